//
// Generated by NVIDIA NVVM Compiler
//
// Compiler Build ID: CL-36424714
// Cuda compilation tools, release 13.0, V13.0.88
// Based on NVVM 20.0.0
//

.version 9.0
.target sm_100
.address_size 64

	// .globl	_Z7picountPi
.global .align 4 .b8 precalc_xorwow_matrix[102400];
.global .align 4 .b8 precalc_xorwow_offset_matrix[102400];
.global .align 4 .b8 mrg32k3aM1[2304];
.global .align 4 .b8 mrg32k3aM2[2304];
.global .align 4 .b8 mrg32k3aM1SubSeq[2016];
.global .align 4 .b8 mrg32k3aM2SubSeq[2016];
.global .align 4 .b8 mrg32k3aM1Seq[2304];
.global .align 4 .b8 mrg32k3aM2Seq[2304];
.const .align 8 .b8 __cr_lgamma_table[72];
// _ZZ7picountPiE7counter has been demoted

.visible .entry _Z7picountPi(
	.param .u64 .ptr .align 1 _Z7picountPi_param_0
)
{
	.reg .pred 	%p<9>;
	.reg .b32 	%r<263>;
	.reg .b32 	%f<61>;
	.reg .b64 	%rd<6>;
	// demoted variable
	.shared .align 4 .b8 _ZZ7picountPiE7counter[128];
	ld.param.u64 	%rd1, [_Z7picountPi_param_0];
	mov.u32 	%r1, %tid.x;
	mov.u32 	%r2, %ctaid.x;
	mov.u32 	%r39, %ntid.x;
	mad.lo.s32 	%r40, %r2, %r39, %r1;
	// begin inline asm
	mov.u64 	%rd2, %clock64;
	// end inline asm
	cvt.u32.u64 	%r41, %rd2;
	{ .reg .b32 tmp; mov.b64 {tmp, %r3}, %rd2; }
	shr.s32 	%r4, %r40, 31;
	mov.b32 	%r42, 2;
	mov.b32 	%r43, -766435501;
	mul.hi.u32 	%r44, %r43, %r42;
	mov.b32 	%r45, -845247145;
	mul.hi.u32 	%r46, %r45, %r40;
	mul.lo.s32 	%r5, %r40, -845247145;
	xor.b32  	%r47, %r46, %r41;
	xor.b32  	%r48, %r4, %r44;
	xor.b32  	%r49, %r48, %r3;
	add.s32 	%r6, %r41, -1640531527;
	add.s32 	%r7, %r3, -1150833019;
	mul.hi.u32 	%r8, %r43, %r47;
	mul.lo.s32 	%r9, %r47, -766435501;
	mul.hi.u32 	%r50, %r45, %r49;
	mul.lo.s32 	%r51, %r49, -845247145;
	xor.b32  	%r52, %r5, %r50;
	xor.b32  	%r53, %r52, %r6;
	xor.b32  	%r54, %r7, %r8;
	xor.b32  	%r55, %r54, -1532871002;
	add.s32 	%r10, %r41, 1013904242;
	add.s32 	%r11, %r3, 1993301258;
	mul.hi.u32 	%r56, %r43, %r53;
	mul.lo.s32 	%r57, %r53, -766435501;
	mul.hi.u32 	%r58, %r45, %r55;
	mul.lo.s32 	%r59, %r55, -845247145;
	xor.b32  	%r60, %r51, %r58;
	xor.b32  	%r61, %r60, %r10;
	xor.b32  	%r62, %r9, %r56;
	xor.b32  	%r63, %r62, %r11;
	add.s32 	%r12, %r41, -626627285;
	add.s32 	%r13, %r3, 842468239;
	mul.hi.u32 	%r64, %r43, %r61;
	mul.lo.s32 	%r65, %r61, -766435501;
	mul.hi.u32 	%r66, %r45, %r63;
	mul.lo.s32 	%r67, %r63, -845247145;
	xor.b32  	%r68, %r59, %r66;
	xor.b32  	%r69, %r68, %r12;
	xor.b32  	%r70, %r57, %r64;
	xor.b32  	%r71, %r70, %r13;
	add.s32 	%r14, %r41, 2027808484;
	add.s32 	%r15, %r3, -308364780;
	mul.hi.u32 	%r72, %r43, %r69;
	mul.lo.s32 	%r73, %r69, -766435501;
	mul.hi.u32 	%r74, %r45, %r71;
	mul.lo.s32 	%r75, %r71, -845247145;
	xor.b32  	%r76, %r67, %r74;
	xor.b32  	%r77, %r76, %r14;
	xor.b32  	%r78, %r65, %r72;
	xor.b32  	%r79, %r78, %r15;
	add.s32 	%r16, %r41, 387276957;
	add.s32 	%r17, %r3, -1459197799;
	mul.hi.u32 	%r80, %r43, %r77;
	mul.lo.s32 	%r81, %r77, -766435501;
	mul.hi.u32 	%r82, %r45, %r79;
	mul.lo.s32 	%r83, %r79, -845247145;
	xor.b32  	%r84, %r75, %r82;
	xor.b32  	%r85, %r84, %r16;
	xor.b32  	%r86, %r73, %r80;
	xor.b32  	%r87, %r86, %r17;
	add.s32 	%r18, %r41, -1253254570;
	add.s32 	%r19, %r3, 1684936478;
	mul.hi.u32 	%r88, %r43, %r85;
	mul.lo.s32 	%r89, %r85, -766435501;
	mul.hi.u32 	%r90, %r45, %r87;
	mul.lo.s32 	%r91, %r87, -845247145;
	xor.b32  	%r92, %r83, %r90;
	xor.b32  	%r93, %r92, %r18;
	xor.b32  	%r94, %r81, %r88;
	xor.b32  	%r95, %r94, %r19;
	add.s32 	%r20, %r41, 1401181199;
	add.s32 	%r21, %r3, 534103459;
	mul.hi.u32 	%r96, %r43, %r93;
	mul.hi.u32 	%r97, %r45, %r95;
	mul.lo.s32 	%r98, %r95, -845247145;
	xor.b32  	%r99, %r91, %r97;
	xor.b32  	%r100, %r99, %r20;
	xor.b32  	%r101, %r89, %r96;
	xor.b32  	%r102, %r101, %r21;
	add.s32 	%r22, %r41, -239350328;
	mul.lo.s32 	%r103, %r100, -766435501;
	mul.hi.u32 	%r104, %r45, %r102;
	xor.b32  	%r105, %r98, %r104;
	xor.b32  	%r261, %r105, %r22;
	mul.hi.u32 	%r106, %r43, %r261;
	xor.b32  	%r262, %r106, %r103;
	add.s32 	%r25, %r3, -616729560;
	add.s32 	%r26, %r41, -1879881855;
	mov.b32 	%r259, 3;
	mov.b32 	%r258, 0;
	mov.u32 	%r260, %r258;
$L__BB0_1:
	add.s32 	%r107, %r3, -1767562579;
	xor.b32  	%r108, %r262, %r107;
	mul.lo.s32 	%r109, %r261, -766435501;
	mov.b32 	%r110, -766435501;
	mul.hi.u32 	%r111, %r110, %r259;
	add.s32 	%r112, %r258, 1995660793;
	xor.b32  	%r113, %r111, %r3;
	xor.b32  	%r114, %r113, %r4;
	mov.b32 	%r115, -845247145;
	mul.hi.u32 	%r116, %r115, %r114;
	mul.lo.s32 	%r117, %r114, -845247145;
	xor.b32  	%r118, %r6, %r116;
	xor.b32  	%r119, %r118, %r5;
	xor.b32  	%r120, %r7, %r112;
	xor.b32  	%r121, %r120, %r8;
	mul.hi.u32 	%r122, %r110, %r119;
	mul.lo.s32 	%r123, %r119, -766435501;
	mul.hi.u32 	%r124, %r115, %r121;
	mul.lo.s32 	%r125, %r121, -845247145;
	xor.b32  	%r126, %r117, %r124;
	xor.b32  	%r127, %r126, %r10;
	xor.b32  	%r128, %r11, %r122;
	xor.b32  	%r129, %r128, %r9;
	mul.hi.u32 	%r130, %r110, %r127;
	mul.lo.s32 	%r131, %r127, -766435501;
	mul.hi.u32 	%r132, %r115, %r129;
	mul.lo.s32 	%r133, %r129, -845247145;
	xor.b32  	%r134, %r125, %r132;
	xor.b32  	%r135, %r134, %r12;
	xor.b32  	%r136, %r123, %r130;
	xor.b32  	%r137, %r136, %r13;
	mul.hi.u32 	%r138, %r110, %r135;
	mul.lo.s32 	%r139, %r135, -766435501;
	mul.hi.u32 	%r140, %r115, %r137;
	mul.lo.s32 	%r141, %r137, -845247145;
	xor.b32  	%r142, %r133, %r140;
	xor.b32  	%r143, %r142, %r14;
	xor.b32  	%r144, %r131, %r138;
	xor.b32  	%r145, %r144, %r15;
	mul.hi.u32 	%r146, %r110, %r143;
	mul.lo.s32 	%r147, %r143, -766435501;
	mul.hi.u32 	%r148, %r115, %r145;
	mul.lo.s32 	%r149, %r145, -845247145;
	xor.b32  	%r150, %r141, %r148;
	xor.b32  	%r151, %r150, %r16;
	xor.b32  	%r152, %r139, %r146;
	xor.b32  	%r153, %r152, %r17;
	mul.hi.u32 	%r154, %r110, %r151;
	mul.lo.s32 	%r155, %r151, -766435501;
	mul.hi.u32 	%r156, %r115, %r153;
	mul.lo.s32 	%r157, %r153, -845247145;
	xor.b32  	%r158, %r149, %r156;
	xor.b32  	%r159, %r158, %r18;
	xor.b32  	%r160, %r147, %r154;
	xor.b32  	%r161, %r160, %r19;
	mul.hi.u32 	%r162, %r110, %r159;
	mul.lo.s32 	%r163, %r159, -766435501;
	mul.hi.u32 	%r164, %r115, %r161;
	mul.lo.s32 	%r165, %r161, -845247145;
	xor.b32  	%r166, %r157, %r164;
	xor.b32  	%r167, %r166, %r20;
	xor.b32  	%r168, %r155, %r162;
	xor.b32  	%r169, %r168, %r21;
	mul.hi.u32 	%r170, %r110, %r167;
	mul.lo.s32 	%r171, %r167, -766435501;
	mul.hi.u32 	%r172, %r115, %r169;
	mul.lo.s32 	%r173, %r169, -845247145;
	xor.b32  	%r174, %r165, %r172;
	xor.b32  	%r261, %r174, %r22;
	xor.b32  	%r175, %r163, %r25;
	xor.b32  	%r176, %r175, %r170;
	mul.hi.u32 	%r177, %r110, %r261;
	mul.hi.u32 	%r178, %r115, %r176;
	mul.lo.s32 	%r179, %r176, -845247145;
	xor.b32  	%r180, %r173, %r26;
	xor.b32  	%r181, %r180, %r178;
	xor.b32  	%r262, %r177, %r171;
	cvt.rn.f32.u32 	%f1, %r108;
	fma.rn.f32 	%f2, %f1, 0f2F800000, 0f2F000000;
	cvt.rn.f32.u32 	%f3, %r109;
	fma.rn.f32 	%f4, %f3, 0f30C90FDB, 0f30490FDB;
	setp.lt.f32 	%p1, %f2, 0f00800000;
	mul.f32 	%f5, %f2, 0f4B000000;
	selp.f32 	%f6, %f5, %f2, %p1;
	selp.f32 	%f7, 0fC1B80000, 0f00000000, %p1;
	mov.b32 	%r182, %f6;
	add.s32 	%r183, %r182, -1059760811;
	and.b32  	%r184, %r183, -8388608;
	sub.s32 	%r185, %r182, %r184;
	mov.b32 	%f8, %r185;
	cvt.rn.f32.s32 	%f9, %r184;
	fma.rn.f32 	%f10, %f9, 0f34000000, %f7;
	add.f32 	%f11, %f8, 0fBF800000;
	fma.rn.f32 	%f12, %f11, 0fBE055027, 0f3E1039F6;
	fma.rn.f32 	%f13, %f12, %f11, 0fBDF8CDCC;
	fma.rn.f32 	%f14, %f13, %f11, 0f3E0F2955;
	fma.rn.f32 	%f15, %f14, %f11, 0fBE2AD8B9;
	fma.rn.f32 	%f16, %f15, %f11, 0f3E4CED0B;
	fma.rn.f32 	%f17, %f16, %f11, 0fBE7FFF22;
	fma.rn.f32 	%f18, %f17, %f11, 0f3EAAAA78;
	fma.rn.f32 	%f19, %f18, %f11, 0fBF000000;
	mul.f32 	%f20, %f11, %f19;
	fma.rn.f32 	%f21, %f20, %f11, %f11;
	fma.rn.f32 	%f22, %f10, 0f3F317218, %f21;
	setp.gt.u32 	%p2, %r182, 2139095039;
	fma.rn.f32 	%f23, %f6, 0f7F800000, 0f7F800000;
	selp.f32 	%f24, %f23, %f22, %p2;
	setp.eq.f32 	%p3, %f6, 0f00000000;
	mul.f32 	%f25, %f24, 0fC0000000;
	selp.f32 	%f26, 0f7F800000, %f25, %p3;
	sqrt.rn.f32 	%f27, %f26;
	sin.approx.f32 	%f28, %f4;
	mul.f32 	%f29, %f27, %f28;
	cvt.rn.f32.u32 	%f30, %r181;
	fma.rn.f32 	%f31, %f30, 0f2F800000, 0f2F000000;
	cvt.rn.f32.u32 	%f32, %r179;
	fma.rn.f32 	%f33, %f32, 0f30C90FDB, 0f30490FDB;
	setp.lt.f32 	%p4, %f31, 0f00800000;
	mul.f32 	%f34, %f31, 0f4B000000;
	selp.f32 	%f35, %f34, %f31, %p4;
	selp.f32 	%f36, 0fC1B80000, 0f00000000, %p4;
	mov.b32 	%r186, %f35;
	add.s32 	%r187, %r186, -1059760811;
	and.b32  	%r188, %r187, -8388608;
	sub.s32 	%r189, %r186, %r188;
	mov.b32 	%f37, %r189;
	cvt.rn.f32.s32 	%f38, %r188;
	fma.rn.f32 	%f39, %f38, 0f34000000, %f36;
	add.f32 	%f40, %f37, 0fBF800000;
	fma.rn.f32 	%f41, %f40, 0fBE055027, 0f3E1039F6;
	fma.rn.f32 	%f42, %f41, %f40, 0fBDF8CDCC;
	fma.rn.f32 	%f43, %f42, %f40, 0f3E0F2955;
	fma.rn.f32 	%f44, %f43, %f40, 0fBE2AD8B9;
	fma.rn.f32 	%f45, %f44, %f40, 0f3E4CED0B;
	fma.rn.f32 	%f46, %f45, %f40, 0fBE7FFF22;
	fma.rn.f32 	%f47, %f46, %f40, 0f3EAAAA78;
	fma.rn.f32 	%f48, %f47, %f40, 0fBF000000;
	mul.f32 	%f49, %f40, %f48;
	fma.rn.f32 	%f50, %f49, %f40, %f40;
	fma.rn.f32 	%f51, %f39, 0f3F317218, %f50;
	setp.gt.u32 	%p5, %r186, 2139095039;
	fma.rn.f32 	%f52, %f35, 0f7F800000, 0f7F800000;
	selp.f32 	%f53, %f52, %f51, %p5;
	setp.eq.f32 	%p6, %f35, 0f00000000;
	mul.f32 	%f54, %f53, 0fC0000000;
	selp.f32 	%f55, 0f7F800000, %f54, %p6;
	sqrt.rn.f32 	%f56, %f55;
	cos.approx.f32 	%f57, %f33;
	mul.f32 	%f58, %f56, %f57;
	mul.f32 	%f59, %f58, %f58;
	fma.rn.f32 	%f60, %f29, %f29, %f59;
	cvt.rzi.s32.f32 	%r190, %f60;
	sub.s32 	%r191, %r260, %r190;
	add.s32 	%r260, %r191, 1;
	add.s32 	%r259, %r259, 1;
	add.s32 	%r258, %r258, -766435501;
	setp.ne.s32 	%p7, %r259, 1000003;
	@%p7 bra 	$L__BB0_1;
	shl.b32 	%r192, %r1, 2;
	mov.u32 	%r193, _ZZ7picountPiE7counter;
	add.s32 	%r194, %r193, %r192;
	st.shared.u32 	[%r194], %r260;
	setp.ne.s32 	%p8, %r1, 0;
	@%p8 bra 	$L__BB0_4;
	cvta.to.global.u64 	%rd3, %rd1;
	mul.wide.u32 	%rd4, %r2, 4;
	add.s64 	%rd5, %rd3, %rd4;
	ld.shared.u32 	%r195, [_ZZ7picountPiE7counter];
	ld.shared.u32 	%r196, [_ZZ7picountPiE7counter+4];
	add.s32 	%r197, %r195, %r196;
	ld.shared.u32 	%r198, [_ZZ7picountPiE7counter+8];
	add.s32 	%r199, %r197, %r198;
	ld.shared.u32 	%r200, [_ZZ7picountPiE7counter+12];
	add.s32 	%r201, %r199, %r200;
	ld.shared.u32 	%r202, [_ZZ7picountPiE7counter+16];
	add.s32 	%r203, %r201, %r202;
	ld.shared.u32 	%r204, [_ZZ7picountPiE7counter+20];
	add.s32 	%r205, %r203, %r204;
	ld.shared.u32 	%r206, [_ZZ7picountPiE7counter+24];
	add.s32 	%r207, %r205, %r206;
	ld.shared.u32 	%r208, [_ZZ7picountPiE7counter+28];
	add.s32 	%r209, %r207, %r208;
	ld.shared.u32 	%r210, [_ZZ7picountPiE7counter+32];
	add.s32 	%r211, %r209, %r210;
	ld.shared.u32 	%r212, [_ZZ7picountPiE7counter+36];
	add.s32 	%r213, %r211, %r212;
	ld.shared.u32 	%r214, [_ZZ7picountPiE7counter+40];
	add.s32 	%r215, %r213, %r214;
	ld.shared.u32 	%r216, [_ZZ7picountPiE7counter+44];
	add.s32 	%r217, %r215, %r216;
	ld.shared.u32 	%r218, [_ZZ7picountPiE7counter+48];
	add.s32 	%r219, %r217, %r218;
	ld.shared.u32 	%r220, [_ZZ7picountPiE7counter+52];
	add.s32 	%r221, %r219, %r220;
	ld.shared.u32 	%r222, [_ZZ7picountPiE7counter+56];
	add.s32 	%r223, %r221, %r222;
	ld.shared.u32 	%r224, [_ZZ7picountPiE7counter+60];
	add.s32 	%r225, %r223, %r224;
	ld.shared.u32 	%r226, [_ZZ7picountPiE7counter+64];
	add.s32 	%r227, %r225, %r226;
	ld.shared.u32 	%r228, [_ZZ7picountPiE7counter+68];
	add.s32 	%r229, %r227, %r228;
	ld.shared.u32 	%r230, [_ZZ7picountPiE7counter+72];
	add.s32 	%r231, %r229, %r230;
	ld.shared.u32 	%r232, [_ZZ7picountPiE7counter+76];
	add.s32 	%r233, %r231, %r232;
	ld.shared.u32 	%r234, [_ZZ7picountPiE7counter+80];
	add.s32 	%r235, %r233, %r234;
	ld.shared.u32 	%r236, [_ZZ7picountPiE7counter+84];
	add.s32 	%r237, %r235, %r236;
	ld.shared.u32 	%r238, [_ZZ7picountPiE7counter+88];
	add.s32 	%r239, %r237, %r238;
	ld.shared.u32 	%r240, [_ZZ7picountPiE7counter+92];
	add.s32 	%r241, %r239, %r240;
	ld.shared.u32 	%r242, [_ZZ7picountPiE7counter+96];
	add.s32 	%r243, %r241, %r242;
	ld.shared.u32 	%r244, [_ZZ7picountPiE7counter+100];
	add.s32 	%r245, %r243, %r244;
	ld.shared.u32 	%r246, [_ZZ7picountPiE7counter+104];
	add.s32 	%r247, %r245, %r246;
	ld.shared.u32 	%r248, [_ZZ7picountPiE7counter+108];
	add.s32 	%r249, %r247, %r248;
	ld.shared.u32 	%r250, [_ZZ7picountPiE7counter+112];
	add.s32 	%r251, %r249, %r250;
	ld.shared.u32 	%r252, [_ZZ7picountPiE7counter+116];
	add.s32 	%r253, %r251, %r252;
	ld.shared.u32 	%r254, [_ZZ7picountPiE7counter+120];
	add.s32 	%r255, %r253, %r254;
	ld.shared.u32 	%r256, [_ZZ7picountPiE7counter+124];
	add.s32 	%r257, %r255, %r256;
	st.global.u32 	[%rd5], %r257;
$L__BB0_4:
	ret;

}
	// .globl	_Z19cuda_kernel_initRNDmP19curandStateMRG32k3a
.visible .entry _Z19cuda_kernel_initRNDmP19curandStateMRG32k3a(
	.param .u64 _Z19cuda_kernel_initRNDmP19curandStateMRG32k3a_param_0,
	.param .u64 .ptr .align 1 _Z19cuda_kernel_initRNDmP19curandStateMRG32k3a_param_1
)
{
	.reg .pred 	%p<656>;
	.reg .b32 	%r<268>;
	.reg .b64 	%rd<43>;
	.reg .b64 	%fd<4250>;

	ld.param.u64 	%rd16, [_Z19cuda_kernel_initRNDmP19curandStateMRG32k3a_param_0];
	ld.param.u64 	%rd17, [_Z19cuda_kernel_initRNDmP19curandStateMRG32k3a_param_1];
	cvta.to.global.u64 	%rd18, %rd17;
	mov.u32 	%r123, %tid.x;
	mov.u32 	%r124, %ctaid.x;
	shl.b32 	%r125, %r124, 5;
	add.s32 	%r126, %r125, %r123;
	cvt.u64.u32 	%rd37, %r126;
	mul.wide.u32 	%rd19, %r126, 48;
	add.s64 	%rd2, %rd18, %rd19;
	mov.b32 	%r127, 12345;
	st.global.u32 	[%rd2], %r127;
	st.global.u32 	[%rd2+12], %r127;
	st.global.u32 	[%rd2+4], %r127;
	st.global.u32 	[%rd2+16], %r127;
	st.global.u32 	[%rd2+8], %r127;
	st.global.u32 	[%rd2+20], %r127;
	setp.eq.s64 	%p1, %rd16, 0;
	mov.f64 	%fd4228, 0d40C81C8000000000;
	mov.f64 	%fd4229, %fd4228;
	mov.f64 	%fd4230, %fd4228;
	mov.f64 	%fd4231, %fd4228;
	@%p1 bra 	$L__BB1_2;
	cvt.u32.u64 	%r128, %rd16;
	xor.b32  	%r129, %r128, 1431655765;
	{ .reg .b32 tmp; mov.b64 {tmp, %r130}, %rd16; }
	xor.b32  	%r131, %r130, -1431655766;
	cvt.rn.f64.u32 	%fd46, %r129;
	mul.f64 	%fd47, %fd46, 0d3EE0000000000000;
	cvt.rmi.f64.f64 	%fd48, %fd47;
	mul.f64 	%fd49, %fd48, 0d4100000000000000;
	sub.f64 	%fd50, %fd46, %fd49;
	mul.f64 	%fd51, %fd48, 0d40C81C8000000000;
	div.rn.f64 	%fd52, %fd51, 0d41EFFFFFE5E00000;
	cvt.rmi.f64.f64 	%fd53, %fd52;
	mul.f64 	%fd54, %fd53, 0d41EFFFFFE5E00000;
	sub.f64 	%fd55, %fd51, %fd54;
	setp.lt.f64 	%p2, %fd55, 0d0000000000000000;
	add.f64 	%fd56, %fd55, 0d41EFFFFFE5E00000;
	selp.f64 	%fd57, %fd56, %fd55, %p2;
	mul.f64 	%fd58, %fd50, 0d40C81C8000000000;
	div.rn.f64 	%fd59, %fd58, 0d41EFFFFFE5E00000;
	cvt.rmi.f64.f64 	%fd60, %fd59;
	mul.f64 	%fd61, %fd60, 0d41EFFFFFE5E00000;
	sub.f64 	%fd62, %fd58, %fd61;
	setp.lt.f64 	%p3, %fd62, 0d0000000000000000;
	add.f64 	%fd63, %fd62, 0d41EFFFFFE5E00000;
	selp.f64 	%fd64, %fd63, %fd62, %p3;
	fma.rn.f64 	%fd65, %fd57, 0d4100000000000000, %fd64;
	div.rn.f64 	%fd66, %fd65, 0d41EFFFFFE5E00000;
	cvt.rmi.f64.f64 	%fd67, %fd66;
	mul.f64 	%fd68, %fd67, 0d41EFFFFFE5E00000;
	sub.f64 	%fd69, %fd65, %fd68;
	setp.lt.f64 	%p4, %fd69, 0d0000000000000000;
	add.f64 	%fd70, %fd69, 0d41EFFFFFE5E00000;
	selp.f64 	%fd71, %fd70, %fd69, %p4;
	setp.lt.f64 	%p5, %fd71, 0d0000000000000000;
	add.f64 	%fd72, %fd71, 0d41EFFFFFE5E00000;
	selp.f64 	%fd73, %fd72, %fd71, %p5;
	cvt.rzi.u32.f64 	%r132, %fd73;
	cvt.rn.f64.u32 	%fd74, %r131;
	mul.f64 	%fd75, %fd74, 0d3EE0000000000000;
	cvt.rmi.f64.f64 	%fd76, %fd75;
	mul.f64 	%fd77, %fd76, 0d4100000000000000;
	sub.f64 	%fd78, %fd74, %fd77;
	mul.f64 	%fd79, %fd76, 0d40C81C8000000000;
	div.rn.f64 	%fd80, %fd79, 0d41EFFFFFE5E00000;
	cvt.rmi.f64.f64 	%fd81, %fd80;
	mul.f64 	%fd82, %fd81, 0d41EFFFFFE5E00000;
	sub.f64 	%fd83, %fd79, %fd82;
	setp.lt.f64 	%p6, %fd83, 0d0000000000000000;
	add.f64 	%fd84, %fd83, 0d41EFFFFFE5E00000;
	selp.f64 	%fd85, %fd84, %fd83, %p6;
	mul.f64 	%fd86, %fd78, 0d40C81C8000000000;
	div.rn.f64 	%fd87, %fd86, 0d41EFFFFFE5E00000;
	cvt.rmi.f64.f64 	%fd88, %fd87;
	mul.f64 	%fd89, %fd88, 0d41EFFFFFE5E00000;
	sub.f64 	%fd90, %fd86, %fd89;
	setp.lt.f64 	%p7, %fd90, 0d0000000000000000;
	add.f64 	%fd91, %fd90, 0d41EFFFFFE5E00000;
	selp.f64 	%fd92, %fd91, %fd90, %p7;
	fma.rn.f64 	%fd93, %fd85, 0d4100000000000000, %fd92;
	div.rn.f64 	%fd94, %fd93, 0d41EFFFFFE5E00000;
	cvt.rmi.f64.f64 	%fd95, %fd94;
	mul.f64 	%fd96, %fd95, 0d41EFFFFFE5E00000;
	sub.f64 	%fd97, %fd93, %fd96;
	setp.lt.f64 	%p8, %fd97, 0d0000000000000000;
	add.f64 	%fd98, %fd97, 0d41EFFFFFE5E00000;
	selp.f64 	%fd99, %fd98, %fd97, %p8;
	setp.lt.f64 	%p9, %fd99, 0d0000000000000000;
	add.f64 	%fd100, %fd99, 0d41EFFFFFE5E00000;
	selp.f64 	%fd101, %fd100, %fd99, %p9;
	cvt.rzi.u32.f64 	%r133, %fd101;
	st.global.v2.u32 	[%rd2], {%r132, %r133};
	div.rn.f64 	%fd102, %fd79, 0d41EFFFF4D7600000;
	cvt.rmi.f64.f64 	%fd103, %fd102;
	mul.f64 	%fd104, %fd103, 0d41EFFFF4D7600000;
	sub.f64 	%fd105, %fd79, %fd104;
	setp.lt.f64 	%p10, %fd105, 0d0000000000000000;
	add.f64 	%fd106, %fd105, 0d41EFFFF4D7600000;
	selp.f64 	%fd107, %fd106, %fd105, %p10;
	div.rn.f64 	%fd108, %fd86, 0d41EFFFF4D7600000;
	cvt.rmi.f64.f64 	%fd109, %fd108;
	mul.f64 	%fd110, %fd109, 0d41EFFFF4D7600000;
	sub.f64 	%fd111, %fd86, %fd110;
	setp.lt.f64 	%p11, %fd111, 0d0000000000000000;
	add.f64 	%fd112, %fd111, 0d41EFFFF4D7600000;
	selp.f64 	%fd113, %fd112, %fd111, %p11;
	fma.rn.f64 	%fd114, %fd107, 0d4100000000000000, %fd113;
	div.rn.f64 	%fd115, %fd114, 0d41EFFFF4D7600000;
	cvt.rmi.f64.f64 	%fd116, %fd115;
	mul.f64 	%fd117, %fd116, 0d41EFFFF4D7600000;
	sub.f64 	%fd118, %fd114, %fd117;
	setp.lt.f64 	%p12, %fd118, 0d0000000000000000;
	add.f64 	%fd119, %fd118, 0d41EFFFF4D7600000;
	selp.f64 	%fd120, %fd119, %fd118, %p12;
	setp.lt.f64 	%p13, %fd120, 0d0000000000000000;
	add.f64 	%fd121, %fd120, 0d41EFFFF4D7600000;
	selp.f64 	%fd122, %fd121, %fd120, %p13;
	cvt.rzi.u32.f64 	%r134, %fd122;
	st.global.v2.u32 	[%rd2+8], {%r132, %r134};
	div.rn.f64 	%fd123, %fd51, 0d41EFFFF4D7600000;
	cvt.rmi.f64.f64 	%fd124, %fd123;
	mul.f64 	%fd125, %fd124, 0d41EFFFF4D7600000;
	sub.f64 	%fd126, %fd51, %fd125;
	setp.lt.f64 	%p14, %fd126, 0d0000000000000000;
	add.f64 	%fd127, %fd126, 0d41EFFFF4D7600000;
	selp.f64 	%fd128, %fd127, %fd126, %p14;
	div.rn.f64 	%fd129, %fd58, 0d41EFFFF4D7600000;
	cvt.rmi.f64.f64 	%fd130, %fd129;
	mul.f64 	%fd131, %fd130, 0d41EFFFF4D7600000;
	sub.f64 	%fd132, %fd58, %fd131;
	setp.lt.f64 	%p15, %fd132, 0d0000000000000000;
	add.f64 	%fd133, %fd132, 0d41EFFFF4D7600000;
	selp.f64 	%fd134, %fd133, %fd132, %p15;
	fma.rn.f64 	%fd135, %fd128, 0d4100000000000000, %fd134;
	div.rn.f64 	%fd136, %fd135, 0d41EFFFF4D7600000;
	cvt.rmi.f64.f64 	%fd137, %fd136;
	mul.f64 	%fd138, %fd137, 0d41EFFFF4D7600000;
	sub.f64 	%fd139, %fd135, %fd138;
	setp.lt.f64 	%p16, %fd139, 0d0000000000000000;
	add.f64 	%fd140, %fd139, 0d41EFFFF4D7600000;
	selp.f64 	%fd141, %fd140, %fd139, %p16;
	setp.lt.f64 	%p17, %fd141, 0d0000000000000000;
	add.f64 	%fd142, %fd141, 0d41EFFFF4D7600000;
	selp.f64 	%fd143, %fd142, %fd141, %p17;
	cvt.rzi.u32.f64 	%r135, %fd143;
	st.global.v2.u32 	[%rd2+16], {%r135, %r134};
	cvt.rn.f64.u32 	%fd4231, %r132;
	cvt.rn.f64.u32 	%fd4230, %r133;
	cvt.rn.f64.u32 	%fd4229, %r134;
	cvt.rn.f64.u32 	%fd4228, %r135;
$L__BB1_2:
	cvt.u32.u64 	%r136, %rd37;
	setp.eq.s32 	%p18, %r136, 0;
	mov.f64 	%fd4233, 0d0000000000000000;
	mov.f64 	%fd4232, 0d3FF0000000000000;
	mov.f64 	%fd4234, %fd4233;
	mov.f64 	%fd4235, %fd4233;
	mov.f64 	%fd4236, %fd4232;
	mov.f64 	%fd4237, %fd4233;
	mov.f64 	%fd4238, %fd4233;
	mov.f64 	%fd4239, %fd4233;
	mov.f64 	%fd4240, %fd4232;
	@%p18 bra 	$L__BB1_8;
	mov.b32 	%r203, 0;
	mov.b32 	%r202, 1;
	mov.u64 	%rd22, mrg32k3aM1SubSeq;
	mov.u32 	%r204, %r203;
	mov.u32 	%r205, %r203;
	mov.u32 	%r206, %r202;
	mov.u32 	%r207, %r203;
	mov.u32 	%r208, %r203;
	mov.u32 	%r209, %r203;
	mov.u32 	%r210, %r202;
	mov.u32 	%r201, %r203;
$L__BB1_4:
	and.b64  	%rd20, %rd37, 1;
	setp.eq.b64 	%p19, %rd20, 1;
	not.pred 	%p20, %p19;
	@%p20 bra 	$L__BB1_6;
	mul.wide.u32 	%rd21, %r201, 36;
	add.s64 	%rd23, %rd22, %rd21;
	ld.global.u32 	%r139, [%rd23];
	cvt.rn.f64.u32 	%fd146, %r139;
	mul.f64 	%fd147, %fd146, 0d3EE0000000000000;
	cvt.rmi.f64.f64 	%fd148, %fd147;
	mul.f64 	%fd149, %fd148, 0d4100000000000000;
	sub.f64 	%fd150, %fd146, %fd149;
	ld.global.u32 	%r140, [%rd23+4];
	cvt.rn.f64.u32 	%fd151, %r140;
	mul.f64 	%fd152, %fd151, 0d3EE0000000000000;
	cvt.rmi.f64.f64 	%fd153, %fd152;
	mul.f64 	%fd154, %fd153, 0d4100000000000000;
	sub.f64 	%fd155, %fd151, %fd154;
	ld.global.u32 	%r141, [%rd23+8];
	cvt.rn.f64.u32 	%fd156, %r141;
	mul.f64 	%fd157, %fd156, 0d3EE0000000000000;
	cvt.rmi.f64.f64 	%fd158, %fd157;
	mul.f64 	%fd159, %fd158, 0d4100000000000000;
	sub.f64 	%fd160, %fd156, %fd159;
	cvt.rn.f64.u32 	%fd161, %r210;
	mul.f64 	%fd162, %fd148, %fd161;
	div.rn.f64 	%fd163, %fd162, 0d41EFFFFFE5E00000;
	cvt.rmi.f64.f64 	%fd164, %fd163;
	mul.f64 	%fd165, %fd164, 0d41EFFFFFE5E00000;
	sub.f64 	%fd166, %fd162, %fd165;
	setp.lt.f64 	%p21, %fd166, 0d0000000000000000;
	add.f64 	%fd167, %fd166, 0d41EFFFFFE5E00000;
	selp.f64 	%fd168, %fd167, %fd166, %p21;
	mul.f64 	%fd169, %fd150, %fd161;
	div.rn.f64 	%fd170, %fd169, 0d41EFFFFFE5E00000;
	cvt.rmi.f64.f64 	%fd171, %fd170;
	mul.f64 	%fd172, %fd171, 0d41EFFFFFE5E00000;
	sub.f64 	%fd173, %fd169, %fd172;
	setp.lt.f64 	%p22, %fd173, 0d0000000000000000;
	add.f64 	%fd174, %fd173, 0d41EFFFFFE5E00000;
	selp.f64 	%fd175, %fd174, %fd173, %p22;
	fma.rn.f64 	%fd176, %fd168, 0d4100000000000000, %fd175;
	div.rn.f64 	%fd177, %fd176, 0d41EFFFFFE5E00000;
	cvt.rmi.f64.f64 	%fd178, %fd177;
	mul.f64 	%fd179, %fd178, 0d41EFFFFFE5E00000;
	sub.f64 	%fd180, %fd176, %fd179;
	setp.lt.f64 	%p23, %fd180, 0d0000000000000000;
	add.f64 	%fd181, %fd180, 0d41EFFFFFE5E00000;
	selp.f64 	%fd182, %fd181, %fd180, %p23;
	setp.lt.f64 	%p24, %fd182, 0d0000000000000000;
	add.f64 	%fd183, %fd182, 0d41EFFFFFE5E00000;
	selp.f64 	%fd184, %fd183, %fd182, %p24;
	cvt.rn.f64.u32 	%fd185, %r207;
	mul.f64 	%fd186, %fd153, %fd185;
	div.rn.f64 	%fd187, %fd186, 0d41EFFFFFE5E00000;
	cvt.rmi.f64.f64 	%fd188, %fd187;
	mul.f64 	%fd189, %fd188, 0d41EFFFFFE5E00000;
	sub.f64 	%fd190, %fd186, %fd189;
	setp.lt.f64 	%p25, %fd190, 0d0000000000000000;
	add.f64 	%fd191, %fd190, 0d41EFFFFFE5E00000;
	selp.f64 	%fd192, %fd191, %fd190, %p25;
	mul.f64 	%fd193, %fd155, %fd185;
	div.rn.f64 	%fd194, %fd193, 0d41EFFFFFE5E00000;
	cvt.rmi.f64.f64 	%fd195, %fd194;
	mul.f64 	%fd196, %fd195, 0d41EFFFFFE5E00000;
	sub.f64 	%fd197, %fd193, %fd196;
	setp.lt.f64 	%p26, %fd197, 0d0000000000000000;
	add.f64 	%fd198, %fd197, 0d41EFFFFFE5E00000;
	selp.f64 	%fd199, %fd198, %fd197, %p26;
	fma.rn.f64 	%fd200, %fd192, 0d4100000000000000, %fd199;
	div.rn.f64 	%fd201, %fd200, 0d41EFFFFFE5E00000;
	cvt.rmi.f64.f64 	%fd202, %fd201;
	mul.f64 	%fd203, %fd202, 0d41EFFFFFE5E00000;
	sub.f64 	%fd204, %fd200, %fd203;
	setp.lt.f64 	%p27, %fd204, 0d0000000000000000;
	add.f64 	%fd205, %fd204, 0d41EFFFFFE5E00000;
	selp.f64 	%fd206, %fd205, %fd204, %p27;
	setp.lt.f64 	%p28, %fd206, 0d0000000000000000;
	add.f64 	%fd207, %fd206, 0d41EFFFFFE5E00000;
	selp.f64 	%fd208, %fd207, %fd206, %p28;
	add.f64 	%fd209, %fd184, %fd208;
	cvt.rn.f64.u32 	%fd210, %r204;
	mul.f64 	%fd211, %fd158, %fd210;
	div.rn.f64 	%fd212, %fd211, 0d41EFFFFFE5E00000;
	cvt.rmi.f64.f64 	%fd213, %fd212;
	mul.f64 	%fd214, %fd213, 0d41EFFFFFE5E00000;
	sub.f64 	%fd215, %fd211, %fd214;
	setp.lt.f64 	%p29, %fd215, 0d0000000000000000;
	add.f64 	%fd216, %fd215, 0d41EFFFFFE5E00000;
	selp.f64 	%fd217, %fd216, %fd215, %p29;
	mul.f64 	%fd218, %fd160, %fd210;
	div.rn.f64 	%fd219, %fd218, 0d41EFFFFFE5E00000;
	cvt.rmi.f64.f64 	%fd220, %fd219;
	mul.f64 	%fd221, %fd220, 0d41EFFFFFE5E00000;
	sub.f64 	%fd222, %fd218, %fd221;
	setp.lt.f64 	%p30, %fd222, 0d0000000000000000;
	add.f64 	%fd223, %fd222, 0d41EFFFFFE5E00000;
	selp.f64 	%fd224, %fd223, %fd222, %p30;
	fma.rn.f64 	%fd225, %fd217, 0d4100000000000000, %fd224;
	div.rn.f64 	%fd226, %fd225, 0d41EFFFFFE5E00000;
	cvt.rmi.f64.f64 	%fd227, %fd226;
	mul.f64 	%fd228, %fd227, 0d41EFFFFFE5E00000;
	sub.f64 	%fd229, %fd225, %fd228;
	setp.lt.f64 	%p31, %fd229, 0d0000000000000000;
	add.f64 	%fd230, %fd229, 0d41EFFFFFE5E00000;
	selp.f64 	%fd231, %fd230, %fd229, %p31;
	setp.lt.f64 	%p32, %fd231, 0d0000000000000000;
	add.f64 	%fd232, %fd231, 0d41EFFFFFE5E00000;
	selp.f64 	%fd233, %fd232, %fd231, %p32;
	add.f64 	%fd234, %fd209, %fd233;
	div.rn.f64 	%fd235, %fd234, 0d41EFFFFFE5E00000;
	cvt.rmi.f64.f64 	%fd236, %fd235;
	mul.f64 	%fd237, %fd236, 0d41EFFFFFE5E00000;
	sub.f64 	%fd238, %fd234, %fd237;
	setp.lt.f64 	%p33, %fd238, 0d0000000000000000;
	add.f64 	%fd239, %fd238, 0d41EFFFFFE5E00000;
	selp.f64 	%fd240, %fd239, %fd238, %p33;
	cvt.rn.f64.u32 	%fd241, %r209;
	mul.f64 	%fd242, %fd148, %fd241;
	div.rn.f64 	%fd243, %fd242, 0d41EFFFFFE5E00000;
	cvt.rmi.f64.f64 	%fd244, %fd243;
	mul.f64 	%fd245, %fd244, 0d41EFFFFFE5E00000;
	sub.f64 	%fd246, %fd242, %fd245;
	setp.lt.f64 	%p34, %fd246, 0d0000000000000000;
	add.f64 	%fd247, %fd246, 0d41EFFFFFE5E00000;
	selp.f64 	%fd248, %fd247, %fd246, %p34;
	mul.f64 	%fd249, %fd150, %fd241;
	div.rn.f64 	%fd250, %fd249, 0d41EFFFFFE5E00000;
	cvt.rmi.f64.f64 	%fd251, %fd250;
	mul.f64 	%fd252, %fd251, 0d41EFFFFFE5E00000;
	sub.f64 	%fd253, %fd249, %fd252;
	setp.lt.f64 	%p35, %fd253, 0d0000000000000000;
	add.f64 	%fd254, %fd253, 0d41EFFFFFE5E00000;
	selp.f64 	%fd255, %fd254, %fd253, %p35;
	fma.rn.f64 	%fd256, %fd248, 0d4100000000000000, %fd255;
	div.rn.f64 	%fd257, %fd256, 0d41EFFFFFE5E00000;
	cvt.rmi.f64.f64 	%fd258, %fd257;
	mul.f64 	%fd259, %fd258, 0d41EFFFFFE5E00000;
	sub.f64 	%fd260, %fd256, %fd259;
	setp.lt.f64 	%p36, %fd260, 0d0000000000000000;
	add.f64 	%fd261, %fd260, 0d41EFFFFFE5E00000;
	selp.f64 	%fd262, %fd261, %fd260, %p36;
	setp.lt.f64 	%p37, %fd262, 0d0000000000000000;
	add.f64 	%fd263, %fd262, 0d41EFFFFFE5E00000;
	selp.f64 	%fd264, %fd263, %fd262, %p37;
	cvt.rn.f64.u32 	%fd265, %r206;
	mul.f64 	%fd266, %fd153, %fd265;
	div.rn.f64 	%fd267, %fd266, 0d41EFFFFFE5E00000;
	cvt.rmi.f64.f64 	%fd268, %fd267;
	mul.f64 	%fd269, %fd268, 0d41EFFFFFE5E00000;
	sub.f64 	%fd270, %fd266, %fd269;
	setp.lt.f64 	%p38, %fd270, 0d0000000000000000;
	add.f64 	%fd271, %fd270, 0d41EFFFFFE5E00000;
	selp.f64 	%fd272, %fd271, %fd270, %p38;
	mul.f64 	%fd273, %fd155, %fd265;
	div.rn.f64 	%fd274, %fd273, 0d41EFFFFFE5E00000;
	cvt.rmi.f64.f64 	%fd275, %fd274;
	mul.f64 	%fd276, %fd275, 0d41EFFFFFE5E00000;
	sub.f64 	%fd277, %fd273, %fd276;
	setp.lt.f64 	%p39, %fd277, 0d0000000000000000;
	add.f64 	%fd278, %fd277, 0d41EFFFFFE5E00000;
	selp.f64 	%fd279, %fd278, %fd277, %p39;
	fma.rn.f64 	%fd280, %fd272, 0d4100000000000000, %fd279;
	div.rn.f64 	%fd281, %fd280, 0d41EFFFFFE5E00000;
	cvt.rmi.f64.f64 	%fd282, %fd281;
	mul.f64 	%fd283, %fd282, 0d41EFFFFFE5E00000;
	sub.f64 	%fd284, %fd280, %fd283;
	setp.lt.f64 	%p40, %fd284, 0d0000000000000000;
	add.f64 	%fd285, %fd284, 0d41EFFFFFE5E00000;
	selp.f64 	%fd286, %fd285, %fd284, %p40;
	setp.lt.f64 	%p41, %fd286, 0d0000000000000000;
	add.f64 	%fd287, %fd286, 0d41EFFFFFE5E00000;
	selp.f64 	%fd288, %fd287, %fd286, %p41;
	add.f64 	%fd289, %fd264, %fd288;
	cvt.rn.f64.u32 	%fd290, %r203;
	mul.f64 	%fd291, %fd158, %fd290;
	div.rn.f64 	%fd292, %fd291, 0d41EFFFFFE5E00000;
	cvt.rmi.f64.f64 	%fd293, %fd292;
	mul.f64 	%fd294, %fd293, 0d41EFFFFFE5E00000;
	sub.f64 	%fd295, %fd291, %fd294;
	setp.lt.f64 	%p42, %fd295, 0d0000000000000000;
	add.f64 	%fd296, %fd295, 0d41EFFFFFE5E00000;
	selp.f64 	%fd297, %fd296, %fd295, %p42;
	mul.f64 	%fd298, %fd160, %fd290;
	div.rn.f64 	%fd299, %fd298, 0d41EFFFFFE5E00000;
	cvt.rmi.f64.f64 	%fd300, %fd299;
	mul.f64 	%fd301, %fd300, 0d41EFFFFFE5E00000;
	sub.f64 	%fd302, %fd298, %fd301;
	setp.lt.f64 	%p43, %fd302, 0d0000000000000000;
	add.f64 	%fd303, %fd302, 0d41EFFFFFE5E00000;
	selp.f64 	%fd304, %fd303, %fd302, %p43;
	fma.rn.f64 	%fd305, %fd297, 0d4100000000000000, %fd304;
	div.rn.f64 	%fd306, %fd305, 0d41EFFFFFE5E00000;
	cvt.rmi.f64.f64 	%fd307, %fd306;
	mul.f64 	%fd308, %fd307, 0d41EFFFFFE5E00000;
	sub.f64 	%fd309, %fd305, %fd308;
	setp.lt.f64 	%p44, %fd309, 0d0000000000000000;
	add.f64 	%fd310, %fd309, 0d41EFFFFFE5E00000;
	selp.f64 	%fd311, %fd310, %fd309, %p44;
	setp.lt.f64 	%p45, %fd311, 0d0000000000000000;
	add.f64 	%fd312, %fd311, 0d41EFFFFFE5E00000;
	selp.f64 	%fd313, %fd312, %fd311, %p45;
	add.f64 	%fd314, %fd289, %fd313;
	div.rn.f64 	%fd315, %fd314, 0d41EFFFFFE5E00000;
	cvt.rmi.f64.f64 	%fd316, %fd315;
	mul.f64 	%fd317, %fd316, 0d41EFFFFFE5E00000;
	sub.f64 	%fd318, %fd314, %fd317;
	setp.lt.f64 	%p46, %fd318, 0d0000000000000000;
	add.f64 	%fd319, %fd318, 0d41EFFFFFE5E00000;
	selp.f64 	%fd320, %fd319, %fd318, %p46;
	cvt.rn.f64.u32 	%fd321, %r208;
	mul.f64 	%fd322, %fd148, %fd321;
	div.rn.f64 	%fd323, %fd322, 0d41EFFFFFE5E00000;
	cvt.rmi.f64.f64 	%fd324, %fd323;
	mul.f64 	%fd325, %fd324, 0d41EFFFFFE5E00000;
	sub.f64 	%fd326, %fd322, %fd325;
	setp.lt.f64 	%p47, %fd326, 0d0000000000000000;
	add.f64 	%fd327, %fd326, 0d41EFFFFFE5E00000;
	selp.f64 	%fd328, %fd327, %fd326, %p47;
	mul.f64 	%fd329, %fd150, %fd321;
	div.rn.f64 	%fd330, %fd329, 0d41EFFFFFE5E00000;
	cvt.rmi.f64.f64 	%fd331, %fd330;
	mul.f64 	%fd332, %fd331, 0d41EFFFFFE5E00000;
	sub.f64 	%fd333, %fd329, %fd332;
	setp.lt.f64 	%p48, %fd333, 0d0000000000000000;
	add.f64 	%fd334, %fd333, 0d41EFFFFFE5E00000;
	selp.f64 	%fd335, %fd334, %fd333, %p48;
	fma.rn.f64 	%fd336, %fd328, 0d4100000000000000, %fd335;
	div.rn.f64 	%fd337, %fd336, 0d41EFFFFFE5E00000;
	cvt.rmi.f64.f64 	%fd338, %fd337;
	mul.f64 	%fd339, %fd338, 0d41EFFFFFE5E00000;
	sub.f64 	%fd340, %fd336, %fd339;
	setp.lt.f64 	%p49, %fd340, 0d0000000000000000;
	add.f64 	%fd341, %fd340, 0d41EFFFFFE5E00000;
	selp.f64 	%fd342, %fd341, %fd340, %p49;
	setp.lt.f64 	%p50, %fd342, 0d0000000000000000;
	add.f64 	%fd343, %fd342, 0d41EFFFFFE5E00000;
	selp.f64 	%fd344, %fd343, %fd342, %p50;
	cvt.rn.f64.u32 	%fd345, %r205;
	mul.f64 	%fd346, %fd153, %fd345;
	div.rn.f64 	%fd347, %fd346, 0d41EFFFFFE5E00000;
	cvt.rmi.f64.f64 	%fd348, %fd347;
	mul.f64 	%fd349, %fd348, 0d41EFFFFFE5E00000;
	sub.f64 	%fd350, %fd346, %fd349;
	setp.lt.f64 	%p51, %fd350, 0d0000000000000000;
	add.f64 	%fd351, %fd350, 0d41EFFFFFE5E00000;
	selp.f64 	%fd352, %fd351, %fd350, %p51;
	mul.f64 	%fd353, %fd155, %fd345;
	div.rn.f64 	%fd354, %fd353, 0d41EFFFFFE5E00000;
	cvt.rmi.f64.f64 	%fd355, %fd354;
	mul.f64 	%fd356, %fd355, 0d41EFFFFFE5E00000;
	sub.f64 	%fd357, %fd353, %fd356;
	setp.lt.f64 	%p52, %fd357, 0d0000000000000000;
	add.f64 	%fd358, %fd357, 0d41EFFFFFE5E00000;
	selp.f64 	%fd359, %fd358, %fd357, %p52;
	fma.rn.f64 	%fd360, %fd352, 0d4100000000000000, %fd359;
	div.rn.f64 	%fd361, %fd360, 0d41EFFFFFE5E00000;
	cvt.rmi.f64.f64 	%fd362, %fd361;
	mul.f64 	%fd363, %fd362, 0d41EFFFFFE5E00000;
	sub.f64 	%fd364, %fd360, %fd363;
	setp.lt.f64 	%p53, %fd364, 0d0000000000000000;
	add.f64 	%fd365, %fd364, 0d41EFFFFFE5E00000;
	selp.f64 	%fd366, %fd365, %fd364, %p53;
	setp.lt.f64 	%p54, %fd366, 0d0000000000000000;
	add.f64 	%fd367, %fd366, 0d41EFFFFFE5E00000;
	selp.f64 	%fd368, %fd367, %fd366, %p54;
	add.f64 	%fd369, %fd344, %fd368;
	cvt.rn.f64.u32 	%fd370, %r202;
	mul.f64 	%fd371, %fd158, %fd370;
	div.rn.f64 	%fd372, %fd371, 0d41EFFFFFE5E00000;
	cvt.rmi.f64.f64 	%fd373, %fd372;
	mul.f64 	%fd374, %fd373, 0d41EFFFFFE5E00000;
	sub.f64 	%fd375, %fd371, %fd374;
	setp.lt.f64 	%p55, %fd375, 0d0000000000000000;
	add.f64 	%fd376, %fd375, 0d41EFFFFFE5E00000;
	selp.f64 	%fd377, %fd376, %fd375, %p55;
	mul.f64 	%fd378, %fd160, %fd370;
	div.rn.f64 	%fd379, %fd378, 0d41EFFFFFE5E00000;
	cvt.rmi.f64.f64 	%fd380, %fd379;
	mul.f64 	%fd381, %fd380, 0d41EFFFFFE5E00000;
	sub.f64 	%fd382, %fd378, %fd381;
	setp.lt.f64 	%p56, %fd382, 0d0000000000000000;
	add.f64 	%fd383, %fd382, 0d41EFFFFFE5E00000;
	selp.f64 	%fd384, %fd383, %fd382, %p56;
	fma.rn.f64 	%fd385, %fd377, 0d4100000000000000, %fd384;
	div.rn.f64 	%fd386, %fd385, 0d41EFFFFFE5E00000;
	cvt.rmi.f64.f64 	%fd387, %fd386;
	mul.f64 	%fd388, %fd387, 0d41EFFFFFE5E00000;
	sub.f64 	%fd389, %fd385, %fd388;
	setp.lt.f64 	%p57, %fd389, 0d0000000000000000;
	add.f64 	%fd390, %fd389, 0d41EFFFFFE5E00000;
	selp.f64 	%fd391, %fd390, %fd389, %p57;
	setp.lt.f64 	%p58, %fd391, 0d0000000000000000;
	add.f64 	%fd392, %fd391, 0d41EFFFFFE5E00000;
	selp.f64 	%fd393, %fd392, %fd391, %p58;
	add.f64 	%fd394, %fd369, %fd393;
	div.rn.f64 	%fd395, %fd394, 0d41EFFFFFE5E00000;
	cvt.rmi.f64.f64 	%fd396, %fd395;
	mul.f64 	%fd397, %fd396, 0d41EFFFFFE5E00000;
	sub.f64 	%fd398, %fd394, %fd397;
	setp.lt.f64 	%p59, %fd398, 0d0000000000000000;
	add.f64 	%fd399, %fd398, 0d41EFFFFFE5E00000;
	selp.f64 	%fd400, %fd399, %fd398, %p59;
	ld.global.u32 	%r142, [%rd23+12];
	cvt.rn.f64.u32 	%fd401, %r142;
	mul.f64 	%fd402, %fd401, 0d3EE0000000000000;
	cvt.rmi.f64.f64 	%fd403, %fd402;
	mul.f64 	%fd404, %fd403, 0d4100000000000000;
	sub.f64 	%fd405, %fd401, %fd404;
	ld.global.u32 	%r143, [%rd23+16];
	cvt.rn.f64.u32 	%fd406, %r143;
	mul.f64 	%fd407, %fd406, 0d3EE0000000000000;
	cvt.rmi.f64.f64 	%fd408, %fd407;
	mul.f64 	%fd409, %fd408, 0d4100000000000000;
	sub.f64 	%fd410, %fd406, %fd409;
	ld.global.u32 	%r144, [%rd23+20];
	cvt.rn.f64.u32 	%fd411, %r144;
	mul.f64 	%fd412, %fd411, 0d3EE0000000000000;
	cvt.rmi.f64.f64 	%fd413, %fd412;
	mul.f64 	%fd414, %fd413, 0d4100000000000000;
	sub.f64 	%fd415, %fd411, %fd414;
	mul.f64 	%fd416, %fd403, %fd161;
	div.rn.f64 	%fd417, %fd416, 0d41EFFFFFE5E00000;
	cvt.rmi.f64.f64 	%fd418, %fd417;
	mul.f64 	%fd419, %fd418, 0d41EFFFFFE5E00000;
	sub.f64 	%fd420, %fd416, %fd419;
	setp.lt.f64 	%p60, %fd420, 0d0000000000000000;
	add.f64 	%fd421, %fd420, 0d41EFFFFFE5E00000;
	selp.f64 	%fd422, %fd421, %fd420, %p60;
	mul.f64 	%fd423, %fd405, %fd161;
	div.rn.f64 	%fd424, %fd423, 0d41EFFFFFE5E00000;
	cvt.rmi.f64.f64 	%fd425, %fd424;
	mul.f64 	%fd426, %fd425, 0d41EFFFFFE5E00000;
	sub.f64 	%fd427, %fd423, %fd426;
	setp.lt.f64 	%p61, %fd427, 0d0000000000000000;
	add.f64 	%fd428, %fd427, 0d41EFFFFFE5E00000;
	selp.f64 	%fd429, %fd428, %fd427, %p61;
	fma.rn.f64 	%fd430, %fd422, 0d4100000000000000, %fd429;
	div.rn.f64 	%fd431, %fd430, 0d41EFFFFFE5E00000;
	cvt.rmi.f64.f64 	%fd432, %fd431;
	mul.f64 	%fd433, %fd432, 0d41EFFFFFE5E00000;
	sub.f64 	%fd434, %fd430, %fd433;
	setp.lt.f64 	%p62, %fd434, 0d0000000000000000;
	add.f64 	%fd435, %fd434, 0d41EFFFFFE5E00000;
	selp.f64 	%fd436, %fd435, %fd434, %p62;
	setp.lt.f64 	%p63, %fd436, 0d0000000000000000;
	add.f64 	%fd437, %fd436, 0d41EFFFFFE5E00000;
	selp.f64 	%fd438, %fd437, %fd436, %p63;
	mul.f64 	%fd439, %fd408, %fd185;
	div.rn.f64 	%fd440, %fd439, 0d41EFFFFFE5E00000;
	cvt.rmi.f64.f64 	%fd441, %fd440;
	mul.f64 	%fd442, %fd441, 0d41EFFFFFE5E00000;
	sub.f64 	%fd443, %fd439, %fd442;
	setp.lt.f64 	%p64, %fd443, 0d0000000000000000;
	add.f64 	%fd444, %fd443, 0d41EFFFFFE5E00000;
	selp.f64 	%fd445, %fd444, %fd443, %p64;
	mul.f64 	%fd446, %fd410, %fd185;
	div.rn.f64 	%fd447, %fd446, 0d41EFFFFFE5E00000;
	cvt.rmi.f64.f64 	%fd448, %fd447;
	mul.f64 	%fd449, %fd448, 0d41EFFFFFE5E00000;
	sub.f64 	%fd450, %fd446, %fd449;
	setp.lt.f64 	%p65, %fd450, 0d0000000000000000;
	add.f64 	%fd451, %fd450, 0d41EFFFFFE5E00000;
	selp.f64 	%fd452, %fd451, %fd450, %p65;
	fma.rn.f64 	%fd453, %fd445, 0d4100000000000000, %fd452;
	div.rn.f64 	%fd454, %fd453, 0d41EFFFFFE5E00000;
	cvt.rmi.f64.f64 	%fd455, %fd454;
	mul.f64 	%fd456, %fd455, 0d41EFFFFFE5E00000;
	sub.f64 	%fd457, %fd453, %fd456;
	setp.lt.f64 	%p66, %fd457, 0d0000000000000000;
	add.f64 	%fd458, %fd457, 0d41EFFFFFE5E00000;
	selp.f64 	%fd459, %fd458, %fd457, %p66;
	setp.lt.f64 	%p67, %fd459, 0d0000000000000000;
	add.f64 	%fd460, %fd459, 0d41EFFFFFE5E00000;
	selp.f64 	%fd461, %fd460, %fd459, %p67;
	add.f64 	%fd462, %fd438, %fd461;
	mul.f64 	%fd463, %fd413, %fd210;
	div.rn.f64 	%fd464, %fd463, 0d41EFFFFFE5E00000;
	cvt.rmi.f64.f64 	%fd465, %fd464;
	mul.f64 	%fd466, %fd465, 0d41EFFFFFE5E00000;
	sub.f64 	%fd467, %fd463, %fd466;
	setp.lt.f64 	%p68, %fd467, 0d0000000000000000;
	add.f64 	%fd468, %fd467, 0d41EFFFFFE5E00000;
	selp.f64 	%fd469, %fd468, %fd467, %p68;
	mul.f64 	%fd470, %fd415, %fd210;
	div.rn.f64 	%fd471, %fd470, 0d41EFFFFFE5E00000;
	cvt.rmi.f64.f64 	%fd472, %fd471;
	mul.f64 	%fd473, %fd472, 0d41EFFFFFE5E00000;
	sub.f64 	%fd474, %fd470, %fd473;
	setp.lt.f64 	%p69, %fd474, 0d0000000000000000;
	add.f64 	%fd475, %fd474, 0d41EFFFFFE5E00000;
	selp.f64 	%fd476, %fd475, %fd474, %p69;
	fma.rn.f64 	%fd477, %fd469, 0d4100000000000000, %fd476;
	div.rn.f64 	%fd478, %fd477, 0d41EFFFFFE5E00000;
	cvt.rmi.f64.f64 	%fd479, %fd478;
	mul.f64 	%fd480, %fd479, 0d41EFFFFFE5E00000;
	sub.f64 	%fd481, %fd477, %fd480;
	setp.lt.f64 	%p70, %fd481, 0d0000000000000000;
	add.f64 	%fd482, %fd481, 0d41EFFFFFE5E00000;
	selp.f64 	%fd483, %fd482, %fd481, %p70;
	setp.lt.f64 	%p71, %fd483, 0d0000000000000000;
	add.f64 	%fd484, %fd483, 0d41EFFFFFE5E00000;
	selp.f64 	%fd485, %fd484, %fd483, %p71;
	add.f64 	%fd486, %fd462, %fd485;
	div.rn.f64 	%fd487, %fd486, 0d41EFFFFFE5E00000;
	cvt.rmi.f64.f64 	%fd488, %fd487;
	mul.f64 	%fd489, %fd488, 0d41EFFFFFE5E00000;
	sub.f64 	%fd490, %fd486, %fd489;
	setp.lt.f64 	%p72, %fd490, 0d0000000000000000;
	add.f64 	%fd491, %fd490, 0d41EFFFFFE5E00000;
	selp.f64 	%fd492, %fd491, %fd490, %p72;
	mul.f64 	%fd493, %fd403, %fd241;
	div.rn.f64 	%fd494, %fd493, 0d41EFFFFFE5E00000;
	cvt.rmi.f64.f64 	%fd495, %fd494;
	mul.f64 	%fd496, %fd495, 0d41EFFFFFE5E00000;
	sub.f64 	%fd497, %fd493, %fd496;
	setp.lt.f64 	%p73, %fd497, 0d0000000000000000;
	add.f64 	%fd498, %fd497, 0d41EFFFFFE5E00000;
	selp.f64 	%fd499, %fd498, %fd497, %p73;
	mul.f64 	%fd500, %fd405, %fd241;
	div.rn.f64 	%fd501, %fd500, 0d41EFFFFFE5E00000;
	cvt.rmi.f64.f64 	%fd502, %fd501;
	mul.f64 	%fd503, %fd502, 0d41EFFFFFE5E00000;
	sub.f64 	%fd504, %fd500, %fd503;
	setp.lt.f64 	%p74, %fd504, 0d0000000000000000;
	add.f64 	%fd505, %fd504, 0d41EFFFFFE5E00000;
	selp.f64 	%fd506, %fd505, %fd504, %p74;
	fma.rn.f64 	%fd507, %fd499, 0d4100000000000000, %fd506;
	div.rn.f64 	%fd508, %fd507, 0d41EFFFFFE5E00000;
	cvt.rmi.f64.f64 	%fd509, %fd508;
	mul.f64 	%fd510, %fd509, 0d41EFFFFFE5E00000;
	sub.f64 	%fd511, %fd507, %fd510;
	setp.lt.f64 	%p75, %fd511, 0d0000000000000000;
	add.f64 	%fd512, %fd511, 0d41EFFFFFE5E00000;
	selp.f64 	%fd513, %fd512, %fd511, %p75;
	setp.lt.f64 	%p76, %fd513, 0d0000000000000000;
	add.f64 	%fd514, %fd513, 0d41EFFFFFE5E00000;
	selp.f64 	%fd515, %fd514, %fd513, %p76;
	mul.f64 	%fd516, %fd408, %fd265;
	div.rn.f64 	%fd517, %fd516, 0d41EFFFFFE5E00000;
	cvt.rmi.f64.f64 	%fd518, %fd517;
	mul.f64 	%fd519, %fd518, 0d41EFFFFFE5E00000;
	sub.f64 	%fd520, %fd516, %fd519;
	setp.lt.f64 	%p77, %fd520, 0d0000000000000000;
	add.f64 	%fd521, %fd520, 0d41EFFFFFE5E00000;
	selp.f64 	%fd522, %fd521, %fd520, %p77;
	mul.f64 	%fd523, %fd410, %fd265;
	div.rn.f64 	%fd524, %fd523, 0d41EFFFFFE5E00000;
	cvt.rmi.f64.f64 	%fd525, %fd524;
	mul.f64 	%fd526, %fd525, 0d41EFFFFFE5E00000;
	sub.f64 	%fd527, %fd523, %fd526;
	setp.lt.f64 	%p78, %fd527, 0d0000000000000000;
	add.f64 	%fd528, %fd527, 0d41EFFFFFE5E00000;
	selp.f64 	%fd529, %fd528, %fd527, %p78;
	fma.rn.f64 	%fd530, %fd522, 0d4100000000000000, %fd529;
	div.rn.f64 	%fd531, %fd530, 0d41EFFFFFE5E00000;
	cvt.rmi.f64.f64 	%fd532, %fd531;
	mul.f64 	%fd533, %fd532, 0d41EFFFFFE5E00000;
	sub.f64 	%fd534, %fd530, %fd533;
	setp.lt.f64 	%p79, %fd534, 0d0000000000000000;
	add.f64 	%fd535, %fd534, 0d41EFFFFFE5E00000;
	selp.f64 	%fd536, %fd535, %fd534, %p79;
	setp.lt.f64 	%p80, %fd536, 0d0000000000000000;
	add.f64 	%fd537, %fd536, 0d41EFFFFFE5E00000;
	selp.f64 	%fd538, %fd537, %fd536, %p80;
	add.f64 	%fd539, %fd515, %fd538;
	mul.f64 	%fd540, %fd413, %fd290;
	div.rn.f64 	%fd541, %fd540, 0d41EFFFFFE5E00000;
	cvt.rmi.f64.f64 	%fd542, %fd541;
	mul.f64 	%fd543, %fd542, 0d41EFFFFFE5E00000;
	sub.f64 	%fd544, %fd540, %fd543;
	setp.lt.f64 	%p81, %fd544, 0d0000000000000000;
	add.f64 	%fd545, %fd544, 0d41EFFFFFE5E00000;
	selp.f64 	%fd546, %fd545, %fd544, %p81;
	mul.f64 	%fd547, %fd415, %fd290;
	div.rn.f64 	%fd548, %fd547, 0d41EFFFFFE5E00000;
	cvt.rmi.f64.f64 	%fd549, %fd548;
	mul.f64 	%fd550, %fd549, 0d41EFFFFFE5E00000;
	sub.f64 	%fd551, %fd547, %fd550;
	setp.lt.f64 	%p82, %fd551, 0d0000000000000000;
	add.f64 	%fd552, %fd551, 0d41EFFFFFE5E00000;
	selp.f64 	%fd553, %fd552, %fd551, %p82;
	fma.rn.f64 	%fd554, %fd546, 0d4100000000000000, %fd553;
	div.rn.f64 	%fd555, %fd554, 0d41EFFFFFE5E00000;
	cvt.rmi.f64.f64 	%fd556, %fd555;
	mul.f64 	%fd557, %fd556, 0d41EFFFFFE5E00000;
	sub.f64 	%fd558, %fd554, %fd557;
	setp.lt.f64 	%p83, %fd558, 0d0000000000000000;
	add.f64 	%fd559, %fd558, 0d41EFFFFFE5E00000;
	selp.f64 	%fd560, %fd559, %fd558, %p83;
	setp.lt.f64 	%p84, %fd560, 0d0000000000000000;
	add.f64 	%fd561, %fd560, 0d41EFFFFFE5E00000;
	selp.f64 	%fd562, %fd561, %fd560, %p84;
	add.f64 	%fd563, %fd539, %fd562;
	div.rn.f64 	%fd564, %fd563, 0d41EFFFFFE5E00000;
	cvt.rmi.f64.f64 	%fd565, %fd564;
	mul.f64 	%fd566, %fd565, 0d41EFFFFFE5E00000;
	sub.f64 	%fd567, %fd563, %fd566;
	setp.lt.f64 	%p85, %fd567, 0d0000000000000000;
	add.f64 	%fd568, %fd567, 0d41EFFFFFE5E00000;
	selp.f64 	%fd569, %fd568, %fd567, %p85;
	mul.f64 	%fd570, %fd403, %fd321;
	div.rn.f64 	%fd571, %fd570, 0d41EFFFFFE5E00000;
	cvt.rmi.f64.f64 	%fd572, %fd571;
	mul.f64 	%fd573, %fd572, 0d41EFFFFFE5E00000;
	sub.f64 	%fd574, %fd570, %fd573;
	setp.lt.f64 	%p86, %fd574, 0d0000000000000000;
	add.f64 	%fd575, %fd574, 0d41EFFFFFE5E00000;
	selp.f64 	%fd576, %fd575, %fd574, %p86;
	mul.f64 	%fd577, %fd405, %fd321;
	div.rn.f64 	%fd578, %fd577, 0d41EFFFFFE5E00000;
	cvt.rmi.f64.f64 	%fd579, %fd578;
	mul.f64 	%fd580, %fd579, 0d41EFFFFFE5E00000;
	sub.f64 	%fd581, %fd577, %fd580;
	setp.lt.f64 	%p87, %fd581, 0d0000000000000000;
	add.f64 	%fd582, %fd581, 0d41EFFFFFE5E00000;
	selp.f64 	%fd583, %fd582, %fd581, %p87;
	fma.rn.f64 	%fd584, %fd576, 0d4100000000000000, %fd583;
	div.rn.f64 	%fd585, %fd584, 0d41EFFFFFE5E00000;
	cvt.rmi.f64.f64 	%fd586, %fd585;
	mul.f64 	%fd587, %fd586, 0d41EFFFFFE5E00000;
	sub.f64 	%fd588, %fd584, %fd587;
	setp.lt.f64 	%p88, %fd588, 0d0000000000000000;
	add.f64 	%fd589, %fd588, 0d41EFFFFFE5E00000;
	selp.f64 	%fd590, %fd589, %fd588, %p88;
	setp.lt.f64 	%p89, %fd590, 0d0000000000000000;
	add.f64 	%fd591, %fd590, 0d41EFFFFFE5E00000;
	selp.f64 	%fd592, %fd591, %fd590, %p89;
	mul.f64 	%fd593, %fd408, %fd345;
	div.rn.f64 	%fd594, %fd593, 0d41EFFFFFE5E00000;
	cvt.rmi.f64.f64 	%fd595, %fd594;
	mul.f64 	%fd596, %fd595, 0d41EFFFFFE5E00000;
	sub.f64 	%fd597, %fd593, %fd596;
	setp.lt.f64 	%p90, %fd597, 0d0000000000000000;
	add.f64 	%fd598, %fd597, 0d41EFFFFFE5E00000;
	selp.f64 	%fd599, %fd598, %fd597, %p90;
	mul.f64 	%fd600, %fd410, %fd345;
	div.rn.f64 	%fd601, %fd600, 0d41EFFFFFE5E00000;
	cvt.rmi.f64.f64 	%fd602, %fd601;
	mul.f64 	%fd603, %fd602, 0d41EFFFFFE5E00000;
	sub.f64 	%fd604, %fd600, %fd603;
	setp.lt.f64 	%p91, %fd604, 0d0000000000000000;
	add.f64 	%fd605, %fd604, 0d41EFFFFFE5E00000;
	selp.f64 	%fd606, %fd605, %fd604, %p91;
	fma.rn.f64 	%fd607, %fd599, 0d4100000000000000, %fd606;
	div.rn.f64 	%fd608, %fd607, 0d41EFFFFFE5E00000;
	cvt.rmi.f64.f64 	%fd609, %fd608;
	mul.f64 	%fd610, %fd609, 0d41EFFFFFE5E00000;
	sub.f64 	%fd611, %fd607, %fd610;
	setp.lt.f64 	%p92, %fd611, 0d0000000000000000;
	add.f64 	%fd612, %fd611, 0d41EFFFFFE5E00000;
	selp.f64 	%fd613, %fd612, %fd611, %p92;
	setp.lt.f64 	%p93, %fd613, 0d0000000000000000;
	add.f64 	%fd614, %fd613, 0d41EFFFFFE5E00000;
	selp.f64 	%fd615, %fd614, %fd613, %p93;
	add.f64 	%fd616, %fd592, %fd615;
	mul.f64 	%fd617, %fd413, %fd370;
	div.rn.f64 	%fd618, %fd617, 0d41EFFFFFE5E00000;
	cvt.rmi.f64.f64 	%fd619, %fd618;
	mul.f64 	%fd620, %fd619, 0d41EFFFFFE5E00000;
	sub.f64 	%fd621, %fd617, %fd620;
	setp.lt.f64 	%p94, %fd621, 0d0000000000000000;
	add.f64 	%fd622, %fd621, 0d41EFFFFFE5E00000;
	selp.f64 	%fd623, %fd622, %fd621, %p94;
	mul.f64 	%fd624, %fd415, %fd370;
	div.rn.f64 	%fd625, %fd624, 0d41EFFFFFE5E00000;
	cvt.rmi.f64.f64 	%fd626, %fd625;
	mul.f64 	%fd627, %fd626, 0d41EFFFFFE5E00000;
	sub.f64 	%fd628, %fd624, %fd627;
	setp.lt.f64 	%p95, %fd628, 0d0000000000000000;
	add.f64 	%fd629, %fd628, 0d41EFFFFFE5E00000;
	selp.f64 	%fd630, %fd629, %fd628, %p95;
	fma.rn.f64 	%fd631, %fd623, 0d4100000000000000, %fd630;
	div.rn.f64 	%fd632, %fd631, 0d41EFFFFFE5E00000;
	cvt.rmi.f64.f64 	%fd633, %fd632;
	mul.f64 	%fd634, %fd633, 0d41EFFFFFE5E00000;
	sub.f64 	%fd635, %fd631, %fd634;
	setp.lt.f64 	%p96, %fd635, 0d0000000000000000;
	add.f64 	%fd636, %fd635, 0d41EFFFFFE5E00000;
	selp.f64 	%fd637, %fd636, %fd635, %p96;
	setp.lt.f64 	%p97, %fd637, 0d0000000000000000;
	add.f64 	%fd638, %fd637, 0d41EFFFFFE5E00000;
	selp.f64 	%fd639, %fd638, %fd637, %p97;
	add.f64 	%fd640, %fd616, %fd639;
	div.rn.f64 	%fd641, %fd640, 0d41EFFFFFE5E00000;
	cvt.rmi.f64.f64 	%fd642, %fd641;
	mul.f64 	%fd643, %fd642, 0d41EFFFFFE5E00000;
	sub.f64 	%fd644, %fd640, %fd643;
	setp.lt.f64 	%p98, %fd644, 0d0000000000000000;
	add.f64 	%fd645, %fd644, 0d41EFFFFFE5E00000;
	selp.f64 	%fd646, %fd645, %fd644, %p98;
	ld.global.u32 	%r145, [%rd23+24];
	cvt.rn.f64.u32 	%fd647, %r145;
	mul.f64 	%fd648, %fd647, 0d3EE0000000000000;
	cvt.rmi.f64.f64 	%fd649, %fd648;
	mul.f64 	%fd650, %fd649, 0d4100000000000000;
	sub.f64 	%fd651, %fd647, %fd650;
	ld.global.u32 	%r146, [%rd23+28];
	cvt.rn.f64.u32 	%fd652, %r146;
	mul.f64 	%fd653, %fd652, 0d3EE0000000000000;
	cvt.rmi.f64.f64 	%fd654, %fd653;
	mul.f64 	%fd655, %fd654, 0d4100000000000000;
	sub.f64 	%fd656, %fd652, %fd655;
	ld.global.u32 	%r147, [%rd23+32];
	cvt.rn.f64.u32 	%fd657, %r147;
	mul.f64 	%fd658, %fd657, 0d3EE0000000000000;
	cvt.rmi.f64.f64 	%fd659, %fd658;
	mul.f64 	%fd660, %fd659, 0d4100000000000000;
	sub.f64 	%fd661, %fd657, %fd660;
	mul.f64 	%fd662, %fd649, %fd161;
	div.rn.f64 	%fd663, %fd662, 0d41EFFFFFE5E00000;
	cvt.rmi.f64.f64 	%fd664, %fd663;
	mul.f64 	%fd665, %fd664, 0d41EFFFFFE5E00000;
	sub.f64 	%fd666, %fd662, %fd665;
	setp.lt.f64 	%p99, %fd666, 0d0000000000000000;
	add.f64 	%fd667, %fd666, 0d41EFFFFFE5E00000;
	selp.f64 	%fd668, %fd667, %fd666, %p99;
	mul.f64 	%fd669, %fd651, %fd161;
	div.rn.f64 	%fd670, %fd669, 0d41EFFFFFE5E00000;
	cvt.rmi.f64.f64 	%fd671, %fd670;
	mul.f64 	%fd672, %fd671, 0d41EFFFFFE5E00000;
	sub.f64 	%fd673, %fd669, %fd672;
	setp.lt.f64 	%p100, %fd673, 0d0000000000000000;
	add.f64 	%fd674, %fd673, 0d41EFFFFFE5E00000;
	selp.f64 	%fd675, %fd674, %fd673, %p100;
	fma.rn.f64 	%fd676, %fd668, 0d4100000000000000, %fd675;
	div.rn.f64 	%fd677, %fd676, 0d41EFFFFFE5E00000;
	cvt.rmi.f64.f64 	%fd678, %fd677;
	mul.f64 	%fd679, %fd678, 0d41EFFFFFE5E00000;
	sub.f64 	%fd680, %fd676, %fd679;
	setp.lt.f64 	%p101, %fd680, 0d0000000000000000;
	add.f64 	%fd681, %fd680, 0d41EFFFFFE5E00000;
	selp.f64 	%fd682, %fd681, %fd680, %p101;
	setp.lt.f64 	%p102, %fd682, 0d0000000000000000;
	add.f64 	%fd683, %fd682, 0d41EFFFFFE5E00000;
	selp.f64 	%fd684, %fd683, %fd682, %p102;
	mul.f64 	%fd685, %fd654, %fd185;
	div.rn.f64 	%fd686, %fd685, 0d41EFFFFFE5E00000;
	cvt.rmi.f64.f64 	%fd687, %fd686;
	mul.f64 	%fd688, %fd687, 0d41EFFFFFE5E00000;
	sub.f64 	%fd689, %fd685, %fd688;
	setp.lt.f64 	%p103, %fd689, 0d0000000000000000;
	add.f64 	%fd690, %fd689, 0d41EFFFFFE5E00000;
	selp.f64 	%fd691, %fd690, %fd689, %p103;
	mul.f64 	%fd692, %fd656, %fd185;
	div.rn.f64 	%fd693, %fd692, 0d41EFFFFFE5E00000;
	cvt.rmi.f64.f64 	%fd694, %fd693;
	mul.f64 	%fd695, %fd694, 0d41EFFFFFE5E00000;
	sub.f64 	%fd696, %fd692, %fd695;
	setp.lt.f64 	%p104, %fd696, 0d0000000000000000;
	add.f64 	%fd697, %fd696, 0d41EFFFFFE5E00000;
	selp.f64 	%fd698, %fd697, %fd696, %p104;
	fma.rn.f64 	%fd699, %fd691, 0d4100000000000000, %fd698;
	div.rn.f64 	%fd700, %fd699, 0d41EFFFFFE5E00000;
	cvt.rmi.f64.f64 	%fd701, %fd700;
	mul.f64 	%fd702, %fd701, 0d41EFFFFFE5E00000;
	sub.f64 	%fd703, %fd699, %fd702;
	setp.lt.f64 	%p105, %fd703, 0d0000000000000000;
	add.f64 	%fd704, %fd703, 0d41EFFFFFE5E00000;
	selp.f64 	%fd705, %fd704, %fd703, %p105;
	setp.lt.f64 	%p106, %fd705, 0d0000000000000000;
	add.f64 	%fd706, %fd705, 0d41EFFFFFE5E00000;
	selp.f64 	%fd707, %fd706, %fd705, %p106;
	add.f64 	%fd708, %fd684, %fd707;
	mul.f64 	%fd709, %fd659, %fd210;
	div.rn.f64 	%fd710, %fd709, 0d41EFFFFFE5E00000;
	cvt.rmi.f64.f64 	%fd711, %fd710;
	mul.f64 	%fd712, %fd711, 0d41EFFFFFE5E00000;
	sub.f64 	%fd713, %fd709, %fd712;
	setp.lt.f64 	%p107, %fd713, 0d0000000000000000;
	add.f64 	%fd714, %fd713, 0d41EFFFFFE5E00000;
	selp.f64 	%fd715, %fd714, %fd713, %p107;
	mul.f64 	%fd716, %fd661, %fd210;
	div.rn.f64 	%fd717, %fd716, 0d41EFFFFFE5E00000;
	cvt.rmi.f64.f64 	%fd718, %fd717;
	mul.f64 	%fd719, %fd718, 0d41EFFFFFE5E00000;
	sub.f64 	%fd720, %fd716, %fd719;
	setp.lt.f64 	%p108, %fd720, 0d0000000000000000;
	add.f64 	%fd721, %fd720, 0d41EFFFFFE5E00000;
	selp.f64 	%fd722, %fd721, %fd720, %p108;
	fma.rn.f64 	%fd723, %fd715, 0d4100000000000000, %fd722;
	div.rn.f64 	%fd724, %fd723, 0d41EFFFFFE5E00000;
	cvt.rmi.f64.f64 	%fd725, %fd724;
	mul.f64 	%fd726, %fd725, 0d41EFFFFFE5E00000;
	sub.f64 	%fd727, %fd723, %fd726;
	setp.lt.f64 	%p109, %fd727, 0d0000000000000000;
	add.f64 	%fd728, %fd727, 0d41EFFFFFE5E00000;
	selp.f64 	%fd729, %fd728, %fd727, %p109;
	setp.lt.f64 	%p110, %fd729, 0d0000000000000000;
	add.f64 	%fd730, %fd729, 0d41EFFFFFE5E00000;
	selp.f64 	%fd731, %fd730, %fd729, %p110;
	add.f64 	%fd732, %fd708, %fd731;
	div.rn.f64 	%fd733, %fd732, 0d41EFFFFFE5E00000;
	cvt.rmi.f64.f64 	%fd734, %fd733;
	mul.f64 	%fd735, %fd734, 0d41EFFFFFE5E00000;
	sub.f64 	%fd736, %fd732, %fd735;
	setp.lt.f64 	%p111, %fd736, 0d0000000000000000;
	add.f64 	%fd737, %fd736, 0d41EFFFFFE5E00000;
	selp.f64 	%fd738, %fd737, %fd736, %p111;
	mul.f64 	%fd739, %fd649, %fd241;
	div.rn.f64 	%fd740, %fd739, 0d41EFFFFFE5E00000;
	cvt.rmi.f64.f64 	%fd741, %fd740;
	mul.f64 	%fd742, %fd741, 0d41EFFFFFE5E00000;
	sub.f64 	%fd743, %fd739, %fd742;
	setp.lt.f64 	%p112, %fd743, 0d0000000000000000;
	add.f64 	%fd744, %fd743, 0d41EFFFFFE5E00000;
	selp.f64 	%fd745, %fd744, %fd743, %p112;
	mul.f64 	%fd746, %fd651, %fd241;
	div.rn.f64 	%fd747, %fd746, 0d41EFFFFFE5E00000;
	cvt.rmi.f64.f64 	%fd748, %fd747;
	mul.f64 	%fd749, %fd748, 0d41EFFFFFE5E00000;
	sub.f64 	%fd750, %fd746, %fd749;
	setp.lt.f64 	%p113, %fd750, 0d0000000000000000;
	add.f64 	%fd751, %fd750, 0d41EFFFFFE5E00000;
	selp.f64 	%fd752, %fd751, %fd750, %p113;
	fma.rn.f64 	%fd753, %fd745, 0d4100000000000000, %fd752;
	div.rn.f64 	%fd754, %fd753, 0d41EFFFFFE5E00000;
	cvt.rmi.f64.f64 	%fd755, %fd754;
	mul.f64 	%fd756, %fd755, 0d41EFFFFFE5E00000;
	sub.f64 	%fd757, %fd753, %fd756;
	setp.lt.f64 	%p114, %fd757, 0d0000000000000000;
	add.f64 	%fd758, %fd757, 0d41EFFFFFE5E00000;
	selp.f64 	%fd759, %fd758, %fd757, %p114;
	setp.lt.f64 	%p115, %fd759, 0d0000000000000000;
	add.f64 	%fd760, %fd759, 0d41EFFFFFE5E00000;
	selp.f64 	%fd761, %fd760, %fd759, %p115;
	mul.f64 	%fd762, %fd654, %fd265;
	div.rn.f64 	%fd763, %fd762, 0d41EFFFFFE5E00000;
	cvt.rmi.f64.f64 	%fd764, %fd763;
	mul.f64 	%fd765, %fd764, 0d41EFFFFFE5E00000;
	sub.f64 	%fd766, %fd762, %fd765;
	setp.lt.f64 	%p116, %fd766, 0d0000000000000000;
	add.f64 	%fd767, %fd766, 0d41EFFFFFE5E00000;
	selp.f64 	%fd768, %fd767, %fd766, %p116;
	mul.f64 	%fd769, %fd656, %fd265;
	div.rn.f64 	%fd770, %fd769, 0d41EFFFFFE5E00000;
	cvt.rmi.f64.f64 	%fd771, %fd770;
	mul.f64 	%fd772, %fd771, 0d41EFFFFFE5E00000;
	sub.f64 	%fd773, %fd769, %fd772;
	setp.lt.f64 	%p117, %fd773, 0d0000000000000000;
	add.f64 	%fd774, %fd773, 0d41EFFFFFE5E00000;
	selp.f64 	%fd775, %fd774, %fd773, %p117;
	fma.rn.f64 	%fd776, %fd768, 0d4100000000000000, %fd775;
	div.rn.f64 	%fd777, %fd776, 0d41EFFFFFE5E00000;
	cvt.rmi.f64.f64 	%fd778, %fd777;
	mul.f64 	%fd779, %fd778, 0d41EFFFFFE5E00000;
	sub.f64 	%fd780, %fd776, %fd779;
	setp.lt.f64 	%p118, %fd780, 0d0000000000000000;
	add.f64 	%fd781, %fd780, 0d41EFFFFFE5E00000;
	selp.f64 	%fd782, %fd781, %fd780, %p118;
	setp.lt.f64 	%p119, %fd782, 0d0000000000000000;
	add.f64 	%fd783, %fd782, 0d41EFFFFFE5E00000;
	selp.f64 	%fd784, %fd783, %fd782, %p119;
	add.f64 	%fd785, %fd761, %fd784;
	mul.f64 	%fd786, %fd659, %fd290;
	div.rn.f64 	%fd787, %fd786, 0d41EFFFFFE5E00000;
	cvt.rmi.f64.f64 	%fd788, %fd787;
	mul.f64 	%fd789, %fd788, 0d41EFFFFFE5E00000;
	sub.f64 	%fd790, %fd786, %fd789;
	setp.lt.f64 	%p120, %fd790, 0d0000000000000000;
	add.f64 	%fd791, %fd790, 0d41EFFFFFE5E00000;
	selp.f64 	%fd792, %fd791, %fd790, %p120;
	mul.f64 	%fd793, %fd661, %fd290;
	div.rn.f64 	%fd794, %fd793, 0d41EFFFFFE5E00000;
	cvt.rmi.f64.f64 	%fd795, %fd794;
	mul.f64 	%fd796, %fd795, 0d41EFFFFFE5E00000;
	sub.f64 	%fd797, %fd793, %fd796;
	setp.lt.f64 	%p121, %fd797, 0d0000000000000000;
	add.f64 	%fd798, %fd797, 0d41EFFFFFE5E00000;
	selp.f64 	%fd799, %fd798, %fd797, %p121;
	fma.rn.f64 	%fd800, %fd792, 0d4100000000000000, %fd799;
	div.rn.f64 	%fd801, %fd800, 0d41EFFFFFE5E00000;
	cvt.rmi.f64.f64 	%fd802, %fd801;
	mul.f64 	%fd803, %fd802, 0d41EFFFFFE5E00000;
	sub.f64 	%fd804, %fd800, %fd803;
	setp.lt.f64 	%p122, %fd804, 0d0000000000000000;
	add.f64 	%fd805, %fd804, 0d41EFFFFFE5E00000;
	selp.f64 	%fd806, %fd805, %fd804, %p122;
	setp.lt.f64 	%p123, %fd806, 0d0000000000000000;
	add.f64 	%fd807, %fd806, 0d41EFFFFFE5E00000;
	selp.f64 	%fd808, %fd807, %fd806, %p123;
	add.f64 	%fd809, %fd785, %fd808;
	div.rn.f64 	%fd810, %fd809, 0d41EFFFFFE5E00000;
	cvt.rmi.f64.f64 	%fd811, %fd810;
	mul.f64 	%fd812, %fd811, 0d41EFFFFFE5E00000;
	sub.f64 	%fd813, %fd809, %fd812;
	setp.lt.f64 	%p124, %fd813, 0d0000000000000000;
	add.f64 	%fd814, %fd813, 0d41EFFFFFE5E00000;
	selp.f64 	%fd815, %fd814, %fd813, %p124;
	mul.f64 	%fd816, %fd649, %fd321;
	div.rn.f64 	%fd817, %fd816, 0d41EFFFFFE5E00000;
	cvt.rmi.f64.f64 	%fd818, %fd817;
	mul.f64 	%fd819, %fd818, 0d41EFFFFFE5E00000;
	sub.f64 	%fd820, %fd816, %fd819;
	setp.lt.f64 	%p125, %fd820, 0d0000000000000000;
	add.f64 	%fd821, %fd820, 0d41EFFFFFE5E00000;
	selp.f64 	%fd822, %fd821, %fd820, %p125;
	mul.f64 	%fd823, %fd651, %fd321;
	div.rn.f64 	%fd824, %fd823, 0d41EFFFFFE5E00000;
	cvt.rmi.f64.f64 	%fd825, %fd824;
	mul.f64 	%fd826, %fd825, 0d41EFFFFFE5E00000;
	sub.f64 	%fd827, %fd823, %fd826;
	setp.lt.f64 	%p126, %fd827, 0d0000000000000000;
	add.f64 	%fd828, %fd827, 0d41EFFFFFE5E00000;
	selp.f64 	%fd829, %fd828, %fd827, %p126;
	fma.rn.f64 	%fd830, %fd822, 0d4100000000000000, %fd829;
	div.rn.f64 	%fd831, %fd830, 0d41EFFFFFE5E00000;
	cvt.rmi.f64.f64 	%fd832, %fd831;
	mul.f64 	%fd833, %fd832, 0d41EFFFFFE5E00000;
	sub.f64 	%fd834, %fd830, %fd833;
	setp.lt.f64 	%p127, %fd834, 0d0000000000000000;
	add.f64 	%fd835, %fd834, 0d41EFFFFFE5E00000;
	selp.f64 	%fd836, %fd835, %fd834, %p127;
	setp.lt.f64 	%p128, %fd836, 0d0000000000000000;
	add.f64 	%fd837, %fd836, 0d41EFFFFFE5E00000;
	selp.f64 	%fd838, %fd837, %fd836, %p128;
	mul.f64 	%fd839, %fd654, %fd345;
	div.rn.f64 	%fd840, %fd839, 0d41EFFFFFE5E00000;
	cvt.rmi.f64.f64 	%fd841, %fd840;
	mul.f64 	%fd842, %fd841, 0d41EFFFFFE5E00000;
	sub.f64 	%fd843, %fd839, %fd842;
	setp.lt.f64 	%p129, %fd843, 0d0000000000000000;
	add.f64 	%fd844, %fd843, 0d41EFFFFFE5E00000;
	selp.f64 	%fd845, %fd844, %fd843, %p129;
	mul.f64 	%fd846, %fd656, %fd345;
	div.rn.f64 	%fd847, %fd846, 0d41EFFFFFE5E00000;
	cvt.rmi.f64.f64 	%fd848, %fd847;
	mul.f64 	%fd849, %fd848, 0d41EFFFFFE5E00000;
	sub.f64 	%fd850, %fd846, %fd849;
	setp.lt.f64 	%p130, %fd850, 0d0000000000000000;
	add.f64 	%fd851, %fd850, 0d41EFFFFFE5E00000;
	selp.f64 	%fd852, %fd851, %fd850, %p130;
	fma.rn.f64 	%fd853, %fd845, 0d4100000000000000, %fd852;
	div.rn.f64 	%fd854, %fd853, 0d41EFFFFFE5E00000;
	cvt.rmi.f64.f64 	%fd855, %fd854;
	mul.f64 	%fd856, %fd855, 0d41EFFFFFE5E00000;
	sub.f64 	%fd857, %fd853, %fd856;
	setp.lt.f64 	%p131, %fd857, 0d0000000000000000;
	add.f64 	%fd858, %fd857, 0d41EFFFFFE5E00000;
	selp.f64 	%fd859, %fd858, %fd857, %p131;
	setp.lt.f64 	%p132, %fd859, 0d0000000000000000;
	add.f64 	%fd860, %fd859, 0d41EFFFFFE5E00000;
	selp.f64 	%fd861, %fd860, %fd859, %p132;
	add.f64 	%fd862, %fd838, %fd861;
	mul.f64 	%fd863, %fd659, %fd370;
	div.rn.f64 	%fd864, %fd863, 0d41EFFFFFE5E00000;
	cvt.rmi.f64.f64 	%fd865, %fd864;
	mul.f64 	%fd866, %fd865, 0d41EFFFFFE5E00000;
	sub.f64 	%fd867, %fd863, %fd866;
	setp.lt.f64 	%p133, %fd867, 0d0000000000000000;
	add.f64 	%fd868, %fd867, 0d41EFFFFFE5E00000;
	selp.f64 	%fd869, %fd868, %fd867, %p133;
	mul.f64 	%fd870, %fd661, %fd370;
	div.rn.f64 	%fd871, %fd870, 0d41EFFFFFE5E00000;
	cvt.rmi.f64.f64 	%fd872, %fd871;
	mul.f64 	%fd873, %fd872, 0d41EFFFFFE5E00000;
	sub.f64 	%fd874, %fd870, %fd873;
	setp.lt.f64 	%p134, %fd874, 0d0000000000000000;
	add.f64 	%fd875, %fd874, 0d41EFFFFFE5E00000;
	selp.f64 	%fd876, %fd875, %fd874, %p134;
	fma.rn.f64 	%fd877, %fd869, 0d4100000000000000, %fd876;
	div.rn.f64 	%fd878, %fd877, 0d41EFFFFFE5E00000;
	cvt.rmi.f64.f64 	%fd879, %fd878;
	mul.f64 	%fd880, %fd879, 0d41EFFFFFE5E00000;
	sub.f64 	%fd881, %fd877, %fd880;
	setp.lt.f64 	%p135, %fd881, 0d0000000000000000;
	add.f64 	%fd882, %fd881, 0d41EFFFFFE5E00000;
	selp.f64 	%fd883, %fd882, %fd881, %p135;
	setp.lt.f64 	%p136, %fd883, 0d0000000000000000;
	add.f64 	%fd884, %fd883, 0d41EFFFFFE5E00000;
	selp.f64 	%fd885, %fd884, %fd883, %p136;
	add.f64 	%fd886, %fd862, %fd885;
	div.rn.f64 	%fd887, %fd886, 0d41EFFFFFE5E00000;
	cvt.rmi.f64.f64 	%fd888, %fd887;
	mul.f64 	%fd889, %fd888, 0d41EFFFFFE5E00000;
	sub.f64 	%fd890, %fd886, %fd889;
	setp.lt.f64 	%p137, %fd890, 0d0000000000000000;
	add.f64 	%fd891, %fd890, 0d41EFFFFFE5E00000;
	selp.f64 	%fd892, %fd891, %fd890, %p137;
	cvt.rzi.u32.f64 	%r210, %fd240;
	cvt.rzi.u32.f64 	%r209, %fd320;
	cvt.rzi.u32.f64 	%r208, %fd400;
	cvt.rzi.u32.f64 	%r207, %fd492;
	cvt.rzi.u32.f64 	%r206, %fd569;
	cvt.rzi.u32.f64 	%r205, %fd646;
	cvt.rzi.u32.f64 	%r204, %fd738;
	cvt.rzi.u32.f64 	%r203, %fd815;
	cvt.rzi.u32.f64 	%r202, %fd892;
$L__BB1_6:
	add.s32 	%r201, %r201, 1;
	shr.u64 	%rd4, %rd37, 1;
	setp.gt.u64 	%p138, %rd37, 1;
	mov.u64 	%rd37, %rd4;
	@%p138 bra 	$L__BB1_4;
	cvt.rn.f64.u32 	%fd4240, %r210;
	cvt.rn.f64.u32 	%fd4239, %r209;
	cvt.rn.f64.u32 	%fd4238, %r208;
	cvt.rn.f64.u32 	%fd4237, %r207;
	cvt.rn.f64.u32 	%fd4236, %r206;
	cvt.rn.f64.u32 	%fd4235, %r205;
	cvt.rn.f64.u32 	%fd4234, %r204;
	cvt.rn.f64.u32 	%fd4233, %r203;
	cvt.rn.f64.u32 	%fd4232, %r202;
$L__BB1_8:
	mov.u32 	%r148, %ctaid.x;
	shl.b32 	%r149, %r148, 5;
	mov.u32 	%r150, %tid.x;
	add.s32 	%r151, %r149, %r150;
	cvt.u64.u32 	%rd38, %r151;
	setp.eq.s32 	%p139, %r151, 0;
	mul.f64 	%fd895, %fd4240, 0d3EE0000000000000;
	cvt.rmi.f64.f64 	%fd896, %fd895;
	mul.f64 	%fd897, %fd896, 0d4100000000000000;
	sub.f64 	%fd898, %fd4240, %fd897;
	mul.f64 	%fd899, %fd896, %fd4231;
	div.rn.f64 	%fd900, %fd899, 0d41EFFFFFE5E00000;
	cvt.rmi.f64.f64 	%fd901, %fd900;
	mul.f64 	%fd902, %fd901, 0d41EFFFFFE5E00000;
	sub.f64 	%fd903, %fd899, %fd902;
	setp.lt.f64 	%p140, %fd903, 0d0000000000000000;
	add.f64 	%fd904, %fd903, 0d41EFFFFFE5E00000;
	selp.f64 	%fd905, %fd904, %fd903, %p140;
	mul.f64 	%fd906, %fd898, %fd4231;
	div.rn.f64 	%fd907, %fd906, 0d41EFFFFFE5E00000;
	cvt.rmi.f64.f64 	%fd908, %fd907;
	mul.f64 	%fd909, %fd908, 0d41EFFFFFE5E00000;
	sub.f64 	%fd910, %fd906, %fd909;
	setp.lt.f64 	%p141, %fd910, 0d0000000000000000;
	add.f64 	%fd911, %fd910, 0d41EFFFFFE5E00000;
	selp.f64 	%fd912, %fd911, %fd910, %p141;
	fma.rn.f64 	%fd913, %fd905, 0d4100000000000000, %fd912;
	div.rn.f64 	%fd914, %fd913, 0d41EFFFFFE5E00000;
	cvt.rmi.f64.f64 	%fd915, %fd914;
	mul.f64 	%fd916, %fd915, 0d41EFFFFFE5E00000;
	sub.f64 	%fd917, %fd913, %fd916;
	setp.lt.f64 	%p142, %fd917, 0d0000000000000000;
	add.f64 	%fd918, %fd917, 0d41EFFFFFE5E00000;
	selp.f64 	%fd919, %fd918, %fd917, %p142;
	setp.lt.f64 	%p143, %fd919, 0d0000000000000000;
	add.f64 	%fd920, %fd919, 0d41EFFFFFE5E00000;
	selp.f64 	%fd921, %fd920, %fd919, %p143;
	mul.f64 	%fd922, %fd4239, 0d3EE0000000000000;
	cvt.rmi.f64.f64 	%fd923, %fd922;
	mul.f64 	%fd924, %fd923, 0d4100000000000000;
	sub.f64 	%fd925, %fd4239, %fd924;
	mul.f64 	%fd926, %fd923, %fd4230;
	div.rn.f64 	%fd927, %fd926, 0d41EFFFFFE5E00000;
	cvt.rmi.f64.f64 	%fd928, %fd927;
	mul.f64 	%fd929, %fd928, 0d41EFFFFFE5E00000;
	sub.f64 	%fd930, %fd926, %fd929;
	setp.lt.f64 	%p144, %fd930, 0d0000000000000000;
	add.f64 	%fd931, %fd930, 0d41EFFFFFE5E00000;
	selp.f64 	%fd932, %fd931, %fd930, %p144;
	mul.f64 	%fd933, %fd925, %fd4230;
	div.rn.f64 	%fd934, %fd933, 0d41EFFFFFE5E00000;
	cvt.rmi.f64.f64 	%fd935, %fd934;
	mul.f64 	%fd936, %fd935, 0d41EFFFFFE5E00000;
	sub.f64 	%fd937, %fd933, %fd936;
	setp.lt.f64 	%p145, %fd937, 0d0000000000000000;
	add.f64 	%fd938, %fd937, 0d41EFFFFFE5E00000;
	selp.f64 	%fd939, %fd938, %fd937, %p145;
	fma.rn.f64 	%fd940, %fd932, 0d4100000000000000, %fd939;
	div.rn.f64 	%fd941, %fd940, 0d41EFFFFFE5E00000;
	cvt.rmi.f64.f64 	%fd942, %fd941;
	mul.f64 	%fd943, %fd942, 0d41EFFFFFE5E00000;
	sub.f64 	%fd944, %fd940, %fd943;
	setp.lt.f64 	%p146, %fd944, 0d0000000000000000;
	add.f64 	%fd945, %fd944, 0d41EFFFFFE5E00000;
	selp.f64 	%fd946, %fd945, %fd944, %p146;
	setp.lt.f64 	%p147, %fd946, 0d0000000000000000;
	add.f64 	%fd947, %fd946, 0d41EFFFFFE5E00000;
	selp.f64 	%fd948, %fd947, %fd946, %p147;
	add.f64 	%fd949, %fd921, %fd948;
	mul.f64 	%fd950, %fd4238, 0d3EE0000000000000;
	cvt.rmi.f64.f64 	%fd951, %fd950;
	mul.f64 	%fd952, %fd951, 0d4100000000000000;
	sub.f64 	%fd953, %fd4238, %fd952;
	mul.f64 	%fd954, %fd951, %fd4231;
	div.rn.f64 	%fd955, %fd954, 0d41EFFFFFE5E00000;
	cvt.rmi.f64.f64 	%fd956, %fd955;
	mul.f64 	%fd957, %fd956, 0d41EFFFFFE5E00000;
	sub.f64 	%fd958, %fd954, %fd957;
	setp.lt.f64 	%p148, %fd958, 0d0000000000000000;
	add.f64 	%fd959, %fd958, 0d41EFFFFFE5E00000;
	selp.f64 	%fd960, %fd959, %fd958, %p148;
	mul.f64 	%fd961, %fd953, %fd4231;
	div.rn.f64 	%fd962, %fd961, 0d41EFFFFFE5E00000;
	cvt.rmi.f64.f64 	%fd963, %fd962;
	mul.f64 	%fd964, %fd963, 0d41EFFFFFE5E00000;
	sub.f64 	%fd965, %fd961, %fd964;
	setp.lt.f64 	%p149, %fd965, 0d0000000000000000;
	add.f64 	%fd966, %fd965, 0d41EFFFFFE5E00000;
	selp.f64 	%fd967, %fd966, %fd965, %p149;
	fma.rn.f64 	%fd968, %fd960, 0d4100000000000000, %fd967;
	div.rn.f64 	%fd969, %fd968, 0d41EFFFFFE5E00000;
	cvt.rmi.f64.f64 	%fd970, %fd969;
	mul.f64 	%fd971, %fd970, 0d41EFFFFFE5E00000;
	sub.f64 	%fd972, %fd968, %fd971;
	setp.lt.f64 	%p150, %fd972, 0d0000000000000000;
	add.f64 	%fd973, %fd972, 0d41EFFFFFE5E00000;
	selp.f64 	%fd974, %fd973, %fd972, %p150;
	setp.lt.f64 	%p151, %fd974, 0d0000000000000000;
	add.f64 	%fd975, %fd974, 0d41EFFFFFE5E00000;
	selp.f64 	%fd976, %fd975, %fd974, %p151;
	add.f64 	%fd977, %fd949, %fd976;
	div.rn.f64 	%fd978, %fd977, 0d41EFFFFFE5E00000;
	cvt.rmi.f64.f64 	%fd979, %fd978;
	mul.f64 	%fd980, %fd979, 0d41EFFFFFE5E00000;
	sub.f64 	%fd981, %fd977, %fd980;
	setp.lt.f64 	%p152, %fd981, 0d0000000000000000;
	add.f64 	%fd982, %fd981, 0d41EFFFFFE5E00000;
	selp.f64 	%fd983, %fd982, %fd981, %p152;
	mul.f64 	%fd984, %fd4237, 0d3EE0000000000000;
	cvt.rmi.f64.f64 	%fd985, %fd984;
	mul.f64 	%fd986, %fd985, 0d4100000000000000;
	sub.f64 	%fd987, %fd4237, %fd986;
	mul.f64 	%fd988, %fd985, %fd4231;
	div.rn.f64 	%fd989, %fd988, 0d41EFFFFFE5E00000;
	cvt.rmi.f64.f64 	%fd990, %fd989;
	mul.f64 	%fd991, %fd990, 0d41EFFFFFE5E00000;
	sub.f64 	%fd992, %fd988, %fd991;
	setp.lt.f64 	%p153, %fd992, 0d0000000000000000;
	add.f64 	%fd993, %fd992, 0d41EFFFFFE5E00000;
	selp.f64 	%fd994, %fd993, %fd992, %p153;
	mul.f64 	%fd995, %fd987, %fd4231;
	div.rn.f64 	%fd996, %fd995, 0d41EFFFFFE5E00000;
	cvt.rmi.f64.f64 	%fd997, %fd996;
	mul.f64 	%fd998, %fd997, 0d41EFFFFFE5E00000;
	sub.f64 	%fd999, %fd995, %fd998;
	setp.lt.f64 	%p154, %fd999, 0d0000000000000000;
	add.f64 	%fd1000, %fd999, 0d41EFFFFFE5E00000;
	selp.f64 	%fd1001, %fd1000, %fd999, %p154;
	fma.rn.f64 	%fd1002, %fd994, 0d4100000000000000, %fd1001;
	div.rn.f64 	%fd1003, %fd1002, 0d41EFFFFFE5E00000;
	cvt.rmi.f64.f64 	%fd1004, %fd1003;
	mul.f64 	%fd1005, %fd1004, 0d41EFFFFFE5E00000;
	sub.f64 	%fd1006, %fd1002, %fd1005;
	setp.lt.f64 	%p155, %fd1006, 0d0000000000000000;
	add.f64 	%fd1007, %fd1006, 0d41EFFFFFE5E00000;
	selp.f64 	%fd1008, %fd1007, %fd1006, %p155;
	setp.lt.f64 	%p156, %fd1008, 0d0000000000000000;
	add.f64 	%fd1009, %fd1008, 0d41EFFFFFE5E00000;
	selp.f64 	%fd1010, %fd1009, %fd1008, %p156;
	mul.f64 	%fd1011, %fd4236, 0d3EE0000000000000;
	cvt.rmi.f64.f64 	%fd1012, %fd1011;
	mul.f64 	%fd1013, %fd1012, 0d4100000000000000;
	sub.f64 	%fd1014, %fd4236, %fd1013;
	mul.f64 	%fd1015, %fd1012, %fd4230;
	div.rn.f64 	%fd1016, %fd1015, 0d41EFFFFFE5E00000;
	cvt.rmi.f64.f64 	%fd1017, %fd1016;
	mul.f64 	%fd1018, %fd1017, 0d41EFFFFFE5E00000;
	sub.f64 	%fd1019, %fd1015, %fd1018;
	setp.lt.f64 	%p157, %fd1019, 0d0000000000000000;
	add.f64 	%fd1020, %fd1019, 0d41EFFFFFE5E00000;
	selp.f64 	%fd1021, %fd1020, %fd1019, %p157;
	mul.f64 	%fd1022, %fd1014, %fd4230;
	div.rn.f64 	%fd1023, %fd1022, 0d41EFFFFFE5E00000;
	cvt.rmi.f64.f64 	%fd1024, %fd1023;
	mul.f64 	%fd1025, %fd1024, 0d41EFFFFFE5E00000;
	sub.f64 	%fd1026, %fd1022, %fd1025;
	setp.lt.f64 	%p158, %fd1026, 0d0000000000000000;
	add.f64 	%fd1027, %fd1026, 0d41EFFFFFE5E00000;
	selp.f64 	%fd1028, %fd1027, %fd1026, %p158;
	fma.rn.f64 	%fd1029, %fd1021, 0d4100000000000000, %fd1028;
	div.rn.f64 	%fd1030, %fd1029, 0d41EFFFFFE5E00000;
	cvt.rmi.f64.f64 	%fd1031, %fd1030;
	mul.f64 	%fd1032, %fd1031, 0d41EFFFFFE5E00000;
	sub.f64 	%fd1033, %fd1029, %fd1032;
	setp.lt.f64 	%p159, %fd1033, 0d0000000000000000;
	add.f64 	%fd1034, %fd1033, 0d41EFFFFFE5E00000;
	selp.f64 	%fd1035, %fd1034, %fd1033, %p159;
	setp.lt.f64 	%p160, %fd1035, 0d0000000000000000;
	add.f64 	%fd1036, %fd1035, 0d41EFFFFFE5E00000;
	selp.f64 	%fd1037, %fd1036, %fd1035, %p160;
	add.f64 	%fd1038, %fd1010, %fd1037;
	mul.f64 	%fd1039, %fd4235, 0d3EE0000000000000;
	cvt.rmi.f64.f64 	%fd1040, %fd1039;
	mul.f64 	%fd1041, %fd1040, 0d4100000000000000;
	sub.f64 	%fd1042, %fd4235, %fd1041;
	mul.f64 	%fd1043, %fd1040, %fd4231;
	div.rn.f64 	%fd1044, %fd1043, 0d41EFFFFFE5E00000;
	cvt.rmi.f64.f64 	%fd1045, %fd1044;
	mul.f64 	%fd1046, %fd1045, 0d41EFFFFFE5E00000;
	sub.f64 	%fd1047, %fd1043, %fd1046;
	setp.lt.f64 	%p161, %fd1047, 0d0000000000000000;
	add.f64 	%fd1048, %fd1047, 0d41EFFFFFE5E00000;
	selp.f64 	%fd1049, %fd1048, %fd1047, %p161;
	mul.f64 	%fd1050, %fd1042, %fd4231;
	div.rn.f64 	%fd1051, %fd1050, 0d41EFFFFFE5E00000;
	cvt.rmi.f64.f64 	%fd1052, %fd1051;
	mul.f64 	%fd1053, %fd1052, 0d41EFFFFFE5E00000;
	sub.f64 	%fd1054, %fd1050, %fd1053;
	setp.lt.f64 	%p162, %fd1054, 0d0000000000000000;
	add.f64 	%fd1055, %fd1054, 0d41EFFFFFE5E00000;
	selp.f64 	%fd1056, %fd1055, %fd1054, %p162;
	fma.rn.f64 	%fd1057, %fd1049, 0d4100000000000000, %fd1056;
	div.rn.f64 	%fd1058, %fd1057, 0d41EFFFFFE5E00000;
	cvt.rmi.f64.f64 	%fd1059, %fd1058;
	mul.f64 	%fd1060, %fd1059, 0d41EFFFFFE5E00000;
	sub.f64 	%fd1061, %fd1057, %fd1060;
	setp.lt.f64 	%p163, %fd1061, 0d0000000000000000;
	add.f64 	%fd1062, %fd1061, 0d41EFFFFFE5E00000;
	selp.f64 	%fd1063, %fd1062, %fd1061, %p163;
	setp.lt.f64 	%p164, %fd1063, 0d0000000000000000;
	add.f64 	%fd1064, %fd1063, 0d41EFFFFFE5E00000;
	selp.f64 	%fd1065, %fd1064, %fd1063, %p164;
	add.f64 	%fd1066, %fd1038, %fd1065;
	div.rn.f64 	%fd1067, %fd1066, 0d41EFFFFFE5E00000;
	cvt.rmi.f64.f64 	%fd1068, %fd1067;
	mul.f64 	%fd1069, %fd1068, 0d41EFFFFFE5E00000;
	sub.f64 	%fd1070, %fd1066, %fd1069;
	setp.lt.f64 	%p165, %fd1070, 0d0000000000000000;
	add.f64 	%fd1071, %fd1070, 0d41EFFFFFE5E00000;
	selp.f64 	%fd1072, %fd1071, %fd1070, %p165;
	mul.f64 	%fd1073, %fd4234, 0d3EE0000000000000;
	cvt.rmi.f64.f64 	%fd1074, %fd1073;
	mul.f64 	%fd1075, %fd1074, 0d4100000000000000;
	sub.f64 	%fd1076, %fd4234, %fd1075;
	mul.f64 	%fd1077, %fd1074, %fd4231;
	div.rn.f64 	%fd1078, %fd1077, 0d41EFFFFFE5E00000;
	cvt.rmi.f64.f64 	%fd1079, %fd1078;
	mul.f64 	%fd1080, %fd1079, 0d41EFFFFFE5E00000;
	sub.f64 	%fd1081, %fd1077, %fd1080;
	setp.lt.f64 	%p166, %fd1081, 0d0000000000000000;
	add.f64 	%fd1082, %fd1081, 0d41EFFFFFE5E00000;
	selp.f64 	%fd1083, %fd1082, %fd1081, %p166;
	mul.f64 	%fd1084, %fd1076, %fd4231;
	div.rn.f64 	%fd1085, %fd1084, 0d41EFFFFFE5E00000;
	cvt.rmi.f64.f64 	%fd1086, %fd1085;
	mul.f64 	%fd1087, %fd1086, 0d41EFFFFFE5E00000;
	sub.f64 	%fd1088, %fd1084, %fd1087;
	setp.lt.f64 	%p167, %fd1088, 0d0000000000000000;
	add.f64 	%fd1089, %fd1088, 0d41EFFFFFE5E00000;
	selp.f64 	%fd1090, %fd1089, %fd1088, %p167;
	fma.rn.f64 	%fd1091, %fd1083, 0d4100000000000000, %fd1090;
	div.rn.f64 	%fd1092, %fd1091, 0d41EFFFFFE5E00000;
	cvt.rmi.f64.f64 	%fd1093, %fd1092;
	mul.f64 	%fd1094, %fd1093, 0d41EFFFFFE5E00000;
	sub.f64 	%fd1095, %fd1091, %fd1094;
	setp.lt.f64 	%p168, %fd1095, 0d0000000000000000;
	add.f64 	%fd1096, %fd1095, 0d41EFFFFFE5E00000;
	selp.f64 	%fd1097, %fd1096, %fd1095, %p168;
	setp.lt.f64 	%p169, %fd1097, 0d0000000000000000;
	add.f64 	%fd1098, %fd1097, 0d41EFFFFFE5E00000;
	selp.f64 	%fd1099, %fd1098, %fd1097, %p169;
	mul.f64 	%fd1100, %fd4233, 0d3EE0000000000000;
	cvt.rmi.f64.f64 	%fd1101, %fd1100;
	mul.f64 	%fd1102, %fd1101, 0d4100000000000000;
	sub.f64 	%fd1103, %fd4233, %fd1102;
	mul.f64 	%fd1104, %fd1101, %fd4230;
	div.rn.f64 	%fd1105, %fd1104, 0d41EFFFFFE5E00000;
	cvt.rmi.f64.f64 	%fd1106, %fd1105;
	mul.f64 	%fd1107, %fd1106, 0d41EFFFFFE5E00000;
	sub.f64 	%fd1108, %fd1104, %fd1107;
	setp.lt.f64 	%p170, %fd1108, 0d0000000000000000;
	add.f64 	%fd1109, %fd1108, 0d41EFFFFFE5E00000;
	selp.f64 	%fd1110, %fd1109, %fd1108, %p170;
	mul.f64 	%fd1111, %fd1103, %fd4230;
	div.rn.f64 	%fd1112, %fd1111, 0d41EFFFFFE5E00000;
	cvt.rmi.f64.f64 	%fd1113, %fd1112;
	mul.f64 	%fd1114, %fd1113, 0d41EFFFFFE5E00000;
	sub.f64 	%fd1115, %fd1111, %fd1114;
	setp.lt.f64 	%p171, %fd1115, 0d0000000000000000;
	add.f64 	%fd1116, %fd1115, 0d41EFFFFFE5E00000;
	selp.f64 	%fd1117, %fd1116, %fd1115, %p171;
	fma.rn.f64 	%fd1118, %fd1110, 0d4100000000000000, %fd1117;
	div.rn.f64 	%fd1119, %fd1118, 0d41EFFFFFE5E00000;
	cvt.rmi.f64.f64 	%fd1120, %fd1119;
	mul.f64 	%fd1121, %fd1120, 0d41EFFFFFE5E00000;
	sub.f64 	%fd1122, %fd1118, %fd1121;
	setp.lt.f64 	%p172, %fd1122, 0d0000000000000000;
	add.f64 	%fd1123, %fd1122, 0d41EFFFFFE5E00000;
	selp.f64 	%fd1124, %fd1123, %fd1122, %p172;
	setp.lt.f64 	%p173, %fd1124, 0d0000000000000000;
	add.f64 	%fd1125, %fd1124, 0d41EFFFFFE5E00000;
	selp.f64 	%fd1126, %fd1125, %fd1124, %p173;
	add.f64 	%fd1127, %fd1099, %fd1126;
	mul.f64 	%fd1128, %fd4232, 0d3EE0000000000000;
	cvt.rmi.f64.f64 	%fd1129, %fd1128;
	mul.f64 	%fd1130, %fd1129, 0d4100000000000000;
	sub.f64 	%fd1131, %fd4232, %fd1130;
	mul.f64 	%fd1132, %fd1129, %fd4231;
	div.rn.f64 	%fd1133, %fd1132, 0d41EFFFFFE5E00000;
	cvt.rmi.f64.f64 	%fd1134, %fd1133;
	mul.f64 	%fd1135, %fd1134, 0d41EFFFFFE5E00000;
	sub.f64 	%fd1136, %fd1132, %fd1135;
	setp.lt.f64 	%p174, %fd1136, 0d0000000000000000;
	add.f64 	%fd1137, %fd1136, 0d41EFFFFFE5E00000;
	selp.f64 	%fd1138, %fd1137, %fd1136, %p174;
	mul.f64 	%fd1139, %fd1131, %fd4231;
	div.rn.f64 	%fd1140, %fd1139, 0d41EFFFFFE5E00000;
	cvt.rmi.f64.f64 	%fd1141, %fd1140;
	mul.f64 	%fd1142, %fd1141, 0d41EFFFFFE5E00000;
	sub.f64 	%fd1143, %fd1139, %fd1142;
	setp.lt.f64 	%p175, %fd1143, 0d0000000000000000;
	add.f64 	%fd1144, %fd1143, 0d41EFFFFFE5E00000;
	selp.f64 	%fd1145, %fd1144, %fd1143, %p175;
	fma.rn.f64 	%fd1146, %fd1138, 0d4100000000000000, %fd1145;
	div.rn.f64 	%fd1147, %fd1146, 0d41EFFFFFE5E00000;
	cvt.rmi.f64.f64 	%fd1148, %fd1147;
	mul.f64 	%fd1149, %fd1148, 0d41EFFFFFE5E00000;
	sub.f64 	%fd1150, %fd1146, %fd1149;
	setp.lt.f64 	%p176, %fd1150, 0d0000000000000000;
	add.f64 	%fd1151, %fd1150, 0d41EFFFFFE5E00000;
	selp.f64 	%fd1152, %fd1151, %fd1150, %p176;
	setp.lt.f64 	%p177, %fd1152, 0d0000000000000000;
	add.f64 	%fd1153, %fd1152, 0d41EFFFFFE5E00000;
	selp.f64 	%fd1154, %fd1153, %fd1152, %p177;
	add.f64 	%fd1155, %fd1127, %fd1154;
	div.rn.f64 	%fd1156, %fd1155, 0d41EFFFFFE5E00000;
	cvt.rmi.f64.f64 	%fd1157, %fd1156;
	mul.f64 	%fd1158, %fd1157, 0d41EFFFFFE5E00000;
	sub.f64 	%fd1159, %fd1155, %fd1158;
	setp.lt.f64 	%p178, %fd1159, 0d0000000000000000;
	add.f64 	%fd1160, %fd1159, 0d41EFFFFFE5E00000;
	selp.f64 	%fd1161, %fd1160, %fd1159, %p178;
	cvt.rzi.u32.f64 	%r30, %fd983;
	st.global.u32 	[%rd2], %r30;
	cvt.rzi.u32.f64 	%r31, %fd1072;
	st.global.u32 	[%rd2+4], %r31;
	cvt.rzi.u32.f64 	%r32, %fd1161;
	st.global.u32 	[%rd2+8], %r32;
	mov.f64 	%fd4242, 0d0000000000000000;
	mov.f64 	%fd4241, 0d3FF0000000000000;
	mov.f64 	%fd4243, %fd4242;
	mov.f64 	%fd4244, %fd4242;
	mov.f64 	%fd4245, %fd4241;
	mov.f64 	%fd4246, %fd4242;
	mov.f64 	%fd4247, %fd4242;
	mov.f64 	%fd4248, %fd4242;
	mov.f64 	%fd4249, %fd4241;
	@%p139 bra 	$L__BB1_14;
	mov.b32 	%r222, 0;
	mov.b32 	%r221, 1;
	mov.u64 	%rd26, mrg32k3aM2SubSeq;
	mov.u32 	%r223, %r222;
	mov.u32 	%r224, %r222;
	mov.u32 	%r225, %r221;
	mov.u32 	%r226, %r222;
	mov.u32 	%r227, %r222;
	mov.u32 	%r228, %r222;
	mov.u32 	%r229, %r221;
	mov.u32 	%r220, %r222;
$L__BB1_10:
	and.b64  	%rd24, %rd38, 1;
	setp.eq.b64 	%p179, %rd24, 1;
	not.pred 	%p180, %p179;
	@%p180 bra 	$L__BB1_12;
	mul.wide.u32 	%rd25, %r220, 36;
	add.s64 	%rd27, %rd26, %rd25;
	ld.global.u32 	%r154, [%rd27];
	cvt.rn.f64.u32 	%fd1162, %r154;
	mul.f64 	%fd1163, %fd1162, 0d3EE0000000000000;
	cvt.rmi.f64.f64 	%fd1164, %fd1163;
	mul.f64 	%fd1165, %fd1164, 0d4100000000000000;
	sub.f64 	%fd1166, %fd1162, %fd1165;
	ld.global.u32 	%r155, [%rd27+4];
	cvt.rn.f64.u32 	%fd1167, %r155;
	mul.f64 	%fd1168, %fd1167, 0d3EE0000000000000;
	cvt.rmi.f64.f64 	%fd1169, %fd1168;
	mul.f64 	%fd1170, %fd1169, 0d4100000000000000;
	sub.f64 	%fd1171, %fd1167, %fd1170;
	ld.global.u32 	%r156, [%rd27+8];
	cvt.rn.f64.u32 	%fd1172, %r156;
	mul.f64 	%fd1173, %fd1172, 0d3EE0000000000000;
	cvt.rmi.f64.f64 	%fd1174, %fd1173;
	mul.f64 	%fd1175, %fd1174, 0d4100000000000000;
	sub.f64 	%fd1176, %fd1172, %fd1175;
	cvt.rn.f64.u32 	%fd1177, %r229;
	mul.f64 	%fd1178, %fd1164, %fd1177;
	div.rn.f64 	%fd1179, %fd1178, 0d41EFFFF4D7600000;
	cvt.rmi.f64.f64 	%fd1180, %fd1179;
	mul.f64 	%fd1181, %fd1180, 0d41EFFFF4D7600000;
	sub.f64 	%fd1182, %fd1178, %fd1181;
	setp.lt.f64 	%p181, %fd1182, 0d0000000000000000;
	add.f64 	%fd1183, %fd1182, 0d41EFFFF4D7600000;
	selp.f64 	%fd1184, %fd1183, %fd1182, %p181;
	mul.f64 	%fd1185, %fd1166, %fd1177;
	div.rn.f64 	%fd1186, %fd1185, 0d41EFFFF4D7600000;
	cvt.rmi.f64.f64 	%fd1187, %fd1186;
	mul.f64 	%fd1188, %fd1187, 0d41EFFFF4D7600000;
	sub.f64 	%fd1189, %fd1185, %fd1188;
	setp.lt.f64 	%p182, %fd1189, 0d0000000000000000;
	add.f64 	%fd1190, %fd1189, 0d41EFFFF4D7600000;
	selp.f64 	%fd1191, %fd1190, %fd1189, %p182;
	fma.rn.f64 	%fd1192, %fd1184, 0d4100000000000000, %fd1191;
	div.rn.f64 	%fd1193, %fd1192, 0d41EFFFF4D7600000;
	cvt.rmi.f64.f64 	%fd1194, %fd1193;
	mul.f64 	%fd1195, %fd1194, 0d41EFFFF4D7600000;
	sub.f64 	%fd1196, %fd1192, %fd1195;
	setp.lt.f64 	%p183, %fd1196, 0d0000000000000000;
	add.f64 	%fd1197, %fd1196, 0d41EFFFF4D7600000;
	selp.f64 	%fd1198, %fd1197, %fd1196, %p183;
	setp.lt.f64 	%p184, %fd1198, 0d0000000000000000;
	add.f64 	%fd1199, %fd1198, 0d41EFFFF4D7600000;
	selp.f64 	%fd1200, %fd1199, %fd1198, %p184;
	cvt.rn.f64.u32 	%fd1201, %r226;
	mul.f64 	%fd1202, %fd1169, %fd1201;
	div.rn.f64 	%fd1203, %fd1202, 0d41EFFFF4D7600000;
	cvt.rmi.f64.f64 	%fd1204, %fd1203;
	mul.f64 	%fd1205, %fd1204, 0d41EFFFF4D7600000;
	sub.f64 	%fd1206, %fd1202, %fd1205;
	setp.lt.f64 	%p185, %fd1206, 0d0000000000000000;
	add.f64 	%fd1207, %fd1206, 0d41EFFFF4D7600000;
	selp.f64 	%fd1208, %fd1207, %fd1206, %p185;
	mul.f64 	%fd1209, %fd1171, %fd1201;
	div.rn.f64 	%fd1210, %fd1209, 0d41EFFFF4D7600000;
	cvt.rmi.f64.f64 	%fd1211, %fd1210;
	mul.f64 	%fd1212, %fd1211, 0d41EFFFF4D7600000;
	sub.f64 	%fd1213, %fd1209, %fd1212;
	setp.lt.f64 	%p186, %fd1213, 0d0000000000000000;
	add.f64 	%fd1214, %fd1213, 0d41EFFFF4D7600000;
	selp.f64 	%fd1215, %fd1214, %fd1213, %p186;
	fma.rn.f64 	%fd1216, %fd1208, 0d4100000000000000, %fd1215;
	div.rn.f64 	%fd1217, %fd1216, 0d41EFFFF4D7600000;
	cvt.rmi.f64.f64 	%fd1218, %fd1217;
	mul.f64 	%fd1219, %fd1218, 0d41EFFFF4D7600000;
	sub.f64 	%fd1220, %fd1216, %fd1219;
	setp.lt.f64 	%p187, %fd1220, 0d0000000000000000;
	add.f64 	%fd1221, %fd1220, 0d41EFFFF4D7600000;
	selp.f64 	%fd1222, %fd1221, %fd1220, %p187;
	setp.lt.f64 	%p188, %fd1222, 0d0000000000000000;
	add.f64 	%fd1223, %fd1222, 0d41EFFFF4D7600000;
	selp.f64 	%fd1224, %fd1223, %fd1222, %p188;
	add.f64 	%fd1225, %fd1200, %fd1224;
	cvt.rn.f64.u32 	%fd1226, %r223;
	mul.f64 	%fd1227, %fd1174, %fd1226;
	div.rn.f64 	%fd1228, %fd1227, 0d41EFFFF4D7600000;
	cvt.rmi.f64.f64 	%fd1229, %fd1228;
	mul.f64 	%fd1230, %fd1229, 0d41EFFFF4D7600000;
	sub.f64 	%fd1231, %fd1227, %fd1230;
	setp.lt.f64 	%p189, %fd1231, 0d0000000000000000;
	add.f64 	%fd1232, %fd1231, 0d41EFFFF4D7600000;
	selp.f64 	%fd1233, %fd1232, %fd1231, %p189;
	mul.f64 	%fd1234, %fd1176, %fd1226;
	div.rn.f64 	%fd1235, %fd1234, 0d41EFFFF4D7600000;
	cvt.rmi.f64.f64 	%fd1236, %fd1235;
	mul.f64 	%fd1237, %fd1236, 0d41EFFFF4D7600000;
	sub.f64 	%fd1238, %fd1234, %fd1237;
	setp.lt.f64 	%p190, %fd1238, 0d0000000000000000;
	add.f64 	%fd1239, %fd1238, 0d41EFFFF4D7600000;
	selp.f64 	%fd1240, %fd1239, %fd1238, %p190;
	fma.rn.f64 	%fd1241, %fd1233, 0d4100000000000000, %fd1240;
	div.rn.f64 	%fd1242, %fd1241, 0d41EFFFF4D7600000;
	cvt.rmi.f64.f64 	%fd1243, %fd1242;
	mul.f64 	%fd1244, %fd1243, 0d41EFFFF4D7600000;
	sub.f64 	%fd1245, %fd1241, %fd1244;
	setp.lt.f64 	%p191, %fd1245, 0d0000000000000000;
	add.f64 	%fd1246, %fd1245, 0d41EFFFF4D7600000;
	selp.f64 	%fd1247, %fd1246, %fd1245, %p191;
	setp.lt.f64 	%p192, %fd1247, 0d0000000000000000;
	add.f64 	%fd1248, %fd1247, 0d41EFFFF4D7600000;
	selp.f64 	%fd1249, %fd1248, %fd1247, %p192;
	add.f64 	%fd1250, %fd1225, %fd1249;
	div.rn.f64 	%fd1251, %fd1250, 0d41EFFFF4D7600000;
	cvt.rmi.f64.f64 	%fd1252, %fd1251;
	mul.f64 	%fd1253, %fd1252, 0d41EFFFF4D7600000;
	sub.f64 	%fd1254, %fd1250, %fd1253;
	setp.lt.f64 	%p193, %fd1254, 0d0000000000000000;
	add.f64 	%fd1255, %fd1254, 0d41EFFFF4D7600000;
	selp.f64 	%fd1256, %fd1255, %fd1254, %p193;
	cvt.rn.f64.u32 	%fd1257, %r228;
	mul.f64 	%fd1258, %fd1164, %fd1257;
	div.rn.f64 	%fd1259, %fd1258, 0d41EFFFF4D7600000;
	cvt.rmi.f64.f64 	%fd1260, %fd1259;
	mul.f64 	%fd1261, %fd1260, 0d41EFFFF4D7600000;
	sub.f64 	%fd1262, %fd1258, %fd1261;
	setp.lt.f64 	%p194, %fd1262, 0d0000000000000000;
	add.f64 	%fd1263, %fd1262, 0d41EFFFF4D7600000;
	selp.f64 	%fd1264, %fd1263, %fd1262, %p194;
	mul.f64 	%fd1265, %fd1166, %fd1257;
	div.rn.f64 	%fd1266, %fd1265, 0d41EFFFF4D7600000;
	cvt.rmi.f64.f64 	%fd1267, %fd1266;
	mul.f64 	%fd1268, %fd1267, 0d41EFFFF4D7600000;
	sub.f64 	%fd1269, %fd1265, %fd1268;
	setp.lt.f64 	%p195, %fd1269, 0d0000000000000000;
	add.f64 	%fd1270, %fd1269, 0d41EFFFF4D7600000;
	selp.f64 	%fd1271, %fd1270, %fd1269, %p195;
	fma.rn.f64 	%fd1272, %fd1264, 0d4100000000000000, %fd1271;
	div.rn.f64 	%fd1273, %fd1272, 0d41EFFFF4D7600000;
	cvt.rmi.f64.f64 	%fd1274, %fd1273;
	mul.f64 	%fd1275, %fd1274, 0d41EFFFF4D7600000;
	sub.f64 	%fd1276, %fd1272, %fd1275;
	setp.lt.f64 	%p196, %fd1276, 0d0000000000000000;
	add.f64 	%fd1277, %fd1276, 0d41EFFFF4D7600000;
	selp.f64 	%fd1278, %fd1277, %fd1276, %p196;
	setp.lt.f64 	%p197, %fd1278, 0d0000000000000000;
	add.f64 	%fd1279, %fd1278, 0d41EFFFF4D7600000;
	selp.f64 	%fd1280, %fd1279, %fd1278, %p197;
	cvt.rn.f64.u32 	%fd1281, %r225;
	mul.f64 	%fd1282, %fd1169, %fd1281;
	div.rn.f64 	%fd1283, %fd1282, 0d41EFFFF4D7600000;
	cvt.rmi.f64.f64 	%fd1284, %fd1283;
	mul.f64 	%fd1285, %fd1284, 0d41EFFFF4D7600000;
	sub.f64 	%fd1286, %fd1282, %fd1285;
	setp.lt.f64 	%p198, %fd1286, 0d0000000000000000;
	add.f64 	%fd1287, %fd1286, 0d41EFFFF4D7600000;
	selp.f64 	%fd1288, %fd1287, %fd1286, %p198;
	mul.f64 	%fd1289, %fd1171, %fd1281;
	div.rn.f64 	%fd1290, %fd1289, 0d41EFFFF4D7600000;
	cvt.rmi.f64.f64 	%fd1291, %fd1290;
	mul.f64 	%fd1292, %fd1291, 0d41EFFFF4D7600000;
	sub.f64 	%fd1293, %fd1289, %fd1292;
	setp.lt.f64 	%p199, %fd1293, 0d0000000000000000;
	add.f64 	%fd1294, %fd1293, 0d41EFFFF4D7600000;
	selp.f64 	%fd1295, %fd1294, %fd1293, %p199;
	fma.rn.f64 	%fd1296, %fd1288, 0d4100000000000000, %fd1295;
	div.rn.f64 	%fd1297, %fd1296, 0d41EFFFF4D7600000;
	cvt.rmi.f64.f64 	%fd1298, %fd1297;
	mul.f64 	%fd1299, %fd1298, 0d41EFFFF4D7600000;
	sub.f64 	%fd1300, %fd1296, %fd1299;
	setp.lt.f64 	%p200, %fd1300, 0d0000000000000000;
	add.f64 	%fd1301, %fd1300, 0d41EFFFF4D7600000;
	selp.f64 	%fd1302, %fd1301, %fd1300, %p200;
	setp.lt.f64 	%p201, %fd1302, 0d0000000000000000;
	add.f64 	%fd1303, %fd1302, 0d41EFFFF4D7600000;
	selp.f64 	%fd1304, %fd1303, %fd1302, %p201;
	add.f64 	%fd1305, %fd1280, %fd1304;
	cvt.rn.f64.u32 	%fd1306, %r222;
	mul.f64 	%fd1307, %fd1174, %fd1306;
	div.rn.f64 	%fd1308, %fd1307, 0d41EFFFF4D7600000;
	cvt.rmi.f64.f64 	%fd1309, %fd1308;
	mul.f64 	%fd1310, %fd1309, 0d41EFFFF4D7600000;
	sub.f64 	%fd1311, %fd1307, %fd1310;
	setp.lt.f64 	%p202, %fd1311, 0d0000000000000000;
	add.f64 	%fd1312, %fd1311, 0d41EFFFF4D7600000;
	selp.f64 	%fd1313, %fd1312, %fd1311, %p202;
	mul.f64 	%fd1314, %fd1176, %fd1306;
	div.rn.f64 	%fd1315, %fd1314, 0d41EFFFF4D7600000;
	cvt.rmi.f64.f64 	%fd1316, %fd1315;
	mul.f64 	%fd1317, %fd1316, 0d41EFFFF4D7600000;
	sub.f64 	%fd1318, %fd1314, %fd1317;
	setp.lt.f64 	%p203, %fd1318, 0d0000000000000000;
	add.f64 	%fd1319, %fd1318, 0d41EFFFF4D7600000;
	selp.f64 	%fd1320, %fd1319, %fd1318, %p203;
	fma.rn.f64 	%fd1321, %fd1313, 0d4100000000000000, %fd1320;
	div.rn.f64 	%fd1322, %fd1321, 0d41EFFFF4D7600000;
	cvt.rmi.f64.f64 	%fd1323, %fd1322;
	mul.f64 	%fd1324, %fd1323, 0d41EFFFF4D7600000;
	sub.f64 	%fd1325, %fd1321, %fd1324;
	setp.lt.f64 	%p204, %fd1325, 0d0000000000000000;
	add.f64 	%fd1326, %fd1325, 0d41EFFFF4D7600000;
	selp.f64 	%fd1327, %fd1326, %fd1325, %p204;
	setp.lt.f64 	%p205, %fd1327, 0d0000000000000000;
	add.f64 	%fd1328, %fd1327, 0d41EFFFF4D7600000;
	selp.f64 	%fd1329, %fd1328, %fd1327, %p205;
	add.f64 	%fd1330, %fd1305, %fd1329;
	div.rn.f64 	%fd1331, %fd1330, 0d41EFFFF4D7600000;
	cvt.rmi.f64.f64 	%fd1332, %fd1331;
	mul.f64 	%fd1333, %fd1332, 0d41EFFFF4D7600000;
	sub.f64 	%fd1334, %fd1330, %fd1333;
	setp.lt.f64 	%p206, %fd1334, 0d0000000000000000;
	add.f64 	%fd1335, %fd1334, 0d41EFFFF4D7600000;
	selp.f64 	%fd1336, %fd1335, %fd1334, %p206;
	cvt.rn.f64.u32 	%fd1337, %r227;
	mul.f64 	%fd1338, %fd1164, %fd1337;
	div.rn.f64 	%fd1339, %fd1338, 0d41EFFFF4D7600000;
	cvt.rmi.f64.f64 	%fd1340, %fd1339;
	mul.f64 	%fd1341, %fd1340, 0d41EFFFF4D7600000;
	sub.f64 	%fd1342, %fd1338, %fd1341;
	setp.lt.f64 	%p207, %fd1342, 0d0000000000000000;
	add.f64 	%fd1343, %fd1342, 0d41EFFFF4D7600000;
	selp.f64 	%fd1344, %fd1343, %fd1342, %p207;
	mul.f64 	%fd1345, %fd1166, %fd1337;
	div.rn.f64 	%fd1346, %fd1345, 0d41EFFFF4D7600000;
	cvt.rmi.f64.f64 	%fd1347, %fd1346;
	mul.f64 	%fd1348, %fd1347, 0d41EFFFF4D7600000;
	sub.f64 	%fd1349, %fd1345, %fd1348;
	setp.lt.f64 	%p208, %fd1349, 0d0000000000000000;
	add.f64 	%fd1350, %fd1349, 0d41EFFFF4D7600000;
	selp.f64 	%fd1351, %fd1350, %fd1349, %p208;
	fma.rn.f64 	%fd1352, %fd1344, 0d4100000000000000, %fd1351;
	div.rn.f64 	%fd1353, %fd1352, 0d41EFFFF4D7600000;
	cvt.rmi.f64.f64 	%fd1354, %fd1353;
	mul.f64 	%fd1355, %fd1354, 0d41EFFFF4D7600000;
	sub.f64 	%fd1356, %fd1352, %fd1355;
	setp.lt.f64 	%p209, %fd1356, 0d0000000000000000;
	add.f64 	%fd1357, %fd1356, 0d41EFFFF4D7600000;
	selp.f64 	%fd1358, %fd1357, %fd1356, %p209;
	setp.lt.f64 	%p210, %fd1358, 0d0000000000000000;
	add.f64 	%fd1359, %fd1358, 0d41EFFFF4D7600000;
	selp.f64 	%fd1360, %fd1359, %fd1358, %p210;
	cvt.rn.f64.u32 	%fd1361, %r224;
	mul.f64 	%fd1362, %fd1169, %fd1361;
	div.rn.f64 	%fd1363, %fd1362, 0d41EFFFF4D7600000;
	cvt.rmi.f64.f64 	%fd1364, %fd1363;
	mul.f64 	%fd1365, %fd1364, 0d41EFFFF4D7600000;
	sub.f64 	%fd1366, %fd1362, %fd1365;
	setp.lt.f64 	%p211, %fd1366, 0d0000000000000000;
	add.f64 	%fd1367, %fd1366, 0d41EFFFF4D7600000;
	selp.f64 	%fd1368, %fd1367, %fd1366, %p211;
	mul.f64 	%fd1369, %fd1171, %fd1361;
	div.rn.f64 	%fd1370, %fd1369, 0d41EFFFF4D7600000;
	cvt.rmi.f64.f64 	%fd1371, %fd1370;
	mul.f64 	%fd1372, %fd1371, 0d41EFFFF4D7600000;
	sub.f64 	%fd1373, %fd1369, %fd1372;
	setp.lt.f64 	%p212, %fd1373, 0d0000000000000000;
	add.f64 	%fd1374, %fd1373, 0d41EFFFF4D7600000;
	selp.f64 	%fd1375, %fd1374, %fd1373, %p212;
	fma.rn.f64 	%fd1376, %fd1368, 0d4100000000000000, %fd1375;
	div.rn.f64 	%fd1377, %fd1376, 0d41EFFFF4D7600000;
	cvt.rmi.f64.f64 	%fd1378, %fd1377;
	mul.f64 	%fd1379, %fd1378, 0d41EFFFF4D7600000;
	sub.f64 	%fd1380, %fd1376, %fd1379;
	setp.lt.f64 	%p213, %fd1380, 0d0000000000000000;
	add.f64 	%fd1381, %fd1380, 0d41EFFFF4D7600000;
	selp.f64 	%fd1382, %fd1381, %fd1380, %p213;
	setp.lt.f64 	%p214, %fd1382, 0d0000000000000000;
	add.f64 	%fd1383, %fd1382, 0d41EFFFF4D7600000;
	selp.f64 	%fd1384, %fd1383, %fd1382, %p214;
	add.f64 	%fd1385, %fd1360, %fd1384;
	cvt.rn.f64.u32 	%fd1386, %r221;
	mul.f64 	%fd1387, %fd1174, %fd1386;
	div.rn.f64 	%fd1388, %fd1387, 0d41EFFFF4D7600000;
	cvt.rmi.f64.f64 	%fd1389, %fd1388;
	mul.f64 	%fd1390, %fd1389, 0d41EFFFF4D7600000;
	sub.f64 	%fd1391, %fd1387, %fd1390;
	setp.lt.f64 	%p215, %fd1391, 0d0000000000000000;
	add.f64 	%fd1392, %fd1391, 0d41EFFFF4D7600000;
	selp.f64 	%fd1393, %fd1392, %fd1391, %p215;
	mul.f64 	%fd1394, %fd1176, %fd1386;
	div.rn.f64 	%fd1395, %fd1394, 0d41EFFFF4D7600000;
	cvt.rmi.f64.f64 	%fd1396, %fd1395;
	mul.f64 	%fd1397, %fd1396, 0d41EFFFF4D7600000;
	sub.f64 	%fd1398, %fd1394, %fd1397;
	setp.lt.f64 	%p216, %fd1398, 0d0000000000000000;
	add.f64 	%fd1399, %fd1398, 0d41EFFFF4D7600000;
	selp.f64 	%fd1400, %fd1399, %fd1398, %p216;
	fma.rn.f64 	%fd1401, %fd1393, 0d4100000000000000, %fd1400;
	div.rn.f64 	%fd1402, %fd1401, 0d41EFFFF4D7600000;
	cvt.rmi.f64.f64 	%fd1403, %fd1402;
	mul.f64 	%fd1404, %fd1403, 0d41EFFFF4D7600000;
	sub.f64 	%fd1405, %fd1401, %fd1404;
	setp.lt.f64 	%p217, %fd1405, 0d0000000000000000;
	add.f64 	%fd1406, %fd1405, 0d41EFFFF4D7600000;
	selp.f64 	%fd1407, %fd1406, %fd1405, %p217;
	setp.lt.f64 	%p218, %fd1407, 0d0000000000000000;
	add.f64 	%fd1408, %fd1407, 0d41EFFFF4D7600000;
	selp.f64 	%fd1409, %fd1408, %fd1407, %p218;
	add.f64 	%fd1410, %fd1385, %fd1409;
	div.rn.f64 	%fd1411, %fd1410, 0d41EFFFF4D7600000;
	cvt.rmi.f64.f64 	%fd1412, %fd1411;
	mul.f64 	%fd1413, %fd1412, 0d41EFFFF4D7600000;
	sub.f64 	%fd1414, %fd1410, %fd1413;
	setp.lt.f64 	%p219, %fd1414, 0d0000000000000000;
	add.f64 	%fd1415, %fd1414, 0d41EFFFF4D7600000;
	selp.f64 	%fd1416, %fd1415, %fd1414, %p219;
	ld.global.u32 	%r157, [%rd27+12];
	cvt.rn.f64.u32 	%fd1417, %r157;
	mul.f64 	%fd1418, %fd1417, 0d3EE0000000000000;
	cvt.rmi.f64.f64 	%fd1419, %fd1418;
	mul.f64 	%fd1420, %fd1419, 0d4100000000000000;
	sub.f64 	%fd1421, %fd1417, %fd1420;
	ld.global.u32 	%r158, [%rd27+16];
	cvt.rn.f64.u32 	%fd1422, %r158;
	mul.f64 	%fd1423, %fd1422, 0d3EE0000000000000;
	cvt.rmi.f64.f64 	%fd1424, %fd1423;
	mul.f64 	%fd1425, %fd1424, 0d4100000000000000;
	sub.f64 	%fd1426, %fd1422, %fd1425;
	ld.global.u32 	%r159, [%rd27+20];
	cvt.rn.f64.u32 	%fd1427, %r159;
	mul.f64 	%fd1428, %fd1427, 0d3EE0000000000000;
	cvt.rmi.f64.f64 	%fd1429, %fd1428;
	mul.f64 	%fd1430, %fd1429, 0d4100000000000000;
	sub.f64 	%fd1431, %fd1427, %fd1430;
	mul.f64 	%fd1432, %fd1419, %fd1177;
	div.rn.f64 	%fd1433, %fd1432, 0d41EFFFF4D7600000;
	cvt.rmi.f64.f64 	%fd1434, %fd1433;
	mul.f64 	%fd1435, %fd1434, 0d41EFFFF4D7600000;
	sub.f64 	%fd1436, %fd1432, %fd1435;
	setp.lt.f64 	%p220, %fd1436, 0d0000000000000000;
	add.f64 	%fd1437, %fd1436, 0d41EFFFF4D7600000;
	selp.f64 	%fd1438, %fd1437, %fd1436, %p220;
	mul.f64 	%fd1439, %fd1421, %fd1177;
	div.rn.f64 	%fd1440, %fd1439, 0d41EFFFF4D7600000;
	cvt.rmi.f64.f64 	%fd1441, %fd1440;
	mul.f64 	%fd1442, %fd1441, 0d41EFFFF4D7600000;
	sub.f64 	%fd1443, %fd1439, %fd1442;
	setp.lt.f64 	%p221, %fd1443, 0d0000000000000000;
	add.f64 	%fd1444, %fd1443, 0d41EFFFF4D7600000;
	selp.f64 	%fd1445, %fd1444, %fd1443, %p221;
	fma.rn.f64 	%fd1446, %fd1438, 0d4100000000000000, %fd1445;
	div.rn.f64 	%fd1447, %fd1446, 0d41EFFFF4D7600000;
	cvt.rmi.f64.f64 	%fd1448, %fd1447;
	mul.f64 	%fd1449, %fd1448, 0d41EFFFF4D7600000;
	sub.f64 	%fd1450, %fd1446, %fd1449;
	setp.lt.f64 	%p222, %fd1450, 0d0000000000000000;
	add.f64 	%fd1451, %fd1450, 0d41EFFFF4D7600000;
	selp.f64 	%fd1452, %fd1451, %fd1450, %p222;
	setp.lt.f64 	%p223, %fd1452, 0d0000000000000000;
	add.f64 	%fd1453, %fd1452, 0d41EFFFF4D7600000;
	selp.f64 	%fd1454, %fd1453, %fd1452, %p223;
	mul.f64 	%fd1455, %fd1424, %fd1201;
	div.rn.f64 	%fd1456, %fd1455, 0d41EFFFF4D7600000;
	cvt.rmi.f64.f64 	%fd1457, %fd1456;
	mul.f64 	%fd1458, %fd1457, 0d41EFFFF4D7600000;
	sub.f64 	%fd1459, %fd1455, %fd1458;
	setp.lt.f64 	%p224, %fd1459, 0d0000000000000000;
	add.f64 	%fd1460, %fd1459, 0d41EFFFF4D7600000;
	selp.f64 	%fd1461, %fd1460, %fd1459, %p224;
	mul.f64 	%fd1462, %fd1426, %fd1201;
	div.rn.f64 	%fd1463, %fd1462, 0d41EFFFF4D7600000;
	cvt.rmi.f64.f64 	%fd1464, %fd1463;
	mul.f64 	%fd1465, %fd1464, 0d41EFFFF4D7600000;
	sub.f64 	%fd1466, %fd1462, %fd1465;
	setp.lt.f64 	%p225, %fd1466, 0d0000000000000000;
	add.f64 	%fd1467, %fd1466, 0d41EFFFF4D7600000;
	selp.f64 	%fd1468, %fd1467, %fd1466, %p225;
	fma.rn.f64 	%fd1469, %fd1461, 0d4100000000000000, %fd1468;
	div.rn.f64 	%fd1470, %fd1469, 0d41EFFFF4D7600000;
	cvt.rmi.f64.f64 	%fd1471, %fd1470;
	mul.f64 	%fd1472, %fd1471, 0d41EFFFF4D7600000;
	sub.f64 	%fd1473, %fd1469, %fd1472;
	setp.lt.f64 	%p226, %fd1473, 0d0000000000000000;
	add.f64 	%fd1474, %fd1473, 0d41EFFFF4D7600000;
	selp.f64 	%fd1475, %fd1474, %fd1473, %p226;
	setp.lt.f64 	%p227, %fd1475, 0d0000000000000000;
	add.f64 	%fd1476, %fd1475, 0d41EFFFF4D7600000;
	selp.f64 	%fd1477, %fd1476, %fd1475, %p227;
	add.f64 	%fd1478, %fd1454, %fd1477;
	mul.f64 	%fd1479, %fd1429, %fd1226;
	div.rn.f64 	%fd1480, %fd1479, 0d41EFFFF4D7600000;
	cvt.rmi.f64.f64 	%fd1481, %fd1480;
	mul.f64 	%fd1482, %fd1481, 0d41EFFFF4D7600000;
	sub.f64 	%fd1483, %fd1479, %fd1482;
	setp.lt.f64 	%p228, %fd1483, 0d0000000000000000;
	add.f64 	%fd1484, %fd1483, 0d41EFFFF4D7600000;
	selp.f64 	%fd1485, %fd1484, %fd1483, %p228;
	mul.f64 	%fd1486, %fd1431, %fd1226;
	div.rn.f64 	%fd1487, %fd1486, 0d41EFFFF4D7600000;
	cvt.rmi.f64.f64 	%fd1488, %fd1487;
	mul.f64 	%fd1489, %fd1488, 0d41EFFFF4D7600000;
	sub.f64 	%fd1490, %fd1486, %fd1489;
	setp.lt.f64 	%p229, %fd1490, 0d0000000000000000;
	add.f64 	%fd1491, %fd1490, 0d41EFFFF4D7600000;
	selp.f64 	%fd1492, %fd1491, %fd1490, %p229;
	fma.rn.f64 	%fd1493, %fd1485, 0d4100000000000000, %fd1492;
	div.rn.f64 	%fd1494, %fd1493, 0d41EFFFF4D7600000;
	cvt.rmi.f64.f64 	%fd1495, %fd1494;
	mul.f64 	%fd1496, %fd1495, 0d41EFFFF4D7600000;
	sub.f64 	%fd1497, %fd1493, %fd1496;
	setp.lt.f64 	%p230, %fd1497, 0d0000000000000000;
	add.f64 	%fd1498, %fd1497, 0d41EFFFF4D7600000;
	selp.f64 	%fd1499, %fd1498, %fd1497, %p230;
	setp.lt.f64 	%p231, %fd1499, 0d0000000000000000;
	add.f64 	%fd1500, %fd1499, 0d41EFFFF4D7600000;
	selp.f64 	%fd1501, %fd1500, %fd1499, %p231;
	add.f64 	%fd1502, %fd1478, %fd1501;
	div.rn.f64 	%fd1503, %fd1502, 0d41EFFFF4D7600000;
	cvt.rmi.f64.f64 	%fd1504, %fd1503;
	mul.f64 	%fd1505, %fd1504, 0d41EFFFF4D7600000;
	sub.f64 	%fd1506, %fd1502, %fd1505;
	setp.lt.f64 	%p232, %fd1506, 0d0000000000000000;
	add.f64 	%fd1507, %fd1506, 0d41EFFFF4D7600000;
	selp.f64 	%fd1508, %fd1507, %fd1506, %p232;
	mul.f64 	%fd1509, %fd1419, %fd1257;
	div.rn.f64 	%fd1510, %fd1509, 0d41EFFFF4D7600000;
	cvt.rmi.f64.f64 	%fd1511, %fd1510;
	mul.f64 	%fd1512, %fd1511, 0d41EFFFF4D7600000;
	sub.f64 	%fd1513, %fd1509, %fd1512;
	setp.lt.f64 	%p233, %fd1513, 0d0000000000000000;
	add.f64 	%fd1514, %fd1513, 0d41EFFFF4D7600000;
	selp.f64 	%fd1515, %fd1514, %fd1513, %p233;
	mul.f64 	%fd1516, %fd1421, %fd1257;
	div.rn.f64 	%fd1517, %fd1516, 0d41EFFFF4D7600000;
	cvt.rmi.f64.f64 	%fd1518, %fd1517;
	mul.f64 	%fd1519, %fd1518, 0d41EFFFF4D7600000;
	sub.f64 	%fd1520, %fd1516, %fd1519;
	setp.lt.f64 	%p234, %fd1520, 0d0000000000000000;
	add.f64 	%fd1521, %fd1520, 0d41EFFFF4D7600000;
	selp.f64 	%fd1522, %fd1521, %fd1520, %p234;
	fma.rn.f64 	%fd1523, %fd1515, 0d4100000000000000, %fd1522;
	div.rn.f64 	%fd1524, %fd1523, 0d41EFFFF4D7600000;
	cvt.rmi.f64.f64 	%fd1525, %fd1524;
	mul.f64 	%fd1526, %fd1525, 0d41EFFFF4D7600000;
	sub.f64 	%fd1527, %fd1523, %fd1526;
	setp.lt.f64 	%p235, %fd1527, 0d0000000000000000;
	add.f64 	%fd1528, %fd1527, 0d41EFFFF4D7600000;
	selp.f64 	%fd1529, %fd1528, %fd1527, %p235;
	setp.lt.f64 	%p236, %fd1529, 0d0000000000000000;
	add.f64 	%fd1530, %fd1529, 0d41EFFFF4D7600000;
	selp.f64 	%fd1531, %fd1530, %fd1529, %p236;
	mul.f64 	%fd1532, %fd1424, %fd1281;
	div.rn.f64 	%fd1533, %fd1532, 0d41EFFFF4D7600000;
	cvt.rmi.f64.f64 	%fd1534, %fd1533;
	mul.f64 	%fd1535, %fd1534, 0d41EFFFF4D7600000;
	sub.f64 	%fd1536, %fd1532, %fd1535;
	setp.lt.f64 	%p237, %fd1536, 0d0000000000000000;
	add.f64 	%fd1537, %fd1536, 0d41EFFFF4D7600000;
	selp.f64 	%fd1538, %fd1537, %fd1536, %p237;
	mul.f64 	%fd1539, %fd1426, %fd1281;
	div.rn.f64 	%fd1540, %fd1539, 0d41EFFFF4D7600000;
	cvt.rmi.f64.f64 	%fd1541, %fd1540;
	mul.f64 	%fd1542, %fd1541, 0d41EFFFF4D7600000;
	sub.f64 	%fd1543, %fd1539, %fd1542;
	setp.lt.f64 	%p238, %fd1543, 0d0000000000000000;
	add.f64 	%fd1544, %fd1543, 0d41EFFFF4D7600000;
	selp.f64 	%fd1545, %fd1544, %fd1543, %p238;
	fma.rn.f64 	%fd1546, %fd1538, 0d4100000000000000, %fd1545;
	div.rn.f64 	%fd1547, %fd1546, 0d41EFFFF4D7600000;
	cvt.rmi.f64.f64 	%fd1548, %fd1547;
	mul.f64 	%fd1549, %fd1548, 0d41EFFFF4D7600000;
	sub.f64 	%fd1550, %fd1546, %fd1549;
	setp.lt.f64 	%p239, %fd1550, 0d0000000000000000;
	add.f64 	%fd1551, %fd1550, 0d41EFFFF4D7600000;
	selp.f64 	%fd1552, %fd1551, %fd1550, %p239;
	setp.lt.f64 	%p240, %fd1552, 0d0000000000000000;
	add.f64 	%fd1553, %fd1552, 0d41EFFFF4D7600000;
	selp.f64 	%fd1554, %fd1553, %fd1552, %p240;
	add.f64 	%fd1555, %fd1531, %fd1554;
	mul.f64 	%fd1556, %fd1429, %fd1306;
	div.rn.f64 	%fd1557, %fd1556, 0d41EFFFF4D7600000;
	cvt.rmi.f64.f64 	%fd1558, %fd1557;
	mul.f64 	%fd1559, %fd1558, 0d41EFFFF4D7600000;
	sub.f64 	%fd1560, %fd1556, %fd1559;
	setp.lt.f64 	%p241, %fd1560, 0d0000000000000000;
	add.f64 	%fd1561, %fd1560, 0d41EFFFF4D7600000;
	selp.f64 	%fd1562, %fd1561, %fd1560, %p241;
	mul.f64 	%fd1563, %fd1431, %fd1306;
	div.rn.f64 	%fd1564, %fd1563, 0d41EFFFF4D7600000;
	cvt.rmi.f64.f64 	%fd1565, %fd1564;
	mul.f64 	%fd1566, %fd1565, 0d41EFFFF4D7600000;
	sub.f64 	%fd1567, %fd1563, %fd1566;
	setp.lt.f64 	%p242, %fd1567, 0d0000000000000000;
	add.f64 	%fd1568, %fd1567, 0d41EFFFF4D7600000;
	selp.f64 	%fd1569, %fd1568, %fd1567, %p242;
	fma.rn.f64 	%fd1570, %fd1562, 0d4100000000000000, %fd1569;
	div.rn.f64 	%fd1571, %fd1570, 0d41EFFFF4D7600000;
	cvt.rmi.f64.f64 	%fd1572, %fd1571;
	mul.f64 	%fd1573, %fd1572, 0d41EFFFF4D7600000;
	sub.f64 	%fd1574, %fd1570, %fd1573;
	setp.lt.f64 	%p243, %fd1574, 0d0000000000000000;
	add.f64 	%fd1575, %fd1574, 0d41EFFFF4D7600000;
	selp.f64 	%fd1576, %fd1575, %fd1574, %p243;
	setp.lt.f64 	%p244, %fd1576, 0d0000000000000000;
	add.f64 	%fd1577, %fd1576, 0d41EFFFF4D7600000;
	selp.f64 	%fd1578, %fd1577, %fd1576, %p244;
	add.f64 	%fd1579, %fd1555, %fd1578;
	div.rn.f64 	%fd1580, %fd1579, 0d41EFFFF4D7600000;
	cvt.rmi.f64.f64 	%fd1581, %fd1580;
	mul.f64 	%fd1582, %fd1581, 0d41EFFFF4D7600000;
	sub.f64 	%fd1583, %fd1579, %fd1582;
	setp.lt.f64 	%p245, %fd1583, 0d0000000000000000;
	add.f64 	%fd1584, %fd1583, 0d41EFFFF4D7600000;
	selp.f64 	%fd1585, %fd1584, %fd1583, %p245;
	mul.f64 	%fd1586, %fd1419, %fd1337;
	div.rn.f64 	%fd1587, %fd1586, 0d41EFFFF4D7600000;
	cvt.rmi.f64.f64 	%fd1588, %fd1587;
	mul.f64 	%fd1589, %fd1588, 0d41EFFFF4D7600000;
	sub.f64 	%fd1590, %fd1586, %fd1589;
	setp.lt.f64 	%p246, %fd1590, 0d0000000000000000;
	add.f64 	%fd1591, %fd1590, 0d41EFFFF4D7600000;
	selp.f64 	%fd1592, %fd1591, %fd1590, %p246;
	mul.f64 	%fd1593, %fd1421, %fd1337;
	div.rn.f64 	%fd1594, %fd1593, 0d41EFFFF4D7600000;
	cvt.rmi.f64.f64 	%fd1595, %fd1594;
	mul.f64 	%fd1596, %fd1595, 0d41EFFFF4D7600000;
	sub.f64 	%fd1597, %fd1593, %fd1596;
	setp.lt.f64 	%p247, %fd1597, 0d0000000000000000;
	add.f64 	%fd1598, %fd1597, 0d41EFFFF4D7600000;
	selp.f64 	%fd1599, %fd1598, %fd1597, %p247;
	fma.rn.f64 	%fd1600, %fd1592, 0d4100000000000000, %fd1599;
	div.rn.f64 	%fd1601, %fd1600, 0d41EFFFF4D7600000;
	cvt.rmi.f64.f64 	%fd1602, %fd1601;
	mul.f64 	%fd1603, %fd1602, 0d41EFFFF4D7600000;
	sub.f64 	%fd1604, %fd1600, %fd1603;
	setp.lt.f64 	%p248, %fd1604, 0d0000000000000000;
	add.f64 	%fd1605, %fd1604, 0d41EFFFF4D7600000;
	selp.f64 	%fd1606, %fd1605, %fd1604, %p248;
	setp.lt.f64 	%p249, %fd1606, 0d0000000000000000;
	add.f64 	%fd1607, %fd1606, 0d41EFFFF4D7600000;
	selp.f64 	%fd1608, %fd1607, %fd1606, %p249;
	mul.f64 	%fd1609, %fd1424, %fd1361;
	div.rn.f64 	%fd1610, %fd1609, 0d41EFFFF4D7600000;
	cvt.rmi.f64.f64 	%fd1611, %fd1610;
	mul.f64 	%fd1612, %fd1611, 0d41EFFFF4D7600000;
	sub.f64 	%fd1613, %fd1609, %fd1612;
	setp.lt.f64 	%p250, %fd1613, 0d0000000000000000;
	add.f64 	%fd1614, %fd1613, 0d41EFFFF4D7600000;
	selp.f64 	%fd1615, %fd1614, %fd1613, %p250;
	mul.f64 	%fd1616, %fd1426, %fd1361;
	div.rn.f64 	%fd1617, %fd1616, 0d41EFFFF4D7600000;
	cvt.rmi.f64.f64 	%fd1618, %fd1617;
	mul.f64 	%fd1619, %fd1618, 0d41EFFFF4D7600000;
	sub.f64 	%fd1620, %fd1616, %fd1619;
	setp.lt.f64 	%p251, %fd1620, 0d0000000000000000;
	add.f64 	%fd1621, %fd1620, 0d41EFFFF4D7600000;
	selp.f64 	%fd1622, %fd1621, %fd1620, %p251;
	fma.rn.f64 	%fd1623, %fd1615, 0d4100000000000000, %fd1622;
	div.rn.f64 	%fd1624, %fd1623, 0d41EFFFF4D7600000;
	cvt.rmi.f64.f64 	%fd1625, %fd1624;
	mul.f64 	%fd1626, %fd1625, 0d41EFFFF4D7600000;
	sub.f64 	%fd1627, %fd1623, %fd1626;
	setp.lt.f64 	%p252, %fd1627, 0d0000000000000000;
	add.f64 	%fd1628, %fd1627, 0d41EFFFF4D7600000;
	selp.f64 	%fd1629, %fd1628, %fd1627, %p252;
	setp.lt.f64 	%p253, %fd1629, 0d0000000000000000;
	add.f64 	%fd1630, %fd1629, 0d41EFFFF4D7600000;
	selp.f64 	%fd1631, %fd1630, %fd1629, %p253;
	add.f64 	%fd1632, %fd1608, %fd1631;
	mul.f64 	%fd1633, %fd1429, %fd1386;
	div.rn.f64 	%fd1634, %fd1633, 0d41EFFFF4D7600000;
	cvt.rmi.f64.f64 	%fd1635, %fd1634;
	mul.f64 	%fd1636, %fd1635, 0d41EFFFF4D7600000;
	sub.f64 	%fd1637, %fd1633, %fd1636;
	setp.lt.f64 	%p254, %fd1637, 0d0000000000000000;
	add.f64 	%fd1638, %fd1637, 0d41EFFFF4D7600000;
	selp.f64 	%fd1639, %fd1638, %fd1637, %p254;
	mul.f64 	%fd1640, %fd1431, %fd1386;
	div.rn.f64 	%fd1641, %fd1640, 0d41EFFFF4D7600000;
	cvt.rmi.f64.f64 	%fd1642, %fd1641;
	mul.f64 	%fd1643, %fd1642, 0d41EFFFF4D7600000;
	sub.f64 	%fd1644, %fd1640, %fd1643;
	setp.lt.f64 	%p255, %fd1644, 0d0000000000000000;
	add.f64 	%fd1645, %fd1644, 0d41EFFFF4D7600000;
	selp.f64 	%fd1646, %fd1645, %fd1644, %p255;
	fma.rn.f64 	%fd1647, %fd1639, 0d4100000000000000, %fd1646;
	div.rn.f64 	%fd1648, %fd1647, 0d41EFFFF4D7600000;
	cvt.rmi.f64.f64 	%fd1649, %fd1648;
	mul.f64 	%fd1650, %fd1649, 0d41EFFFF4D7600000;
	sub.f64 	%fd1651, %fd1647, %fd1650;
	setp.lt.f64 	%p256, %fd1651, 0d0000000000000000;
	add.f64 	%fd1652, %fd1651, 0d41EFFFF4D7600000;
	selp.f64 	%fd1653, %fd1652, %fd1651, %p256;
	setp.lt.f64 	%p257, %fd1653, 0d0000000000000000;
	add.f64 	%fd1654, %fd1653, 0d41EFFFF4D7600000;
	selp.f64 	%fd1655, %fd1654, %fd1653, %p257;
	add.f64 	%fd1656, %fd1632, %fd1655;
	div.rn.f64 	%fd1657, %fd1656, 0d41EFFFF4D7600000;
	cvt.rmi.f64.f64 	%fd1658, %fd1657;
	mul.f64 	%fd1659, %fd1658, 0d41EFFFF4D7600000;
	sub.f64 	%fd1660, %fd1656, %fd1659;
	setp.lt.f64 	%p258, %fd1660, 0d0000000000000000;
	add.f64 	%fd1661, %fd1660, 0d41EFFFF4D7600000;
	selp.f64 	%fd1662, %fd1661, %fd1660, %p258;
	ld.global.u32 	%r160, [%rd27+24];
	cvt.rn.f64.u32 	%fd1663, %r160;
	mul.f64 	%fd1664, %fd1663, 0d3EE0000000000000;
	cvt.rmi.f64.f64 	%fd1665, %fd1664;
	mul.f64 	%fd1666, %fd1665, 0d4100000000000000;
	sub.f64 	%fd1667, %fd1663, %fd1666;
	ld.global.u32 	%r161, [%rd27+28];
	cvt.rn.f64.u32 	%fd1668, %r161;
	mul.f64 	%fd1669, %fd1668, 0d3EE0000000000000;
	cvt.rmi.f64.f64 	%fd1670, %fd1669;
	mul.f64 	%fd1671, %fd1670, 0d4100000000000000;
	sub.f64 	%fd1672, %fd1668, %fd1671;
	ld.global.u32 	%r162, [%rd27+32];
	cvt.rn.f64.u32 	%fd1673, %r162;
	mul.f64 	%fd1674, %fd1673, 0d3EE0000000000000;
	cvt.rmi.f64.f64 	%fd1675, %fd1674;
	mul.f64 	%fd1676, %fd1675, 0d4100000000000000;
	sub.f64 	%fd1677, %fd1673, %fd1676;
	mul.f64 	%fd1678, %fd1665, %fd1177;
	div.rn.f64 	%fd1679, %fd1678, 0d41EFFFF4D7600000;
	cvt.rmi.f64.f64 	%fd1680, %fd1679;
	mul.f64 	%fd1681, %fd1680, 0d41EFFFF4D7600000;
	sub.f64 	%fd1682, %fd1678, %fd1681;
	setp.lt.f64 	%p259, %fd1682, 0d0000000000000000;
	add.f64 	%fd1683, %fd1682, 0d41EFFFF4D7600000;
	selp.f64 	%fd1684, %fd1683, %fd1682, %p259;
	mul.f64 	%fd1685, %fd1667, %fd1177;
	div.rn.f64 	%fd1686, %fd1685, 0d41EFFFF4D7600000;
	cvt.rmi.f64.f64 	%fd1687, %fd1686;
	mul.f64 	%fd1688, %fd1687, 0d41EFFFF4D7600000;
	sub.f64 	%fd1689, %fd1685, %fd1688;
	setp.lt.f64 	%p260, %fd1689, 0d0000000000000000;
	add.f64 	%fd1690, %fd1689, 0d41EFFFF4D7600000;
	selp.f64 	%fd1691, %fd1690, %fd1689, %p260;
	fma.rn.f64 	%fd1692, %fd1684, 0d4100000000000000, %fd1691;
	div.rn.f64 	%fd1693, %fd1692, 0d41EFFFF4D7600000;
	cvt.rmi.f64.f64 	%fd1694, %fd1693;
	mul.f64 	%fd1695, %fd1694, 0d41EFFFF4D7600000;
	sub.f64 	%fd1696, %fd1692, %fd1695;
	setp.lt.f64 	%p261, %fd1696, 0d0000000000000000;
	add.f64 	%fd1697, %fd1696, 0d41EFFFF4D7600000;
	selp.f64 	%fd1698, %fd1697, %fd1696, %p261;
	setp.lt.f64 	%p262, %fd1698, 0d0000000000000000;
	add.f64 	%fd1699, %fd1698, 0d41EFFFF4D7600000;
	selp.f64 	%fd1700, %fd1699, %fd1698, %p262;
	mul.f64 	%fd1701, %fd1670, %fd1201;
	div.rn.f64 	%fd1702, %fd1701, 0d41EFFFF4D7600000;
	cvt.rmi.f64.f64 	%fd1703, %fd1702;
	mul.f64 	%fd1704, %fd1703, 0d41EFFFF4D7600000;
	sub.f64 	%fd1705, %fd1701, %fd1704;
	setp.lt.f64 	%p263, %fd1705, 0d0000000000000000;
	add.f64 	%fd1706, %fd1705, 0d41EFFFF4D7600000;
	selp.f64 	%fd1707, %fd1706, %fd1705, %p263;
	mul.f64 	%fd1708, %fd1672, %fd1201;
	div.rn.f64 	%fd1709, %fd1708, 0d41EFFFF4D7600000;
	cvt.rmi.f64.f64 	%fd1710, %fd1709;
	mul.f64 	%fd1711, %fd1710, 0d41EFFFF4D7600000;
	sub.f64 	%fd1712, %fd1708, %fd1711;
	setp.lt.f64 	%p264, %fd1712, 0d0000000000000000;
	add.f64 	%fd1713, %fd1712, 0d41EFFFF4D7600000;
	selp.f64 	%fd1714, %fd1713, %fd1712, %p264;
	fma.rn.f64 	%fd1715, %fd1707, 0d4100000000000000, %fd1714;
	div.rn.f64 	%fd1716, %fd1715, 0d41EFFFF4D7600000;
	cvt.rmi.f64.f64 	%fd1717, %fd1716;
	mul.f64 	%fd1718, %fd1717, 0d41EFFFF4D7600000;
	sub.f64 	%fd1719, %fd1715, %fd1718;
	setp.lt.f64 	%p265, %fd1719, 0d0000000000000000;
	add.f64 	%fd1720, %fd1719, 0d41EFFFF4D7600000;
	selp.f64 	%fd1721, %fd1720, %fd1719, %p265;
	setp.lt.f64 	%p266, %fd1721, 0d0000000000000000;
	add.f64 	%fd1722, %fd1721, 0d41EFFFF4D7600000;
	selp.f64 	%fd1723, %fd1722, %fd1721, %p266;
	add.f64 	%fd1724, %fd1700, %fd1723;
	mul.f64 	%fd1725, %fd1675, %fd1226;
	div.rn.f64 	%fd1726, %fd1725, 0d41EFFFF4D7600000;
	cvt.rmi.f64.f64 	%fd1727, %fd1726;
	mul.f64 	%fd1728, %fd1727, 0d41EFFFF4D7600000;
	sub.f64 	%fd1729, %fd1725, %fd1728;
	setp.lt.f64 	%p267, %fd1729, 0d0000000000000000;
	add.f64 	%fd1730, %fd1729, 0d41EFFFF4D7600000;
	selp.f64 	%fd1731, %fd1730, %fd1729, %p267;
	mul.f64 	%fd1732, %fd1677, %fd1226;
	div.rn.f64 	%fd1733, %fd1732, 0d41EFFFF4D7600000;
	cvt.rmi.f64.f64 	%fd1734, %fd1733;
	mul.f64 	%fd1735, %fd1734, 0d41EFFFF4D7600000;
	sub.f64 	%fd1736, %fd1732, %fd1735;
	setp.lt.f64 	%p268, %fd1736, 0d0000000000000000;
	add.f64 	%fd1737, %fd1736, 0d41EFFFF4D7600000;
	selp.f64 	%fd1738, %fd1737, %fd1736, %p268;
	fma.rn.f64 	%fd1739, %fd1731, 0d4100000000000000, %fd1738;
	div.rn.f64 	%fd1740, %fd1739, 0d41EFFFF4D7600000;
	cvt.rmi.f64.f64 	%fd1741, %fd1740;
	mul.f64 	%fd1742, %fd1741, 0d41EFFFF4D7600000;
	sub.f64 	%fd1743, %fd1739, %fd1742;
	setp.lt.f64 	%p269, %fd1743, 0d0000000000000000;
	add.f64 	%fd1744, %fd1743, 0d41EFFFF4D7600000;
	selp.f64 	%fd1745, %fd1744, %fd1743, %p269;
	setp.lt.f64 	%p270, %fd1745, 0d0000000000000000;
	add.f64 	%fd1746, %fd1745, 0d41EFFFF4D7600000;
	selp.f64 	%fd1747, %fd1746, %fd1745, %p270;
	add.f64 	%fd1748, %fd1724, %fd1747;
	div.rn.f64 	%fd1749, %fd1748, 0d41EFFFF4D7600000;
	cvt.rmi.f64.f64 	%fd1750, %fd1749;
	mul.f64 	%fd1751, %fd1750, 0d41EFFFF4D7600000;
	sub.f64 	%fd1752, %fd1748, %fd1751;
	setp.lt.f64 	%p271, %fd1752, 0d0000000000000000;
	add.f64 	%fd1753, %fd1752, 0d41EFFFF4D7600000;
	selp.f64 	%fd1754, %fd1753, %fd1752, %p271;
	mul.f64 	%fd1755, %fd1665, %fd1257;
	div.rn.f64 	%fd1756, %fd1755, 0d41EFFFF4D7600000;
	cvt.rmi.f64.f64 	%fd1757, %fd1756;
	mul.f64 	%fd1758, %fd1757, 0d41EFFFF4D7600000;
	sub.f64 	%fd1759, %fd1755, %fd1758;
	setp.lt.f64 	%p272, %fd1759, 0d0000000000000000;
	add.f64 	%fd1760, %fd1759, 0d41EFFFF4D7600000;
	selp.f64 	%fd1761, %fd1760, %fd1759, %p272;
	mul.f64 	%fd1762, %fd1667, %fd1257;
	div.rn.f64 	%fd1763, %fd1762, 0d41EFFFF4D7600000;
	cvt.rmi.f64.f64 	%fd1764, %fd1763;
	mul.f64 	%fd1765, %fd1764, 0d41EFFFF4D7600000;
	sub.f64 	%fd1766, %fd1762, %fd1765;
	setp.lt.f64 	%p273, %fd1766, 0d0000000000000000;
	add.f64 	%fd1767, %fd1766, 0d41EFFFF4D7600000;
	selp.f64 	%fd1768, %fd1767, %fd1766, %p273;
	fma.rn.f64 	%fd1769, %fd1761, 0d4100000000000000, %fd1768;
	div.rn.f64 	%fd1770, %fd1769, 0d41EFFFF4D7600000;
	cvt.rmi.f64.f64 	%fd1771, %fd1770;
	mul.f64 	%fd1772, %fd1771, 0d41EFFFF4D7600000;
	sub.f64 	%fd1773, %fd1769, %fd1772;
	setp.lt.f64 	%p274, %fd1773, 0d0000000000000000;
	add.f64 	%fd1774, %fd1773, 0d41EFFFF4D7600000;
	selp.f64 	%fd1775, %fd1774, %fd1773, %p274;
	setp.lt.f64 	%p275, %fd1775, 0d0000000000000000;
	add.f64 	%fd1776, %fd1775, 0d41EFFFF4D7600000;
	selp.f64 	%fd1777, %fd1776, %fd1775, %p275;
	mul.f64 	%fd1778, %fd1670, %fd1281;
	div.rn.f64 	%fd1779, %fd1778, 0d41EFFFF4D7600000;
	cvt.rmi.f64.f64 	%fd1780, %fd1779;
	mul.f64 	%fd1781, %fd1780, 0d41EFFFF4D7600000;
	sub.f64 	%fd1782, %fd1778, %fd1781;
	setp.lt.f64 	%p276, %fd1782, 0d0000000000000000;
	add.f64 	%fd1783, %fd1782, 0d41EFFFF4D7600000;
	selp.f64 	%fd1784, %fd1783, %fd1782, %p276;
	mul.f64 	%fd1785, %fd1672, %fd1281;
	div.rn.f64 	%fd1786, %fd1785, 0d41EFFFF4D7600000;
	cvt.rmi.f64.f64 	%fd1787, %fd1786;
	mul.f64 	%fd1788, %fd1787, 0d41EFFFF4D7600000;
	sub.f64 	%fd1789, %fd1785, %fd1788;
	setp.lt.f64 	%p277, %fd1789, 0d0000000000000000;
	add.f64 	%fd1790, %fd1789, 0d41EFFFF4D7600000;
	selp.f64 	%fd1791, %fd1790, %fd1789, %p277;
	fma.rn.f64 	%fd1792, %fd1784, 0d4100000000000000, %fd1791;
	div.rn.f64 	%fd1793, %fd1792, 0d41EFFFF4D7600000;
	cvt.rmi.f64.f64 	%fd1794, %fd1793;
	mul.f64 	%fd1795, %fd1794, 0d41EFFFF4D7600000;
	sub.f64 	%fd1796, %fd1792, %fd1795;
	setp.lt.f64 	%p278, %fd1796, 0d0000000000000000;
	add.f64 	%fd1797, %fd1796, 0d41EFFFF4D7600000;
	selp.f64 	%fd1798, %fd1797, %fd1796, %p278;
	setp.lt.f64 	%p279, %fd1798, 0d0000000000000000;
	add.f64 	%fd1799, %fd1798, 0d41EFFFF4D7600000;
	selp.f64 	%fd1800, %fd1799, %fd1798, %p279;
	add.f64 	%fd1801, %fd1777, %fd1800;
	mul.f64 	%fd1802, %fd1675, %fd1306;
	div.rn.f64 	%fd1803, %fd1802, 0d41EFFFF4D7600000;
	cvt.rmi.f64.f64 	%fd1804, %fd1803;
	mul.f64 	%fd1805, %fd1804, 0d41EFFFF4D7600000;
	sub.f64 	%fd1806, %fd1802, %fd1805;
	setp.lt.f64 	%p280, %fd1806, 0d0000000000000000;
	add.f64 	%fd1807, %fd1806, 0d41EFFFF4D7600000;
	selp.f64 	%fd1808, %fd1807, %fd1806, %p280;
	mul.f64 	%fd1809, %fd1677, %fd1306;
	div.rn.f64 	%fd1810, %fd1809, 0d41EFFFF4D7600000;
	cvt.rmi.f64.f64 	%fd1811, %fd1810;
	mul.f64 	%fd1812, %fd1811, 0d41EFFFF4D7600000;
	sub.f64 	%fd1813, %fd1809, %fd1812;
	setp.lt.f64 	%p281, %fd1813, 0d0000000000000000;
	add.f64 	%fd1814, %fd1813, 0d41EFFFF4D7600000;
	selp.f64 	%fd1815, %fd1814, %fd1813, %p281;
	fma.rn.f64 	%fd1816, %fd1808, 0d4100000000000000, %fd1815;
	div.rn.f64 	%fd1817, %fd1816, 0d41EFFFF4D7600000;
	cvt.rmi.f64.f64 	%fd1818, %fd1817;
	mul.f64 	%fd1819, %fd1818, 0d41EFFFF4D7600000;
	sub.f64 	%fd1820, %fd1816, %fd1819;
	setp.lt.f64 	%p282, %fd1820, 0d0000000000000000;
	add.f64 	%fd1821, %fd1820, 0d41EFFFF4D7600000;
	selp.f64 	%fd1822, %fd1821, %fd1820, %p282;
	setp.lt.f64 	%p283, %fd1822, 0d0000000000000000;
	add.f64 	%fd1823, %fd1822, 0d41EFFFF4D7600000;
	selp.f64 	%fd1824, %fd1823, %fd1822, %p283;
	add.f64 	%fd1825, %fd1801, %fd1824;
	div.rn.f64 	%fd1826, %fd1825, 0d41EFFFF4D7600000;
	cvt.rmi.f64.f64 	%fd1827, %fd1826;
	mul.f64 	%fd1828, %fd1827, 0d41EFFFF4D7600000;
	sub.f64 	%fd1829, %fd1825, %fd1828;
	setp.lt.f64 	%p284, %fd1829, 0d0000000000000000;
	add.f64 	%fd1830, %fd1829, 0d41EFFFF4D7600000;
	selp.f64 	%fd1831, %fd1830, %fd1829, %p284;
	mul.f64 	%fd1832, %fd1665, %fd1337;
	div.rn.f64 	%fd1833, %fd1832, 0d41EFFFF4D7600000;
	cvt.rmi.f64.f64 	%fd1834, %fd1833;
	mul.f64 	%fd1835, %fd1834, 0d41EFFFF4D7600000;
	sub.f64 	%fd1836, %fd1832, %fd1835;
	setp.lt.f64 	%p285, %fd1836, 0d0000000000000000;
	add.f64 	%fd1837, %fd1836, 0d41EFFFF4D7600000;
	selp.f64 	%fd1838, %fd1837, %fd1836, %p285;
	mul.f64 	%fd1839, %fd1667, %fd1337;
	div.rn.f64 	%fd1840, %fd1839, 0d41EFFFF4D7600000;
	cvt.rmi.f64.f64 	%fd1841, %fd1840;
	mul.f64 	%fd1842, %fd1841, 0d41EFFFF4D7600000;
	sub.f64 	%fd1843, %fd1839, %fd1842;
	setp.lt.f64 	%p286, %fd1843, 0d0000000000000000;
	add.f64 	%fd1844, %fd1843, 0d41EFFFF4D7600000;
	selp.f64 	%fd1845, %fd1844, %fd1843, %p286;
	fma.rn.f64 	%fd1846, %fd1838, 0d4100000000000000, %fd1845;
	div.rn.f64 	%fd1847, %fd1846, 0d41EFFFF4D7600000;
	cvt.rmi.f64.f64 	%fd1848, %fd1847;
	mul.f64 	%fd1849, %fd1848, 0d41EFFFF4D7600000;
	sub.f64 	%fd1850, %fd1846, %fd1849;
	setp.lt.f64 	%p287, %fd1850, 0d0000000000000000;
	add.f64 	%fd1851, %fd1850, 0d41EFFFF4D7600000;
	selp.f64 	%fd1852, %fd1851, %fd1850, %p287;
	setp.lt.f64 	%p288, %fd1852, 0d0000000000000000;
	add.f64 	%fd1853, %fd1852, 0d41EFFFF4D7600000;
	selp.f64 	%fd1854, %fd1853, %fd1852, %p288;
	mul.f64 	%fd1855, %fd1670, %fd1361;
	div.rn.f64 	%fd1856, %fd1855, 0d41EFFFF4D7600000;
	cvt.rmi.f64.f64 	%fd1857, %fd1856;
	mul.f64 	%fd1858, %fd1857, 0d41EFFFF4D7600000;
	sub.f64 	%fd1859, %fd1855, %fd1858;
	setp.lt.f64 	%p289, %fd1859, 0d0000000000000000;
	add.f64 	%fd1860, %fd1859, 0d41EFFFF4D7600000;
	selp.f64 	%fd1861, %fd1860, %fd1859, %p289;
	mul.f64 	%fd1862, %fd1672, %fd1361;
	div.rn.f64 	%fd1863, %fd1862, 0d41EFFFF4D7600000;
	cvt.rmi.f64.f64 	%fd1864, %fd1863;
	mul.f64 	%fd1865, %fd1864, 0d41EFFFF4D7600000;
	sub.f64 	%fd1866, %fd1862, %fd1865;
	setp.lt.f64 	%p290, %fd1866, 0d0000000000000000;
	add.f64 	%fd1867, %fd1866, 0d41EFFFF4D7600000;
	selp.f64 	%fd1868, %fd1867, %fd1866, %p290;
	fma.rn.f64 	%fd1869, %fd1861, 0d4100000000000000, %fd1868;
	div.rn.f64 	%fd1870, %fd1869, 0d41EFFFF4D7600000;
	cvt.rmi.f64.f64 	%fd1871, %fd1870;
	mul.f64 	%fd1872, %fd1871, 0d41EFFFF4D7600000;
	sub.f64 	%fd1873, %fd1869, %fd1872;
	setp.lt.f64 	%p291, %fd1873, 0d0000000000000000;
	add.f64 	%fd1874, %fd1873, 0d41EFFFF4D7600000;
	selp.f64 	%fd1875, %fd1874, %fd1873, %p291;
	setp.lt.f64 	%p292, %fd1875, 0d0000000000000000;
	add.f64 	%fd1876, %fd1875, 0d41EFFFF4D7600000;
	selp.f64 	%fd1877, %fd1876, %fd1875, %p292;
	add.f64 	%fd1878, %fd1854, %fd1877;
	mul.f64 	%fd1879, %fd1675, %fd1386;
	div.rn.f64 	%fd1880, %fd1879, 0d41EFFFF4D7600000;
	cvt.rmi.f64.f64 	%fd1881, %fd1880;
	mul.f64 	%fd1882, %fd1881, 0d41EFFFF4D7600000;
	sub.f64 	%fd1883, %fd1879, %fd1882;
	setp.lt.f64 	%p293, %fd1883, 0d0000000000000000;
	add.f64 	%fd1884, %fd1883, 0d41EFFFF4D7600000;
	selp.f64 	%fd1885, %fd1884, %fd1883, %p293;
	mul.f64 	%fd1886, %fd1677, %fd1386;
	div.rn.f64 	%fd1887, %fd1886, 0d41EFFFF4D7600000;
	cvt.rmi.f64.f64 	%fd1888, %fd1887;
	mul.f64 	%fd1889, %fd1888, 0d41EFFFF4D7600000;
	sub.f64 	%fd1890, %fd1886, %fd1889;
	setp.lt.f64 	%p294, %fd1890, 0d0000000000000000;
	add.f64 	%fd1891, %fd1890, 0d41EFFFF4D7600000;
	selp.f64 	%fd1892, %fd1891, %fd1890, %p294;
	fma.rn.f64 	%fd1893, %fd1885, 0d4100000000000000, %fd1892;
	div.rn.f64 	%fd1894, %fd1893, 0d41EFFFF4D7600000;
	cvt.rmi.f64.f64 	%fd1895, %fd1894;
	mul.f64 	%fd1896, %fd1895, 0d41EFFFF4D7600000;
	sub.f64 	%fd1897, %fd1893, %fd1896;
	setp.lt.f64 	%p295, %fd1897, 0d0000000000000000;
	add.f64 	%fd1898, %fd1897, 0d41EFFFF4D7600000;
	selp.f64 	%fd1899, %fd1898, %fd1897, %p295;
	setp.lt.f64 	%p296, %fd1899, 0d0000000000000000;
	add.f64 	%fd1900, %fd1899, 0d41EFFFF4D7600000;
	selp.f64 	%fd1901, %fd1900, %fd1899, %p296;
	add.f64 	%fd1902, %fd1878, %fd1901;
	div.rn.f64 	%fd1903, %fd1902, 0d41EFFFF4D7600000;
	cvt.rmi.f64.f64 	%fd1904, %fd1903;
	mul.f64 	%fd1905, %fd1904, 0d41EFFFF4D7600000;
	sub.f64 	%fd1906, %fd1902, %fd1905;
	setp.lt.f64 	%p297, %fd1906, 0d0000000000000000;
	add.f64 	%fd1907, %fd1906, 0d41EFFFF4D7600000;
	selp.f64 	%fd1908, %fd1907, %fd1906, %p297;
	cvt.rzi.u32.f64 	%r229, %fd1256;
	cvt.rzi.u32.f64 	%r228, %fd1336;
	cvt.rzi.u32.f64 	%r227, %fd1416;
	cvt.rzi.u32.f64 	%r226, %fd1508;
	cvt.rzi.u32.f64 	%r225, %fd1585;
	cvt.rzi.u32.f64 	%r224, %fd1662;
	cvt.rzi.u32.f64 	%r223, %fd1754;
	cvt.rzi.u32.f64 	%r222, %fd1831;
	cvt.rzi.u32.f64 	%r221, %fd1908;
$L__BB1_12:
	add.s32 	%r220, %r220, 1;
	shr.u64 	%rd7, %rd38, 1;
	setp.gt.u64 	%p298, %rd38, 1;
	mov.u64 	%rd38, %rd7;
	@%p298 bra 	$L__BB1_10;
	cvt.rn.f64.u32 	%fd4249, %r229;
	cvt.rn.f64.u32 	%fd4248, %r228;
	cvt.rn.f64.u32 	%fd4247, %r227;
	cvt.rn.f64.u32 	%fd4246, %r226;
	cvt.rn.f64.u32 	%fd4245, %r225;
	cvt.rn.f64.u32 	%fd4244, %r224;
	cvt.rn.f64.u32 	%fd4243, %r223;
	cvt.rn.f64.u32 	%fd4242, %r222;
	cvt.rn.f64.u32 	%fd4241, %r221;
$L__BB1_14:
	mul.f64 	%fd1909, %fd4249, 0d3EE0000000000000;
	cvt.rmi.f64.f64 	%fd1910, %fd1909;
	mul.f64 	%fd1911, %fd1910, 0d4100000000000000;
	sub.f64 	%fd1912, %fd4249, %fd1911;
	mul.f64 	%fd1913, %fd1910, %fd4229;
	div.rn.f64 	%fd1914, %fd1913, 0d41EFFFF4D7600000;
	cvt.rmi.f64.f64 	%fd1915, %fd1914;
	mul.f64 	%fd1916, %fd1915, 0d41EFFFF4D7600000;
	sub.f64 	%fd1917, %fd1913, %fd1916;
	setp.lt.f64 	%p299, %fd1917, 0d0000000000000000;
	add.f64 	%fd1918, %fd1917, 0d41EFFFF4D7600000;
	selp.f64 	%fd1919, %fd1918, %fd1917, %p299;
	mul.f64 	%fd1920, %fd1912, %fd4229;
	div.rn.f64 	%fd1921, %fd1920, 0d41EFFFF4D7600000;
	cvt.rmi.f64.f64 	%fd1922, %fd1921;
	mul.f64 	%fd1923, %fd1922, 0d41EFFFF4D7600000;
	sub.f64 	%fd1924, %fd1920, %fd1923;
	setp.lt.f64 	%p300, %fd1924, 0d0000000000000000;
	add.f64 	%fd1925, %fd1924, 0d41EFFFF4D7600000;
	selp.f64 	%fd1926, %fd1925, %fd1924, %p300;
	fma.rn.f64 	%fd1927, %fd1919, 0d4100000000000000, %fd1926;
	div.rn.f64 	%fd1928, %fd1927, 0d41EFFFF4D7600000;
	cvt.rmi.f64.f64 	%fd1929, %fd1928;
	mul.f64 	%fd1930, %fd1929, 0d41EFFFF4D7600000;
	sub.f64 	%fd1931, %fd1927, %fd1930;
	setp.lt.f64 	%p301, %fd1931, 0d0000000000000000;
	add.f64 	%fd1932, %fd1931, 0d41EFFFF4D7600000;
	selp.f64 	%fd1933, %fd1932, %fd1931, %p301;
	setp.lt.f64 	%p302, %fd1933, 0d0000000000000000;
	add.f64 	%fd1934, %fd1933, 0d41EFFFF4D7600000;
	selp.f64 	%fd1935, %fd1934, %fd1933, %p302;
	mul.f64 	%fd1936, %fd4248, 0d3EE0000000000000;
	cvt.rmi.f64.f64 	%fd1937, %fd1936;
	mul.f64 	%fd1938, %fd1937, 0d4100000000000000;
	sub.f64 	%fd1939, %fd4248, %fd1938;
	mul.f64 	%fd1940, %fd1937, %fd4228;
	div.rn.f64 	%fd1941, %fd1940, 0d41EFFFF4D7600000;
	cvt.rmi.f64.f64 	%fd1942, %fd1941;
	mul.f64 	%fd1943, %fd1942, 0d41EFFFF4D7600000;
	sub.f64 	%fd1944, %fd1940, %fd1943;
	setp.lt.f64 	%p303, %fd1944, 0d0000000000000000;
	add.f64 	%fd1945, %fd1944, 0d41EFFFF4D7600000;
	selp.f64 	%fd1946, %fd1945, %fd1944, %p303;
	mul.f64 	%fd1947, %fd1939, %fd4228;
	div.rn.f64 	%fd1948, %fd1947, 0d41EFFFF4D7600000;
	cvt.rmi.f64.f64 	%fd1949, %fd1948;
	mul.f64 	%fd1950, %fd1949, 0d41EFFFF4D7600000;
	sub.f64 	%fd1951, %fd1947, %fd1950;
	setp.lt.f64 	%p304, %fd1951, 0d0000000000000000;
	add.f64 	%fd1952, %fd1951, 0d41EFFFF4D7600000;
	selp.f64 	%fd1953, %fd1952, %fd1951, %p304;
	fma.rn.f64 	%fd1954, %fd1946, 0d4100000000000000, %fd1953;
	div.rn.f64 	%fd1955, %fd1954, 0d41EFFFF4D7600000;
	cvt.rmi.f64.f64 	%fd1956, %fd1955;
	mul.f64 	%fd1957, %fd1956, 0d41EFFFF4D7600000;
	sub.f64 	%fd1958, %fd1954, %fd1957;
	setp.lt.f64 	%p305, %fd1958, 0d0000000000000000;
	add.f64 	%fd1959, %fd1958, 0d41EFFFF4D7600000;
	selp.f64 	%fd1960, %fd1959, %fd1958, %p305;
	setp.lt.f64 	%p306, %fd1960, 0d0000000000000000;
	add.f64 	%fd1961, %fd1960, 0d41EFFFF4D7600000;
	selp.f64 	%fd1962, %fd1961, %fd1960, %p306;
	add.f64 	%fd1963, %fd1935, %fd1962;
	mul.f64 	%fd1964, %fd4247, 0d3EE0000000000000;
	cvt.rmi.f64.f64 	%fd1965, %fd1964;
	mul.f64 	%fd1966, %fd1965, 0d4100000000000000;
	sub.f64 	%fd1967, %fd4247, %fd1966;
	mul.f64 	%fd1968, %fd1965, %fd4229;
	div.rn.f64 	%fd1969, %fd1968, 0d41EFFFF4D7600000;
	cvt.rmi.f64.f64 	%fd1970, %fd1969;
	mul.f64 	%fd1971, %fd1970, 0d41EFFFF4D7600000;
	sub.f64 	%fd1972, %fd1968, %fd1971;
	setp.lt.f64 	%p307, %fd1972, 0d0000000000000000;
	add.f64 	%fd1973, %fd1972, 0d41EFFFF4D7600000;
	selp.f64 	%fd1974, %fd1973, %fd1972, %p307;
	mul.f64 	%fd1975, %fd1967, %fd4229;
	div.rn.f64 	%fd1976, %fd1975, 0d41EFFFF4D7600000;
	cvt.rmi.f64.f64 	%fd1977, %fd1976;
	mul.f64 	%fd1978, %fd1977, 0d41EFFFF4D7600000;
	sub.f64 	%fd1979, %fd1975, %fd1978;
	setp.lt.f64 	%p308, %fd1979, 0d0000000000000000;
	add.f64 	%fd1980, %fd1979, 0d41EFFFF4D7600000;
	selp.f64 	%fd1981, %fd1980, %fd1979, %p308;
	fma.rn.f64 	%fd1982, %fd1974, 0d4100000000000000, %fd1981;
	div.rn.f64 	%fd1983, %fd1982, 0d41EFFFF4D7600000;
	cvt.rmi.f64.f64 	%fd1984, %fd1983;
	mul.f64 	%fd1985, %fd1984, 0d41EFFFF4D7600000;
	sub.f64 	%fd1986, %fd1982, %fd1985;
	setp.lt.f64 	%p309, %fd1986, 0d0000000000000000;
	add.f64 	%fd1987, %fd1986, 0d41EFFFF4D7600000;
	selp.f64 	%fd1988, %fd1987, %fd1986, %p309;
	setp.lt.f64 	%p310, %fd1988, 0d0000000000000000;
	add.f64 	%fd1989, %fd1988, 0d41EFFFF4D7600000;
	selp.f64 	%fd1990, %fd1989, %fd1988, %p310;
	add.f64 	%fd1991, %fd1963, %fd1990;
	div.rn.f64 	%fd1992, %fd1991, 0d41EFFFF4D7600000;
	cvt.rmi.f64.f64 	%fd1993, %fd1992;
	mul.f64 	%fd1994, %fd1993, 0d41EFFFF4D7600000;
	sub.f64 	%fd1995, %fd1991, %fd1994;
	setp.lt.f64 	%p311, %fd1995, 0d0000000000000000;
	add.f64 	%fd1996, %fd1995, 0d41EFFFF4D7600000;
	selp.f64 	%fd1997, %fd1996, %fd1995, %p311;
	mul.f64 	%fd1998, %fd4246, 0d3EE0000000000000;
	cvt.rmi.f64.f64 	%fd1999, %fd1998;
	mul.f64 	%fd2000, %fd1999, 0d4100000000000000;
	sub.f64 	%fd2001, %fd4246, %fd2000;
	mul.f64 	%fd2002, %fd1999, %fd4229;
	div.rn.f64 	%fd2003, %fd2002, 0d41EFFFF4D7600000;
	cvt.rmi.f64.f64 	%fd2004, %fd2003;
	mul.f64 	%fd2005, %fd2004, 0d41EFFFF4D7600000;
	sub.f64 	%fd2006, %fd2002, %fd2005;
	setp.lt.f64 	%p312, %fd2006, 0d0000000000000000;
	add.f64 	%fd2007, %fd2006, 0d41EFFFF4D7600000;
	selp.f64 	%fd2008, %fd2007, %fd2006, %p312;
	mul.f64 	%fd2009, %fd2001, %fd4229;
	div.rn.f64 	%fd2010, %fd2009, 0d41EFFFF4D7600000;
	cvt.rmi.f64.f64 	%fd2011, %fd2010;
	mul.f64 	%fd2012, %fd2011, 0d41EFFFF4D7600000;
	sub.f64 	%fd2013, %fd2009, %fd2012;
	setp.lt.f64 	%p313, %fd2013, 0d0000000000000000;
	add.f64 	%fd2014, %fd2013, 0d41EFFFF4D7600000;
	selp.f64 	%fd2015, %fd2014, %fd2013, %p313;
	fma.rn.f64 	%fd2016, %fd2008, 0d4100000000000000, %fd2015;
	div.rn.f64 	%fd2017, %fd2016, 0d41EFFFF4D7600000;
	cvt.rmi.f64.f64 	%fd2018, %fd2017;
	mul.f64 	%fd2019, %fd2018, 0d41EFFFF4D7600000;
	sub.f64 	%fd2020, %fd2016, %fd2019;
	setp.lt.f64 	%p314, %fd2020, 0d0000000000000000;
	add.f64 	%fd2021, %fd2020, 0d41EFFFF4D7600000;
	selp.f64 	%fd2022, %fd2021, %fd2020, %p314;
	setp.lt.f64 	%p315, %fd2022, 0d0000000000000000;
	add.f64 	%fd2023, %fd2022, 0d41EFFFF4D7600000;
	selp.f64 	%fd2024, %fd2023, %fd2022, %p315;
	mul.f64 	%fd2025, %fd4245, 0d3EE0000000000000;
	cvt.rmi.f64.f64 	%fd2026, %fd2025;
	mul.f64 	%fd2027, %fd2026, 0d4100000000000000;
	sub.f64 	%fd2028, %fd4245, %fd2027;
	mul.f64 	%fd2029, %fd2026, %fd4228;
	div.rn.f64 	%fd2030, %fd2029, 0d41EFFFF4D7600000;
	cvt.rmi.f64.f64 	%fd2031, %fd2030;
	mul.f64 	%fd2032, %fd2031, 0d41EFFFF4D7600000;
	sub.f64 	%fd2033, %fd2029, %fd2032;
	setp.lt.f64 	%p316, %fd2033, 0d0000000000000000;
	add.f64 	%fd2034, %fd2033, 0d41EFFFF4D7600000;
	selp.f64 	%fd2035, %fd2034, %fd2033, %p316;
	mul.f64 	%fd2036, %fd2028, %fd4228;
	div.rn.f64 	%fd2037, %fd2036, 0d41EFFFF4D7600000;
	cvt.rmi.f64.f64 	%fd2038, %fd2037;
	mul.f64 	%fd2039, %fd2038, 0d41EFFFF4D7600000;
	sub.f64 	%fd2040, %fd2036, %fd2039;
	setp.lt.f64 	%p317, %fd2040, 0d0000000000000000;
	add.f64 	%fd2041, %fd2040, 0d41EFFFF4D7600000;
	selp.f64 	%fd2042, %fd2041, %fd2040, %p317;
	fma.rn.f64 	%fd2043, %fd2035, 0d4100000000000000, %fd2042;
	div.rn.f64 	%fd2044, %fd2043, 0d41EFFFF4D7600000;
	cvt.rmi.f64.f64 	%fd2045, %fd2044;
	mul.f64 	%fd2046, %fd2045, 0d41EFFFF4D7600000;
	sub.f64 	%fd2047, %fd2043, %fd2046;
	setp.lt.f64 	%p318, %fd2047, 0d0000000000000000;
	add.f64 	%fd2048, %fd2047, 0d41EFFFF4D7600000;
	selp.f64 	%fd2049, %fd2048, %fd2047, %p318;
	setp.lt.f64 	%p319, %fd2049, 0d0000000000000000;
	add.f64 	%fd2050, %fd2049, 0d41EFFFF4D7600000;
	selp.f64 	%fd2051, %fd2050, %fd2049, %p319;
	add.f64 	%fd2052, %fd2024, %fd2051;
	mul.f64 	%fd2053, %fd4244, 0d3EE0000000000000;
	cvt.rmi.f64.f64 	%fd2054, %fd2053;
	mul.f64 	%fd2055, %fd2054, 0d4100000000000000;
	sub.f64 	%fd2056, %fd4244, %fd2055;
	mul.f64 	%fd2057, %fd2054, %fd4229;
	div.rn.f64 	%fd2058, %fd2057, 0d41EFFFF4D7600000;
	cvt.rmi.f64.f64 	%fd2059, %fd2058;
	mul.f64 	%fd2060, %fd2059, 0d41EFFFF4D7600000;
	sub.f64 	%fd2061, %fd2057, %fd2060;
	setp.lt.f64 	%p320, %fd2061, 0d0000000000000000;
	add.f64 	%fd2062, %fd2061, 0d41EFFFF4D7600000;
	selp.f64 	%fd2063, %fd2062, %fd2061, %p320;
	mul.f64 	%fd2064, %fd2056, %fd4229;
	div.rn.f64 	%fd2065, %fd2064, 0d41EFFFF4D7600000;
	cvt.rmi.f64.f64 	%fd2066, %fd2065;
	mul.f64 	%fd2067, %fd2066, 0d41EFFFF4D7600000;
	sub.f64 	%fd2068, %fd2064, %fd2067;
	setp.lt.f64 	%p321, %fd2068, 0d0000000000000000;
	add.f64 	%fd2069, %fd2068, 0d41EFFFF4D7600000;
	selp.f64 	%fd2070, %fd2069, %fd2068, %p321;
	fma.rn.f64 	%fd2071, %fd2063, 0d4100000000000000, %fd2070;
	div.rn.f64 	%fd2072, %fd2071, 0d41EFFFF4D7600000;
	cvt.rmi.f64.f64 	%fd2073, %fd2072;
	mul.f64 	%fd2074, %fd2073, 0d41EFFFF4D7600000;
	sub.f64 	%fd2075, %fd2071, %fd2074;
	setp.lt.f64 	%p322, %fd2075, 0d0000000000000000;
	add.f64 	%fd2076, %fd2075, 0d41EFFFF4D7600000;
	selp.f64 	%fd2077, %fd2076, %fd2075, %p322;
	setp.lt.f64 	%p323, %fd2077, 0d0000000000000000;
	add.f64 	%fd2078, %fd2077, 0d41EFFFF4D7600000;
	selp.f64 	%fd2079, %fd2078, %fd2077, %p323;
	add.f64 	%fd2080, %fd2052, %fd2079;
	div.rn.f64 	%fd2081, %fd2080, 0d41EFFFF4D7600000;
	cvt.rmi.f64.f64 	%fd2082, %fd2081;
	mul.f64 	%fd2083, %fd2082, 0d41EFFFF4D7600000;
	sub.f64 	%fd2084, %fd2080, %fd2083;
	setp.lt.f64 	%p324, %fd2084, 0d0000000000000000;
	add.f64 	%fd2085, %fd2084, 0d41EFFFF4D7600000;
	selp.f64 	%fd2086, %fd2085, %fd2084, %p324;
	mul.f64 	%fd2087, %fd4243, 0d3EE0000000000000;
	cvt.rmi.f64.f64 	%fd2088, %fd2087;
	mul.f64 	%fd2089, %fd2088, 0d4100000000000000;
	sub.f64 	%fd2090, %fd4243, %fd2089;
	mul.f64 	%fd2091, %fd2088, %fd4229;
	div.rn.f64 	%fd2092, %fd2091, 0d41EFFFF4D7600000;
	cvt.rmi.f64.f64 	%fd2093, %fd2092;
	mul.f64 	%fd2094, %fd2093, 0d41EFFFF4D7600000;
	sub.f64 	%fd2095, %fd2091, %fd2094;
	setp.lt.f64 	%p325, %fd2095, 0d0000000000000000;
	add.f64 	%fd2096, %fd2095, 0d41EFFFF4D7600000;
	selp.f64 	%fd2097, %fd2096, %fd2095, %p325;
	mul.f64 	%fd2098, %fd2090, %fd4229;
	div.rn.f64 	%fd2099, %fd2098, 0d41EFFFF4D7600000;
	cvt.rmi.f64.f64 	%fd2100, %fd2099;
	mul.f64 	%fd2101, %fd2100, 0d41EFFFF4D7600000;
	sub.f64 	%fd2102, %fd2098, %fd2101;
	setp.lt.f64 	%p326, %fd2102, 0d0000000000000000;
	add.f64 	%fd2103, %fd2102, 0d41EFFFF4D7600000;
	selp.f64 	%fd2104, %fd2103, %fd2102, %p326;
	fma.rn.f64 	%fd2105, %fd2097, 0d4100000000000000, %fd2104;
	div.rn.f64 	%fd2106, %fd2105, 0d41EFFFF4D7600000;
	cvt.rmi.f64.f64 	%fd2107, %fd2106;
	mul.f64 	%fd2108, %fd2107, 0d41EFFFF4D7600000;
	sub.f64 	%fd2109, %fd2105, %fd2108;
	setp.lt.f64 	%p327, %fd2109, 0d0000000000000000;
	add.f64 	%fd2110, %fd2109, 0d41EFFFF4D7600000;
	selp.f64 	%fd2111, %fd2110, %fd2109, %p327;
	setp.lt.f64 	%p328, %fd2111, 0d0000000000000000;
	add.f64 	%fd2112, %fd2111, 0d41EFFFF4D7600000;
	selp.f64 	%fd2113, %fd2112, %fd2111, %p328;
	mul.f64 	%fd2114, %fd4242, 0d3EE0000000000000;
	cvt.rmi.f64.f64 	%fd2115, %fd2114;
	mul.f64 	%fd2116, %fd2115, 0d4100000000000000;
	sub.f64 	%fd2117, %fd4242, %fd2116;
	mul.f64 	%fd2118, %fd2115, %fd4228;
	div.rn.f64 	%fd2119, %fd2118, 0d41EFFFF4D7600000;
	cvt.rmi.f64.f64 	%fd2120, %fd2119;
	mul.f64 	%fd2121, %fd2120, 0d41EFFFF4D7600000;
	sub.f64 	%fd2122, %fd2118, %fd2121;
	setp.lt.f64 	%p329, %fd2122, 0d0000000000000000;
	add.f64 	%fd2123, %fd2122, 0d41EFFFF4D7600000;
	selp.f64 	%fd2124, %fd2123, %fd2122, %p329;
	mul.f64 	%fd2125, %fd2117, %fd4228;
	div.rn.f64 	%fd2126, %fd2125, 0d41EFFFF4D7600000;
	cvt.rmi.f64.f64 	%fd2127, %fd2126;
	mul.f64 	%fd2128, %fd2127, 0d41EFFFF4D7600000;
	sub.f64 	%fd2129, %fd2125, %fd2128;
	setp.lt.f64 	%p330, %fd2129, 0d0000000000000000;
	add.f64 	%fd2130, %fd2129, 0d41EFFFF4D7600000;
	selp.f64 	%fd2131, %fd2130, %fd2129, %p330;
	fma.rn.f64 	%fd2132, %fd2124, 0d4100000000000000, %fd2131;
	div.rn.f64 	%fd2133, %fd2132, 0d41EFFFF4D7600000;
	cvt.rmi.f64.f64 	%fd2134, %fd2133;
	mul.f64 	%fd2135, %fd2134, 0d41EFFFF4D7600000;
	sub.f64 	%fd2136, %fd2132, %fd2135;
	setp.lt.f64 	%p331, %fd2136, 0d0000000000000000;
	add.f64 	%fd2137, %fd2136, 0d41EFFFF4D7600000;
	selp.f64 	%fd2138, %fd2137, %fd2136, %p331;
	setp.lt.f64 	%p332, %fd2138, 0d0000000000000000;
	add.f64 	%fd2139, %fd2138, 0d41EFFFF4D7600000;
	selp.f64 	%fd2140, %fd2139, %fd2138, %p332;
	add.f64 	%fd2141, %fd2113, %fd2140;
	mul.f64 	%fd2142, %fd4241, 0d3EE0000000000000;
	cvt.rmi.f64.f64 	%fd2143, %fd2142;
	mul.f64 	%fd2144, %fd2143, 0d4100000000000000;
	sub.f64 	%fd2145, %fd4241, %fd2144;
	mul.f64 	%fd2146, %fd2143, %fd4229;
	div.rn.f64 	%fd2147, %fd2146, 0d41EFFFF4D7600000;
	cvt.rmi.f64.f64 	%fd2148, %fd2147;
	mul.f64 	%fd2149, %fd2148, 0d41EFFFF4D7600000;
	sub.f64 	%fd2150, %fd2146, %fd2149;
	setp.lt.f64 	%p333, %fd2150, 0d0000000000000000;
	add.f64 	%fd2151, %fd2150, 0d41EFFFF4D7600000;
	selp.f64 	%fd2152, %fd2151, %fd2150, %p333;
	mul.f64 	%fd2153, %fd2145, %fd4229;
	div.rn.f64 	%fd2154, %fd2153, 0d41EFFFF4D7600000;
	cvt.rmi.f64.f64 	%fd2155, %fd2154;
	mul.f64 	%fd2156, %fd2155, 0d41EFFFF4D7600000;
	sub.f64 	%fd2157, %fd2153, %fd2156;
	setp.lt.f64 	%p334, %fd2157, 0d0000000000000000;
	add.f64 	%fd2158, %fd2157, 0d41EFFFF4D7600000;
	selp.f64 	%fd2159, %fd2158, %fd2157, %p334;
	fma.rn.f64 	%fd2160, %fd2152, 0d4100000000000000, %fd2159;
	div.rn.f64 	%fd2161, %fd2160, 0d41EFFFF4D7600000;
	cvt.rmi.f64.f64 	%fd2162, %fd2161;
	mul.f64 	%fd2163, %fd2162, 0d41EFFFF4D7600000;
	sub.f64 	%fd2164, %fd2160, %fd2163;
	setp.lt.f64 	%p335, %fd2164, 0d0000000000000000;
	add.f64 	%fd2165, %fd2164, 0d41EFFFF4D7600000;
	selp.f64 	%fd2166, %fd2165, %fd2164, %p335;
	setp.lt.f64 	%p336, %fd2166, 0d0000000000000000;
	add.f64 	%fd2167, %fd2166, 0d41EFFFF4D7600000;
	selp.f64 	%fd2168, %fd2167, %fd2166, %p336;
	add.f64 	%fd2169, %fd2141, %fd2168;
	div.rn.f64 	%fd2170, %fd2169, 0d41EFFFF4D7600000;
	cvt.rmi.f64.f64 	%fd2171, %fd2170;
	mul.f64 	%fd2172, %fd2171, 0d41EFFFF4D7600000;
	sub.f64 	%fd2173, %fd2169, %fd2172;
	setp.lt.f64 	%p337, %fd2173, 0d0000000000000000;
	add.f64 	%fd2174, %fd2173, 0d41EFFFF4D7600000;
	selp.f64 	%fd2175, %fd2174, %fd2173, %p337;
	cvt.rzi.u32.f64 	%r62, %fd1997;
	st.global.u32 	[%rd2+12], %r62;
	cvt.rzi.u32.f64 	%r63, %fd2086;
	st.global.u32 	[%rd2+16], %r63;
	cvt.rzi.u32.f64 	%r64, %fd2175;
	st.global.u32 	[%rd2+20], %r64;
	mov.u64 	%rd30, mrg32k3aM1;
	add.s64 	%rd39, %rd30, 16;
	mov.b64 	%rd40, 10;
	mov.b32 	%r241, 0;
	mov.b32 	%r240, 1;
	mov.u32 	%r242, %r241;
	mov.u32 	%r243, %r241;
	mov.u32 	%r244, %r240;
	mov.u32 	%r245, %r241;
	mov.u32 	%r246, %r241;
	mov.u32 	%r247, %r241;
	mov.u32 	%r248, %r240;
	mov.u32 	%r239, %r241;
$L__BB1_15:
	and.b64  	%rd31, %rd40, 1;
	setp.eq.b64 	%p338, %rd31, 1;
	not.pred 	%p339, %p338;
	@%p339 bra 	$L__BB1_17;
	ld.global.u32 	%r165, [%rd39+-16];
	cvt.rn.f64.u32 	%fd2176, %r165;
	mul.f64 	%fd2177, %fd2176, 0d3EE0000000000000;
	cvt.rmi.f64.f64 	%fd2178, %fd2177;
	mul.f64 	%fd2179, %fd2178, 0d4100000000000000;
	sub.f64 	%fd2180, %fd2176, %fd2179;
	ld.global.u32 	%r166, [%rd39+-12];
	cvt.rn.f64.u32 	%fd2181, %r166;
	mul.f64 	%fd2182, %fd2181, 0d3EE0000000000000;
	cvt.rmi.f64.f64 	%fd2183, %fd2182;
	mul.f64 	%fd2184, %fd2183, 0d4100000000000000;
	sub.f64 	%fd2185, %fd2181, %fd2184;
	ld.global.u32 	%r167, [%rd39+-8];
	cvt.rn.f64.u32 	%fd2186, %r167;
	mul.f64 	%fd2187, %fd2186, 0d3EE0000000000000;
	cvt.rmi.f64.f64 	%fd2188, %fd2187;
	mul.f64 	%fd2189, %fd2188, 0d4100000000000000;
	sub.f64 	%fd2190, %fd2186, %fd2189;
	cvt.rn.f64.u32 	%fd2191, %r240;
	mul.f64 	%fd2192, %fd2178, %fd2191;
	div.rn.f64 	%fd2193, %fd2192, 0d41EFFFFFE5E00000;
	cvt.rmi.f64.f64 	%fd2194, %fd2193;
	mul.f64 	%fd2195, %fd2194, 0d41EFFFFFE5E00000;
	sub.f64 	%fd2196, %fd2192, %fd2195;
	setp.lt.f64 	%p340, %fd2196, 0d0000000000000000;
	add.f64 	%fd2197, %fd2196, 0d41EFFFFFE5E00000;
	selp.f64 	%fd2198, %fd2197, %fd2196, %p340;
	mul.f64 	%fd2199, %fd2180, %fd2191;
	div.rn.f64 	%fd2200, %fd2199, 0d41EFFFFFE5E00000;
	cvt.rmi.f64.f64 	%fd2201, %fd2200;
	mul.f64 	%fd2202, %fd2201, 0d41EFFFFFE5E00000;
	sub.f64 	%fd2203, %fd2199, %fd2202;
	setp.lt.f64 	%p341, %fd2203, 0d0000000000000000;
	add.f64 	%fd2204, %fd2203, 0d41EFFFFFE5E00000;
	selp.f64 	%fd2205, %fd2204, %fd2203, %p341;
	fma.rn.f64 	%fd2206, %fd2198, 0d4100000000000000, %fd2205;
	div.rn.f64 	%fd2207, %fd2206, 0d41EFFFFFE5E00000;
	cvt.rmi.f64.f64 	%fd2208, %fd2207;
	mul.f64 	%fd2209, %fd2208, 0d41EFFFFFE5E00000;
	sub.f64 	%fd2210, %fd2206, %fd2209;
	setp.lt.f64 	%p342, %fd2210, 0d0000000000000000;
	add.f64 	%fd2211, %fd2210, 0d41EFFFFFE5E00000;
	selp.f64 	%fd2212, %fd2211, %fd2210, %p342;
	setp.lt.f64 	%p343, %fd2212, 0d0000000000000000;
	add.f64 	%fd2213, %fd2212, 0d41EFFFFFE5E00000;
	selp.f64 	%fd2214, %fd2213, %fd2212, %p343;
	cvt.rn.f64.u32 	%fd2215, %r243;
	mul.f64 	%fd2216, %fd2183, %fd2215;
	div.rn.f64 	%fd2217, %fd2216, 0d41EFFFFFE5E00000;
	cvt.rmi.f64.f64 	%fd2218, %fd2217;
	mul.f64 	%fd2219, %fd2218, 0d41EFFFFFE5E00000;
	sub.f64 	%fd2220, %fd2216, %fd2219;
	setp.lt.f64 	%p344, %fd2220, 0d0000000000000000;
	add.f64 	%fd2221, %fd2220, 0d41EFFFFFE5E00000;
	selp.f64 	%fd2222, %fd2221, %fd2220, %p344;
	mul.f64 	%fd2223, %fd2185, %fd2215;
	div.rn.f64 	%fd2224, %fd2223, 0d41EFFFFFE5E00000;
	cvt.rmi.f64.f64 	%fd2225, %fd2224;
	mul.f64 	%fd2226, %fd2225, 0d41EFFFFFE5E00000;
	sub.f64 	%fd2227, %fd2223, %fd2226;
	setp.lt.f64 	%p345, %fd2227, 0d0000000000000000;
	add.f64 	%fd2228, %fd2227, 0d41EFFFFFE5E00000;
	selp.f64 	%fd2229, %fd2228, %fd2227, %p345;
	fma.rn.f64 	%fd2230, %fd2222, 0d4100000000000000, %fd2229;
	div.rn.f64 	%fd2231, %fd2230, 0d41EFFFFFE5E00000;
	cvt.rmi.f64.f64 	%fd2232, %fd2231;
	mul.f64 	%fd2233, %fd2232, 0d41EFFFFFE5E00000;
	sub.f64 	%fd2234, %fd2230, %fd2233;
	setp.lt.f64 	%p346, %fd2234, 0d0000000000000000;
	add.f64 	%fd2235, %fd2234, 0d41EFFFFFE5E00000;
	selp.f64 	%fd2236, %fd2235, %fd2234, %p346;
	setp.lt.f64 	%p347, %fd2236, 0d0000000000000000;
	add.f64 	%fd2237, %fd2236, 0d41EFFFFFE5E00000;
	selp.f64 	%fd2238, %fd2237, %fd2236, %p347;
	add.f64 	%fd2239, %fd2214, %fd2238;
	cvt.rn.f64.u32 	%fd2240, %r246;
	mul.f64 	%fd2241, %fd2188, %fd2240;
	div.rn.f64 	%fd2242, %fd2241, 0d41EFFFFFE5E00000;
	cvt.rmi.f64.f64 	%fd2243, %fd2242;
	mul.f64 	%fd2244, %fd2243, 0d41EFFFFFE5E00000;
	sub.f64 	%fd2245, %fd2241, %fd2244;
	setp.lt.f64 	%p348, %fd2245, 0d0000000000000000;
	add.f64 	%fd2246, %fd2245, 0d41EFFFFFE5E00000;
	selp.f64 	%fd2247, %fd2246, %fd2245, %p348;
	mul.f64 	%fd2248, %fd2190, %fd2240;
	div.rn.f64 	%fd2249, %fd2248, 0d41EFFFFFE5E00000;
	cvt.rmi.f64.f64 	%fd2250, %fd2249;
	mul.f64 	%fd2251, %fd2250, 0d41EFFFFFE5E00000;
	sub.f64 	%fd2252, %fd2248, %fd2251;
	setp.lt.f64 	%p349, %fd2252, 0d0000000000000000;
	add.f64 	%fd2253, %fd2252, 0d41EFFFFFE5E00000;
	selp.f64 	%fd2254, %fd2253, %fd2252, %p349;
	fma.rn.f64 	%fd2255, %fd2247, 0d4100000000000000, %fd2254;
	div.rn.f64 	%fd2256, %fd2255, 0d41EFFFFFE5E00000;
	cvt.rmi.f64.f64 	%fd2257, %fd2256;
	mul.f64 	%fd2258, %fd2257, 0d41EFFFFFE5E00000;
	sub.f64 	%fd2259, %fd2255, %fd2258;
	setp.lt.f64 	%p350, %fd2259, 0d0000000000000000;
	add.f64 	%fd2260, %fd2259, 0d41EFFFFFE5E00000;
	selp.f64 	%fd2261, %fd2260, %fd2259, %p350;
	setp.lt.f64 	%p351, %fd2261, 0d0000000000000000;
	add.f64 	%fd2262, %fd2261, 0d41EFFFFFE5E00000;
	selp.f64 	%fd2263, %fd2262, %fd2261, %p351;
	add.f64 	%fd2264, %fd2239, %fd2263;
	div.rn.f64 	%fd2265, %fd2264, 0d41EFFFFFE5E00000;
	cvt.rmi.f64.f64 	%fd2266, %fd2265;
	mul.f64 	%fd2267, %fd2266, 0d41EFFFFFE5E00000;
	sub.f64 	%fd2268, %fd2264, %fd2267;
	setp.lt.f64 	%p352, %fd2268, 0d0000000000000000;
	add.f64 	%fd2269, %fd2268, 0d41EFFFFFE5E00000;
	selp.f64 	%fd2270, %fd2269, %fd2268, %p352;
	cvt.rn.f64.u32 	%fd2271, %r241;
	mul.f64 	%fd2272, %fd2178, %fd2271;
	div.rn.f64 	%fd2273, %fd2272, 0d41EFFFFFE5E00000;
	cvt.rmi.f64.f64 	%fd2274, %fd2273;
	mul.f64 	%fd2275, %fd2274, 0d41EFFFFFE5E00000;
	sub.f64 	%fd2276, %fd2272, %fd2275;
	setp.lt.f64 	%p353, %fd2276, 0d0000000000000000;
	add.f64 	%fd2277, %fd2276, 0d41EFFFFFE5E00000;
	selp.f64 	%fd2278, %fd2277, %fd2276, %p353;
	mul.f64 	%fd2279, %fd2180, %fd2271;
	div.rn.f64 	%fd2280, %fd2279, 0d41EFFFFFE5E00000;
	cvt.rmi.f64.f64 	%fd2281, %fd2280;
	mul.f64 	%fd2282, %fd2281, 0d41EFFFFFE5E00000;
	sub.f64 	%fd2283, %fd2279, %fd2282;
	setp.lt.f64 	%p354, %fd2283, 0d0000000000000000;
	add.f64 	%fd2284, %fd2283, 0d41EFFFFFE5E00000;
	selp.f64 	%fd2285, %fd2284, %fd2283, %p354;
	fma.rn.f64 	%fd2286, %fd2278, 0d4100000000000000, %fd2285;
	div.rn.f64 	%fd2287, %fd2286, 0d41EFFFFFE5E00000;
	cvt.rmi.f64.f64 	%fd2288, %fd2287;
	mul.f64 	%fd2289, %fd2288, 0d41EFFFFFE5E00000;
	sub.f64 	%fd2290, %fd2286, %fd2289;
	setp.lt.f64 	%p355, %fd2290, 0d0000000000000000;
	add.f64 	%fd2291, %fd2290, 0d41EFFFFFE5E00000;
	selp.f64 	%fd2292, %fd2291, %fd2290, %p355;
	setp.lt.f64 	%p356, %fd2292, 0d0000000000000000;
	add.f64 	%fd2293, %fd2292, 0d41EFFFFFE5E00000;
	selp.f64 	%fd2294, %fd2293, %fd2292, %p356;
	cvt.rn.f64.u32 	%fd2295, %r244;
	mul.f64 	%fd2296, %fd2183, %fd2295;
	div.rn.f64 	%fd2297, %fd2296, 0d41EFFFFFE5E00000;
	cvt.rmi.f64.f64 	%fd2298, %fd2297;
	mul.f64 	%fd2299, %fd2298, 0d41EFFFFFE5E00000;
	sub.f64 	%fd2300, %fd2296, %fd2299;
	setp.lt.f64 	%p357, %fd2300, 0d0000000000000000;
	add.f64 	%fd2301, %fd2300, 0d41EFFFFFE5E00000;
	selp.f64 	%fd2302, %fd2301, %fd2300, %p357;
	mul.f64 	%fd2303, %fd2185, %fd2295;
	div.rn.f64 	%fd2304, %fd2303, 0d41EFFFFFE5E00000;
	cvt.rmi.f64.f64 	%fd2305, %fd2304;
	mul.f64 	%fd2306, %fd2305, 0d41EFFFFFE5E00000;
	sub.f64 	%fd2307, %fd2303, %fd2306;
	setp.lt.f64 	%p358, %fd2307, 0d0000000000000000;
	add.f64 	%fd2308, %fd2307, 0d41EFFFFFE5E00000;
	selp.f64 	%fd2309, %fd2308, %fd2307, %p358;
	fma.rn.f64 	%fd2310, %fd2302, 0d4100000000000000, %fd2309;
	div.rn.f64 	%fd2311, %fd2310, 0d41EFFFFFE5E00000;
	cvt.rmi.f64.f64 	%fd2312, %fd2311;
	mul.f64 	%fd2313, %fd2312, 0d41EFFFFFE5E00000;
	sub.f64 	%fd2314, %fd2310, %fd2313;
	setp.lt.f64 	%p359, %fd2314, 0d0000000000000000;
	add.f64 	%fd2315, %fd2314, 0d41EFFFFFE5E00000;
	selp.f64 	%fd2316, %fd2315, %fd2314, %p359;
	setp.lt.f64 	%p360, %fd2316, 0d0000000000000000;
	add.f64 	%fd2317, %fd2316, 0d41EFFFFFE5E00000;
	selp.f64 	%fd2318, %fd2317, %fd2316, %p360;
	add.f64 	%fd2319, %fd2294, %fd2318;
	cvt.rn.f64.u32 	%fd2320, %r247;
	mul.f64 	%fd2321, %fd2188, %fd2320;
	div.rn.f64 	%fd2322, %fd2321, 0d41EFFFFFE5E00000;
	cvt.rmi.f64.f64 	%fd2323, %fd2322;
	mul.f64 	%fd2324, %fd2323, 0d41EFFFFFE5E00000;
	sub.f64 	%fd2325, %fd2321, %fd2324;
	setp.lt.f64 	%p361, %fd2325, 0d0000000000000000;
	add.f64 	%fd2326, %fd2325, 0d41EFFFFFE5E00000;
	selp.f64 	%fd2327, %fd2326, %fd2325, %p361;
	mul.f64 	%fd2328, %fd2190, %fd2320;
	div.rn.f64 	%fd2329, %fd2328, 0d41EFFFFFE5E00000;
	cvt.rmi.f64.f64 	%fd2330, %fd2329;
	mul.f64 	%fd2331, %fd2330, 0d41EFFFFFE5E00000;
	sub.f64 	%fd2332, %fd2328, %fd2331;
	setp.lt.f64 	%p362, %fd2332, 0d0000000000000000;
	add.f64 	%fd2333, %fd2332, 0d41EFFFFFE5E00000;
	selp.f64 	%fd2334, %fd2333, %fd2332, %p362;
	fma.rn.f64 	%fd2335, %fd2327, 0d4100000000000000, %fd2334;
	div.rn.f64 	%fd2336, %fd2335, 0d41EFFFFFE5E00000;
	cvt.rmi.f64.f64 	%fd2337, %fd2336;
	mul.f64 	%fd2338, %fd2337, 0d41EFFFFFE5E00000;
	sub.f64 	%fd2339, %fd2335, %fd2338;
	setp.lt.f64 	%p363, %fd2339, 0d0000000000000000;
	add.f64 	%fd2340, %fd2339, 0d41EFFFFFE5E00000;
	selp.f64 	%fd2341, %fd2340, %fd2339, %p363;
	setp.lt.f64 	%p364, %fd2341, 0d0000000000000000;
	add.f64 	%fd2342, %fd2341, 0d41EFFFFFE5E00000;
	selp.f64 	%fd2343, %fd2342, %fd2341, %p364;
	add.f64 	%fd2344, %fd2319, %fd2343;
	div.rn.f64 	%fd2345, %fd2344, 0d41EFFFFFE5E00000;
	cvt.rmi.f64.f64 	%fd2346, %fd2345;
	mul.f64 	%fd2347, %fd2346, 0d41EFFFFFE5E00000;
	sub.f64 	%fd2348, %fd2344, %fd2347;
	setp.lt.f64 	%p365, %fd2348, 0d0000000000000000;
	add.f64 	%fd2349, %fd2348, 0d41EFFFFFE5E00000;
	selp.f64 	%fd2350, %fd2349, %fd2348, %p365;
	cvt.rn.f64.u32 	%fd2351, %r242;
	mul.f64 	%fd2352, %fd2178, %fd2351;
	div.rn.f64 	%fd2353, %fd2352, 0d41EFFFFFE5E00000;
	cvt.rmi.f64.f64 	%fd2354, %fd2353;
	mul.f64 	%fd2355, %fd2354, 0d41EFFFFFE5E00000;
	sub.f64 	%fd2356, %fd2352, %fd2355;
	setp.lt.f64 	%p366, %fd2356, 0d0000000000000000;
	add.f64 	%fd2357, %fd2356, 0d41EFFFFFE5E00000;
	selp.f64 	%fd2358, %fd2357, %fd2356, %p366;
	mul.f64 	%fd2359, %fd2180, %fd2351;
	div.rn.f64 	%fd2360, %fd2359, 0d41EFFFFFE5E00000;
	cvt.rmi.f64.f64 	%fd2361, %fd2360;
	mul.f64 	%fd2362, %fd2361, 0d41EFFFFFE5E00000;
	sub.f64 	%fd2363, %fd2359, %fd2362;
	setp.lt.f64 	%p367, %fd2363, 0d0000000000000000;
	add.f64 	%fd2364, %fd2363, 0d41EFFFFFE5E00000;
	selp.f64 	%fd2365, %fd2364, %fd2363, %p367;
	fma.rn.f64 	%fd2366, %fd2358, 0d4100000000000000, %fd2365;
	div.rn.f64 	%fd2367, %fd2366, 0d41EFFFFFE5E00000;
	cvt.rmi.f64.f64 	%fd2368, %fd2367;
	mul.f64 	%fd2369, %fd2368, 0d41EFFFFFE5E00000;
	sub.f64 	%fd2370, %fd2366, %fd2369;
	setp.lt.f64 	%p368, %fd2370, 0d0000000000000000;
	add.f64 	%fd2371, %fd2370, 0d41EFFFFFE5E00000;
	selp.f64 	%fd2372, %fd2371, %fd2370, %p368;
	setp.lt.f64 	%p369, %fd2372, 0d0000000000000000;
	add.f64 	%fd2373, %fd2372, 0d41EFFFFFE5E00000;
	selp.f64 	%fd2374, %fd2373, %fd2372, %p369;
	cvt.rn.f64.u32 	%fd2375, %r245;
	mul.f64 	%fd2376, %fd2183, %fd2375;
	div.rn.f64 	%fd2377, %fd2376, 0d41EFFFFFE5E00000;
	cvt.rmi.f64.f64 	%fd2378, %fd2377;
	mul.f64 	%fd2379, %fd2378, 0d41EFFFFFE5E00000;
	sub.f64 	%fd2380, %fd2376, %fd2379;
	setp.lt.f64 	%p370, %fd2380, 0d0000000000000000;
	add.f64 	%fd2381, %fd2380, 0d41EFFFFFE5E00000;
	selp.f64 	%fd2382, %fd2381, %fd2380, %p370;
	mul.f64 	%fd2383, %fd2185, %fd2375;
	div.rn.f64 	%fd2384, %fd2383, 0d41EFFFFFE5E00000;
	cvt.rmi.f64.f64 	%fd2385, %fd2384;
	mul.f64 	%fd2386, %fd2385, 0d41EFFFFFE5E00000;
	sub.f64 	%fd2387, %fd2383, %fd2386;
	setp.lt.f64 	%p371, %fd2387, 0d0000000000000000;
	add.f64 	%fd2388, %fd2387, 0d41EFFFFFE5E00000;
	selp.f64 	%fd2389, %fd2388, %fd2387, %p371;
	fma.rn.f64 	%fd2390, %fd2382, 0d4100000000000000, %fd2389;
	div.rn.f64 	%fd2391, %fd2390, 0d41EFFFFFE5E00000;
	cvt.rmi.f64.f64 	%fd2392, %fd2391;
	mul.f64 	%fd2393, %fd2392, 0d41EFFFFFE5E00000;
	sub.f64 	%fd2394, %fd2390, %fd2393;
	setp.lt.f64 	%p372, %fd2394, 0d0000000000000000;
	add.f64 	%fd2395, %fd2394, 0d41EFFFFFE5E00000;
	selp.f64 	%fd2396, %fd2395, %fd2394, %p372;
	setp.lt.f64 	%p373, %fd2396, 0d0000000000000000;
	add.f64 	%fd2397, %fd2396, 0d41EFFFFFE5E00000;
	selp.f64 	%fd2398, %fd2397, %fd2396, %p373;
	add.f64 	%fd2399, %fd2374, %fd2398;
	cvt.rn.f64.u32 	%fd2400, %r248;
	mul.f64 	%fd2401, %fd2188, %fd2400;
	div.rn.f64 	%fd2402, %fd2401, 0d41EFFFFFE5E00000;
	cvt.rmi.f64.f64 	%fd2403, %fd2402;
	mul.f64 	%fd2404, %fd2403, 0d41EFFFFFE5E00000;
	sub.f64 	%fd2405, %fd2401, %fd2404;
	setp.lt.f64 	%p374, %fd2405, 0d0000000000000000;
	add.f64 	%fd2406, %fd2405, 0d41EFFFFFE5E00000;
	selp.f64 	%fd2407, %fd2406, %fd2405, %p374;
	mul.f64 	%fd2408, %fd2190, %fd2400;
	div.rn.f64 	%fd2409, %fd2408, 0d41EFFFFFE5E00000;
	cvt.rmi.f64.f64 	%fd2410, %fd2409;
	mul.f64 	%fd2411, %fd2410, 0d41EFFFFFE5E00000;
	sub.f64 	%fd2412, %fd2408, %fd2411;
	setp.lt.f64 	%p375, %fd2412, 0d0000000000000000;
	add.f64 	%fd2413, %fd2412, 0d41EFFFFFE5E00000;
	selp.f64 	%fd2414, %fd2413, %fd2412, %p375;
	fma.rn.f64 	%fd2415, %fd2407, 0d4100000000000000, %fd2414;
	div.rn.f64 	%fd2416, %fd2415, 0d41EFFFFFE5E00000;
	cvt.rmi.f64.f64 	%fd2417, %fd2416;
	mul.f64 	%fd2418, %fd2417, 0d41EFFFFFE5E00000;
	sub.f64 	%fd2419, %fd2415, %fd2418;
	setp.lt.f64 	%p376, %fd2419, 0d0000000000000000;
	add.f64 	%fd2420, %fd2419, 0d41EFFFFFE5E00000;
	selp.f64 	%fd2421, %fd2420, %fd2419, %p376;
	setp.lt.f64 	%p377, %fd2421, 0d0000000000000000;
	add.f64 	%fd2422, %fd2421, 0d41EFFFFFE5E00000;
	selp.f64 	%fd2423, %fd2422, %fd2421, %p377;
	add.f64 	%fd2424, %fd2399, %fd2423;
	div.rn.f64 	%fd2425, %fd2424, 0d41EFFFFFE5E00000;
	cvt.rmi.f64.f64 	%fd2426, %fd2425;
	mul.f64 	%fd2427, %fd2426, 0d41EFFFFFE5E00000;
	sub.f64 	%fd2428, %fd2424, %fd2427;
	setp.lt.f64 	%p378, %fd2428, 0d0000000000000000;
	add.f64 	%fd2429, %fd2428, 0d41EFFFFFE5E00000;
	selp.f64 	%fd2430, %fd2429, %fd2428, %p378;
	ld.global.u32 	%r168, [%rd39+-4];
	cvt.rn.f64.u32 	%fd2431, %r168;
	mul.f64 	%fd2432, %fd2431, 0d3EE0000000000000;
	cvt.rmi.f64.f64 	%fd2433, %fd2432;
	mul.f64 	%fd2434, %fd2433, 0d4100000000000000;
	sub.f64 	%fd2435, %fd2431, %fd2434;
	ld.global.u32 	%r169, [%rd39];
	cvt.rn.f64.u32 	%fd2436, %r169;
	mul.f64 	%fd2437, %fd2436, 0d3EE0000000000000;
	cvt.rmi.f64.f64 	%fd2438, %fd2437;
	mul.f64 	%fd2439, %fd2438, 0d4100000000000000;
	sub.f64 	%fd2440, %fd2436, %fd2439;
	ld.global.u32 	%r170, [%rd39+4];
	cvt.rn.f64.u32 	%fd2441, %r170;
	mul.f64 	%fd2442, %fd2441, 0d3EE0000000000000;
	cvt.rmi.f64.f64 	%fd2443, %fd2442;
	mul.f64 	%fd2444, %fd2443, 0d4100000000000000;
	sub.f64 	%fd2445, %fd2441, %fd2444;
	mul.f64 	%fd2446, %fd2433, %fd2191;
	div.rn.f64 	%fd2447, %fd2446, 0d41EFFFFFE5E00000;
	cvt.rmi.f64.f64 	%fd2448, %fd2447;
	mul.f64 	%fd2449, %fd2448, 0d41EFFFFFE5E00000;
	sub.f64 	%fd2450, %fd2446, %fd2449;
	setp.lt.f64 	%p379, %fd2450, 0d0000000000000000;
	add.f64 	%fd2451, %fd2450, 0d41EFFFFFE5E00000;
	selp.f64 	%fd2452, %fd2451, %fd2450, %p379;
	mul.f64 	%fd2453, %fd2435, %fd2191;
	div.rn.f64 	%fd2454, %fd2453, 0d41EFFFFFE5E00000;
	cvt.rmi.f64.f64 	%fd2455, %fd2454;
	mul.f64 	%fd2456, %fd2455, 0d41EFFFFFE5E00000;
	sub.f64 	%fd2457, %fd2453, %fd2456;
	setp.lt.f64 	%p380, %fd2457, 0d0000000000000000;
	add.f64 	%fd2458, %fd2457, 0d41EFFFFFE5E00000;
	selp.f64 	%fd2459, %fd2458, %fd2457, %p380;
	fma.rn.f64 	%fd2460, %fd2452, 0d4100000000000000, %fd2459;
	div.rn.f64 	%fd2461, %fd2460, 0d41EFFFFFE5E00000;
	cvt.rmi.f64.f64 	%fd2462, %fd2461;
	mul.f64 	%fd2463, %fd2462, 0d41EFFFFFE5E00000;
	sub.f64 	%fd2464, %fd2460, %fd2463;
	setp.lt.f64 	%p381, %fd2464, 0d0000000000000000;
	add.f64 	%fd2465, %fd2464, 0d41EFFFFFE5E00000;
	selp.f64 	%fd2466, %fd2465, %fd2464, %p381;
	setp.lt.f64 	%p382, %fd2466, 0d0000000000000000;
	add.f64 	%fd2467, %fd2466, 0d41EFFFFFE5E00000;
	selp.f64 	%fd2468, %fd2467, %fd2466, %p382;
	mul.f64 	%fd2469, %fd2438, %fd2215;
	div.rn.f64 	%fd2470, %fd2469, 0d41EFFFFFE5E00000;
	cvt.rmi.f64.f64 	%fd2471, %fd2470;
	mul.f64 	%fd2472, %fd2471, 0d41EFFFFFE5E00000;
	sub.f64 	%fd2473, %fd2469, %fd2472;
	setp.lt.f64 	%p383, %fd2473, 0d0000000000000000;
	add.f64 	%fd2474, %fd2473, 0d41EFFFFFE5E00000;
	selp.f64 	%fd2475, %fd2474, %fd2473, %p383;
	mul.f64 	%fd2476, %fd2440, %fd2215;
	div.rn.f64 	%fd2477, %fd2476, 0d41EFFFFFE5E00000;
	cvt.rmi.f64.f64 	%fd2478, %fd2477;
	mul.f64 	%fd2479, %fd2478, 0d41EFFFFFE5E00000;
	sub.f64 	%fd2480, %fd2476, %fd2479;
	setp.lt.f64 	%p384, %fd2480, 0d0000000000000000;
	add.f64 	%fd2481, %fd2480, 0d41EFFFFFE5E00000;
	selp.f64 	%fd2482, %fd2481, %fd2480, %p384;
	fma.rn.f64 	%fd2483, %fd2475, 0d4100000000000000, %fd2482;
	div.rn.f64 	%fd2484, %fd2483, 0d41EFFFFFE5E00000;
	cvt.rmi.f64.f64 	%fd2485, %fd2484;
	mul.f64 	%fd2486, %fd2485, 0d41EFFFFFE5E00000;
	sub.f64 	%fd2487, %fd2483, %fd2486;
	setp.lt.f64 	%p385, %fd2487, 0d0000000000000000;
	add.f64 	%fd2488, %fd2487, 0d41EFFFFFE5E00000;
	selp.f64 	%fd2489, %fd2488, %fd2487, %p385;
	setp.lt.f64 	%p386, %fd2489, 0d0000000000000000;
	add.f64 	%fd2490, %fd2489, 0d41EFFFFFE5E00000;
	selp.f64 	%fd2491, %fd2490, %fd2489, %p386;
	add.f64 	%fd2492, %fd2468, %fd2491;
	mul.f64 	%fd2493, %fd2443, %fd2240;
	div.rn.f64 	%fd2494, %fd2493, 0d41EFFFFFE5E00000;
	cvt.rmi.f64.f64 	%fd2495, %fd2494;
	mul.f64 	%fd2496, %fd2495, 0d41EFFFFFE5E00000;
	sub.f64 	%fd2497, %fd2493, %fd2496;
	setp.lt.f64 	%p387, %fd2497, 0d0000000000000000;
	add.f64 	%fd2498, %fd2497, 0d41EFFFFFE5E00000;
	selp.f64 	%fd2499, %fd2498, %fd2497, %p387;
	mul.f64 	%fd2500, %fd2445, %fd2240;
	div.rn.f64 	%fd2501, %fd2500, 0d41EFFFFFE5E00000;
	cvt.rmi.f64.f64 	%fd2502, %fd2501;
	mul.f64 	%fd2503, %fd2502, 0d41EFFFFFE5E00000;
	sub.f64 	%fd2504, %fd2500, %fd2503;
	setp.lt.f64 	%p388, %fd2504, 0d0000000000000000;
	add.f64 	%fd2505, %fd2504, 0d41EFFFFFE5E00000;
	selp.f64 	%fd2506, %fd2505, %fd2504, %p388;
	fma.rn.f64 	%fd2507, %fd2499, 0d4100000000000000, %fd2506;
	div.rn.f64 	%fd2508, %fd2507, 0d41EFFFFFE5E00000;
	cvt.rmi.f64.f64 	%fd2509, %fd2508;
	mul.f64 	%fd2510, %fd2509, 0d41EFFFFFE5E00000;
	sub.f64 	%fd2511, %fd2507, %fd2510;
	setp.lt.f64 	%p389, %fd2511, 0d0000000000000000;
	add.f64 	%fd2512, %fd2511, 0d41EFFFFFE5E00000;
	selp.f64 	%fd2513, %fd2512, %fd2511, %p389;
	setp.lt.f64 	%p390, %fd2513, 0d0000000000000000;
	add.f64 	%fd2514, %fd2513, 0d41EFFFFFE5E00000;
	selp.f64 	%fd2515, %fd2514, %fd2513, %p390;
	add.f64 	%fd2516, %fd2492, %fd2515;
	div.rn.f64 	%fd2517, %fd2516, 0d41EFFFFFE5E00000;
	cvt.rmi.f64.f64 	%fd2518, %fd2517;
	mul.f64 	%fd2519, %fd2518, 0d41EFFFFFE5E00000;
	sub.f64 	%fd2520, %fd2516, %fd2519;
	setp.lt.f64 	%p391, %fd2520, 0d0000000000000000;
	add.f64 	%fd2521, %fd2520, 0d41EFFFFFE5E00000;
	selp.f64 	%fd2522, %fd2521, %fd2520, %p391;
	mul.f64 	%fd2523, %fd2433, %fd2271;
	div.rn.f64 	%fd2524, %fd2523, 0d41EFFFFFE5E00000;
	cvt.rmi.f64.f64 	%fd2525, %fd2524;
	mul.f64 	%fd2526, %fd2525, 0d41EFFFFFE5E00000;
	sub.f64 	%fd2527, %fd2523, %fd2526;
	setp.lt.f64 	%p392, %fd2527, 0d0000000000000000;
	add.f64 	%fd2528, %fd2527, 0d41EFFFFFE5E00000;
	selp.f64 	%fd2529, %fd2528, %fd2527, %p392;
	mul.f64 	%fd2530, %fd2435, %fd2271;
	div.rn.f64 	%fd2531, %fd2530, 0d41EFFFFFE5E00000;
	cvt.rmi.f64.f64 	%fd2532, %fd2531;
	mul.f64 	%fd2533, %fd2532, 0d41EFFFFFE5E00000;
	sub.f64 	%fd2534, %fd2530, %fd2533;
	setp.lt.f64 	%p393, %fd2534, 0d0000000000000000;
	add.f64 	%fd2535, %fd2534, 0d41EFFFFFE5E00000;
	selp.f64 	%fd2536, %fd2535, %fd2534, %p393;
	fma.rn.f64 	%fd2537, %fd2529, 0d4100000000000000, %fd2536;
	div.rn.f64 	%fd2538, %fd2537, 0d41EFFFFFE5E00000;
	cvt.rmi.f64.f64 	%fd2539, %fd2538;
	mul.f64 	%fd2540, %fd2539, 0d41EFFFFFE5E00000;
	sub.f64 	%fd2541, %fd2537, %fd2540;
	setp.lt.f64 	%p394, %fd2541, 0d0000000000000000;
	add.f64 	%fd2542, %fd2541, 0d41EFFFFFE5E00000;
	selp.f64 	%fd2543, %fd2542, %fd2541, %p394;
	setp.lt.f64 	%p395, %fd2543, 0d0000000000000000;
	add.f64 	%fd2544, %fd2543, 0d41EFFFFFE5E00000;
	selp.f64 	%fd2545, %fd2544, %fd2543, %p395;
	mul.f64 	%fd2546, %fd2438, %fd2295;
	div.rn.f64 	%fd2547, %fd2546, 0d41EFFFFFE5E00000;
	cvt.rmi.f64.f64 	%fd2548, %fd2547;
	mul.f64 	%fd2549, %fd2548, 0d41EFFFFFE5E00000;
	sub.f64 	%fd2550, %fd2546, %fd2549;
	setp.lt.f64 	%p396, %fd2550, 0d0000000000000000;
	add.f64 	%fd2551, %fd2550, 0d41EFFFFFE5E00000;
	selp.f64 	%fd2552, %fd2551, %fd2550, %p396;
	mul.f64 	%fd2553, %fd2440, %fd2295;
	div.rn.f64 	%fd2554, %fd2553, 0d41EFFFFFE5E00000;
	cvt.rmi.f64.f64 	%fd2555, %fd2554;
	mul.f64 	%fd2556, %fd2555, 0d41EFFFFFE5E00000;
	sub.f64 	%fd2557, %fd2553, %fd2556;
	setp.lt.f64 	%p397, %fd2557, 0d0000000000000000;
	add.f64 	%fd2558, %fd2557, 0d41EFFFFFE5E00000;
	selp.f64 	%fd2559, %fd2558, %fd2557, %p397;
	fma.rn.f64 	%fd2560, %fd2552, 0d4100000000000000, %fd2559;
	div.rn.f64 	%fd2561, %fd2560, 0d41EFFFFFE5E00000;
	cvt.rmi.f64.f64 	%fd2562, %fd2561;
	mul.f64 	%fd2563, %fd2562, 0d41EFFFFFE5E00000;
	sub.f64 	%fd2564, %fd2560, %fd2563;
	setp.lt.f64 	%p398, %fd2564, 0d0000000000000000;
	add.f64 	%fd2565, %fd2564, 0d41EFFFFFE5E00000;
	selp.f64 	%fd2566, %fd2565, %fd2564, %p398;
	setp.lt.f64 	%p399, %fd2566, 0d0000000000000000;
	add.f64 	%fd2567, %fd2566, 0d41EFFFFFE5E00000;
	selp.f64 	%fd2568, %fd2567, %fd2566, %p399;
	add.f64 	%fd2569, %fd2545, %fd2568;
	mul.f64 	%fd2570, %fd2443, %fd2320;
	div.rn.f64 	%fd2571, %fd2570, 0d41EFFFFFE5E00000;
	cvt.rmi.f64.f64 	%fd2572, %fd2571;
	mul.f64 	%fd2573, %fd2572, 0d41EFFFFFE5E00000;
	sub.f64 	%fd2574, %fd2570, %fd2573;
	setp.lt.f64 	%p400, %fd2574, 0d0000000000000000;
	add.f64 	%fd2575, %fd2574, 0d41EFFFFFE5E00000;
	selp.f64 	%fd2576, %fd2575, %fd2574, %p400;
	mul.f64 	%fd2577, %fd2445, %fd2320;
	div.rn.f64 	%fd2578, %fd2577, 0d41EFFFFFE5E00000;
	cvt.rmi.f64.f64 	%fd2579, %fd2578;
	mul.f64 	%fd2580, %fd2579, 0d41EFFFFFE5E00000;
	sub.f64 	%fd2581, %fd2577, %fd2580;
	setp.lt.f64 	%p401, %fd2581, 0d0000000000000000;
	add.f64 	%fd2582, %fd2581, 0d41EFFFFFE5E00000;
	selp.f64 	%fd2583, %fd2582, %fd2581, %p401;
	fma.rn.f64 	%fd2584, %fd2576, 0d4100000000000000, %fd2583;
	div.rn.f64 	%fd2585, %fd2584, 0d41EFFFFFE5E00000;
	cvt.rmi.f64.f64 	%fd2586, %fd2585;
	mul.f64 	%fd2587, %fd2586, 0d41EFFFFFE5E00000;
	sub.f64 	%fd2588, %fd2584, %fd2587;
	setp.lt.f64 	%p402, %fd2588, 0d0000000000000000;
	add.f64 	%fd2589, %fd2588, 0d41EFFFFFE5E00000;
	selp.f64 	%fd2590, %fd2589, %fd2588, %p402;
	setp.lt.f64 	%p403, %fd2590, 0d0000000000000000;
	add.f64 	%fd2591, %fd2590, 0d41EFFFFFE5E00000;
	selp.f64 	%fd2592, %fd2591, %fd2590, %p403;
	add.f64 	%fd2593, %fd2569, %fd2592;
	div.rn.f64 	%fd2594, %fd2593, 0d41EFFFFFE5E00000;
	cvt.rmi.f64.f64 	%fd2595, %fd2594;
	mul.f64 	%fd2596, %fd2595, 0d41EFFFFFE5E00000;
	sub.f64 	%fd2597, %fd2593, %fd2596;
	setp.lt.f64 	%p404, %fd2597, 0d0000000000000000;
	add.f64 	%fd2598, %fd2597, 0d41EFFFFFE5E00000;
	selp.f64 	%fd2599, %fd2598, %fd2597, %p404;
	mul.f64 	%fd2600, %fd2433, %fd2351;
	div.rn.f64 	%fd2601, %fd2600, 0d41EFFFFFE5E00000;
	cvt.rmi.f64.f64 	%fd2602, %fd2601;
	mul.f64 	%fd2603, %fd2602, 0d41EFFFFFE5E00000;
	sub.f64 	%fd2604, %fd2600, %fd2603;
	setp.lt.f64 	%p405, %fd2604, 0d0000000000000000;
	add.f64 	%fd2605, %fd2604, 0d41EFFFFFE5E00000;
	selp.f64 	%fd2606, %fd2605, %fd2604, %p405;
	mul.f64 	%fd2607, %fd2435, %fd2351;
	div.rn.f64 	%fd2608, %fd2607, 0d41EFFFFFE5E00000;
	cvt.rmi.f64.f64 	%fd2609, %fd2608;
	mul.f64 	%fd2610, %fd2609, 0d41EFFFFFE5E00000;
	sub.f64 	%fd2611, %fd2607, %fd2610;
	setp.lt.f64 	%p406, %fd2611, 0d0000000000000000;
	add.f64 	%fd2612, %fd2611, 0d41EFFFFFE5E00000;
	selp.f64 	%fd2613, %fd2612, %fd2611, %p406;
	fma.rn.f64 	%fd2614, %fd2606, 0d4100000000000000, %fd2613;
	div.rn.f64 	%fd2615, %fd2614, 0d41EFFFFFE5E00000;
	cvt.rmi.f64.f64 	%fd2616, %fd2615;
	mul.f64 	%fd2617, %fd2616, 0d41EFFFFFE5E00000;
	sub.f64 	%fd2618, %fd2614, %fd2617;
	setp.lt.f64 	%p407, %fd2618, 0d0000000000000000;
	add.f64 	%fd2619, %fd2618, 0d41EFFFFFE5E00000;
	selp.f64 	%fd2620, %fd2619, %fd2618, %p407;
	setp.lt.f64 	%p408, %fd2620, 0d0000000000000000;
	add.f64 	%fd2621, %fd2620, 0d41EFFFFFE5E00000;
	selp.f64 	%fd2622, %fd2621, %fd2620, %p408;
	mul.f64 	%fd2623, %fd2438, %fd2375;
	div.rn.f64 	%fd2624, %fd2623, 0d41EFFFFFE5E00000;
	cvt.rmi.f64.f64 	%fd2625, %fd2624;
	mul.f64 	%fd2626, %fd2625, 0d41EFFFFFE5E00000;
	sub.f64 	%fd2627, %fd2623, %fd2626;
	setp.lt.f64 	%p409, %fd2627, 0d0000000000000000;
	add.f64 	%fd2628, %fd2627, 0d41EFFFFFE5E00000;
	selp.f64 	%fd2629, %fd2628, %fd2627, %p409;
	mul.f64 	%fd2630, %fd2440, %fd2375;
	div.rn.f64 	%fd2631, %fd2630, 0d41EFFFFFE5E00000;
	cvt.rmi.f64.f64 	%fd2632, %fd2631;
	mul.f64 	%fd2633, %fd2632, 0d41EFFFFFE5E00000;
	sub.f64 	%fd2634, %fd2630, %fd2633;
	setp.lt.f64 	%p410, %fd2634, 0d0000000000000000;
	add.f64 	%fd2635, %fd2634, 0d41EFFFFFE5E00000;
	selp.f64 	%fd2636, %fd2635, %fd2634, %p410;
	fma.rn.f64 	%fd2637, %fd2629, 0d4100000000000000, %fd2636;
	div.rn.f64 	%fd2638, %fd2637, 0d41EFFFFFE5E00000;
	cvt.rmi.f64.f64 	%fd2639, %fd2638;
	mul.f64 	%fd2640, %fd2639, 0d41EFFFFFE5E00000;
	sub.f64 	%fd2641, %fd2637, %fd2640;
	setp.lt.f64 	%p411, %fd2641, 0d0000000000000000;
	add.f64 	%fd2642, %fd2641, 0d41EFFFFFE5E00000;
	selp.f64 	%fd2643, %fd2642, %fd2641, %p411;
	setp.lt.f64 	%p412, %fd2643, 0d0000000000000000;
	add.f64 	%fd2644, %fd2643, 0d41EFFFFFE5E00000;
	selp.f64 	%fd2645, %fd2644, %fd2643, %p412;
	add.f64 	%fd2646, %fd2622, %fd2645;
	mul.f64 	%fd2647, %fd2443, %fd2400;
	div.rn.f64 	%fd2648, %fd2647, 0d41EFFFFFE5E00000;
	cvt.rmi.f64.f64 	%fd2649, %fd2648;
	mul.f64 	%fd2650, %fd2649, 0d41EFFFFFE5E00000;
	sub.f64 	%fd2651, %fd2647, %fd2650;
	setp.lt.f64 	%p413, %fd2651, 0d0000000000000000;
	add.f64 	%fd2652, %fd2651, 0d41EFFFFFE5E00000;
	selp.f64 	%fd2653, %fd2652, %fd2651, %p413;
	mul.f64 	%fd2654, %fd2445, %fd2400;
	div.rn.f64 	%fd2655, %fd2654, 0d41EFFFFFE5E00000;
	cvt.rmi.f64.f64 	%fd2656, %fd2655;
	mul.f64 	%fd2657, %fd2656, 0d41EFFFFFE5E00000;
	sub.f64 	%fd2658, %fd2654, %fd2657;
	setp.lt.f64 	%p414, %fd2658, 0d0000000000000000;
	add.f64 	%fd2659, %fd2658, 0d41EFFFFFE5E00000;
	selp.f64 	%fd2660, %fd2659, %fd2658, %p414;
	fma.rn.f64 	%fd2661, %fd2653, 0d4100000000000000, %fd2660;
	div.rn.f64 	%fd2662, %fd2661, 0d41EFFFFFE5E00000;
	cvt.rmi.f64.f64 	%fd2663, %fd2662;
	mul.f64 	%fd2664, %fd2663, 0d41EFFFFFE5E00000;
	sub.f64 	%fd2665, %fd2661, %fd2664;
	setp.lt.f64 	%p415, %fd2665, 0d0000000000000000;
	add.f64 	%fd2666, %fd2665, 0d41EFFFFFE5E00000;
	selp.f64 	%fd2667, %fd2666, %fd2665, %p415;
	setp.lt.f64 	%p416, %fd2667, 0d0000000000000000;
	add.f64 	%fd2668, %fd2667, 0d41EFFFFFE5E00000;
	selp.f64 	%fd2669, %fd2668, %fd2667, %p416;
	add.f64 	%fd2670, %fd2646, %fd2669;
	div.rn.f64 	%fd2671, %fd2670, 0d41EFFFFFE5E00000;
	cvt.rmi.f64.f64 	%fd2672, %fd2671;
	mul.f64 	%fd2673, %fd2672, 0d41EFFFFFE5E00000;
	sub.f64 	%fd2674, %fd2670, %fd2673;
	setp.lt.f64 	%p417, %fd2674, 0d0000000000000000;
	add.f64 	%fd2675, %fd2674, 0d41EFFFFFE5E00000;
	selp.f64 	%fd2676, %fd2675, %fd2674, %p417;
	ld.global.u32 	%r171, [%rd39+8];
	cvt.rn.f64.u32 	%fd2677, %r171;
	mul.f64 	%fd2678, %fd2677, 0d3EE0000000000000;
	cvt.rmi.f64.f64 	%fd2679, %fd2678;
	mul.f64 	%fd2680, %fd2679, 0d4100000000000000;
	sub.f64 	%fd2681, %fd2677, %fd2680;
	ld.global.u32 	%r172, [%rd39+12];
	cvt.rn.f64.u32 	%fd2682, %r172;
	mul.f64 	%fd2683, %fd2682, 0d3EE0000000000000;
	cvt.rmi.f64.f64 	%fd2684, %fd2683;
	mul.f64 	%fd2685, %fd2684, 0d4100000000000000;
	sub.f64 	%fd2686, %fd2682, %fd2685;
	ld.global.u32 	%r173, [%rd39+16];
	cvt.rn.f64.u32 	%fd2687, %r173;
	mul.f64 	%fd2688, %fd2687, 0d3EE0000000000000;
	cvt.rmi.f64.f64 	%fd2689, %fd2688;
	mul.f64 	%fd2690, %fd2689, 0d4100000000000000;
	sub.f64 	%fd2691, %fd2687, %fd2690;
	mul.f64 	%fd2692, %fd2679, %fd2191;
	div.rn.f64 	%fd2693, %fd2692, 0d41EFFFFFE5E00000;
	cvt.rmi.f64.f64 	%fd2694, %fd2693;
	mul.f64 	%fd2695, %fd2694, 0d41EFFFFFE5E00000;
	sub.f64 	%fd2696, %fd2692, %fd2695;
	setp.lt.f64 	%p418, %fd2696, 0d0000000000000000;
	add.f64 	%fd2697, %fd2696, 0d41EFFFFFE5E00000;
	selp.f64 	%fd2698, %fd2697, %fd2696, %p418;
	mul.f64 	%fd2699, %fd2681, %fd2191;
	div.rn.f64 	%fd2700, %fd2699, 0d41EFFFFFE5E00000;
	cvt.rmi.f64.f64 	%fd2701, %fd2700;
	mul.f64 	%fd2702, %fd2701, 0d41EFFFFFE5E00000;
	sub.f64 	%fd2703, %fd2699, %fd2702;
	setp.lt.f64 	%p419, %fd2703, 0d0000000000000000;
	add.f64 	%fd2704, %fd2703, 0d41EFFFFFE5E00000;
	selp.f64 	%fd2705, %fd2704, %fd2703, %p419;
	fma.rn.f64 	%fd2706, %fd2698, 0d4100000000000000, %fd2705;
	div.rn.f64 	%fd2707, %fd2706, 0d41EFFFFFE5E00000;
	cvt.rmi.f64.f64 	%fd2708, %fd2707;
	mul.f64 	%fd2709, %fd2708, 0d41EFFFFFE5E00000;
	sub.f64 	%fd2710, %fd2706, %fd2709;
	setp.lt.f64 	%p420, %fd2710, 0d0000000000000000;
	add.f64 	%fd2711, %fd2710, 0d41EFFFFFE5E00000;
	selp.f64 	%fd2712, %fd2711, %fd2710, %p420;
	setp.lt.f64 	%p421, %fd2712, 0d0000000000000000;
	add.f64 	%fd2713, %fd2712, 0d41EFFFFFE5E00000;
	selp.f64 	%fd2714, %fd2713, %fd2712, %p421;
	mul.f64 	%fd2715, %fd2684, %fd2215;
	div.rn.f64 	%fd2716, %fd2715, 0d41EFFFFFE5E00000;
	cvt.rmi.f64.f64 	%fd2717, %fd2716;
	mul.f64 	%fd2718, %fd2717, 0d41EFFFFFE5E00000;
	sub.f64 	%fd2719, %fd2715, %fd2718;
	setp.lt.f64 	%p422, %fd2719, 0d0000000000000000;
	add.f64 	%fd2720, %fd2719, 0d41EFFFFFE5E00000;
	selp.f64 	%fd2721, %fd2720, %fd2719, %p422;
	mul.f64 	%fd2722, %fd2686, %fd2215;
	div.rn.f64 	%fd2723, %fd2722, 0d41EFFFFFE5E00000;
	cvt.rmi.f64.f64 	%fd2724, %fd2723;
	mul.f64 	%fd2725, %fd2724, 0d41EFFFFFE5E00000;
	sub.f64 	%fd2726, %fd2722, %fd2725;
	setp.lt.f64 	%p423, %fd2726, 0d0000000000000000;
	add.f64 	%fd2727, %fd2726, 0d41EFFFFFE5E00000;
	selp.f64 	%fd2728, %fd2727, %fd2726, %p423;
	fma.rn.f64 	%fd2729, %fd2721, 0d4100000000000000, %fd2728;
	div.rn.f64 	%fd2730, %fd2729, 0d41EFFFFFE5E00000;
	cvt.rmi.f64.f64 	%fd2731, %fd2730;
	mul.f64 	%fd2732, %fd2731, 0d41EFFFFFE5E00000;
	sub.f64 	%fd2733, %fd2729, %fd2732;
	setp.lt.f64 	%p424, %fd2733, 0d0000000000000000;
	add.f64 	%fd2734, %fd2733, 0d41EFFFFFE5E00000;
	selp.f64 	%fd2735, %fd2734, %fd2733, %p424;
	setp.lt.f64 	%p425, %fd2735, 0d0000000000000000;
	add.f64 	%fd2736, %fd2735, 0d41EFFFFFE5E00000;
	selp.f64 	%fd2737, %fd2736, %fd2735, %p425;
	add.f64 	%fd2738, %fd2714, %fd2737;
	mul.f64 	%fd2739, %fd2689, %fd2240;
	div.rn.f64 	%fd2740, %fd2739, 0d41EFFFFFE5E00000;
	cvt.rmi.f64.f64 	%fd2741, %fd2740;
	mul.f64 	%fd2742, %fd2741, 0d41EFFFFFE5E00000;
	sub.f64 	%fd2743, %fd2739, %fd2742;
	setp.lt.f64 	%p426, %fd2743, 0d0000000000000000;
	add.f64 	%fd2744, %fd2743, 0d41EFFFFFE5E00000;
	selp.f64 	%fd2745, %fd2744, %fd2743, %p426;
	mul.f64 	%fd2746, %fd2691, %fd2240;
	div.rn.f64 	%fd2747, %fd2746, 0d41EFFFFFE5E00000;
	cvt.rmi.f64.f64 	%fd2748, %fd2747;
	mul.f64 	%fd2749, %fd2748, 0d41EFFFFFE5E00000;
	sub.f64 	%fd2750, %fd2746, %fd2749;
	setp.lt.f64 	%p427, %fd2750, 0d0000000000000000;
	add.f64 	%fd2751, %fd2750, 0d41EFFFFFE5E00000;
	selp.f64 	%fd2752, %fd2751, %fd2750, %p427;
	fma.rn.f64 	%fd2753, %fd2745, 0d4100000000000000, %fd2752;
	div.rn.f64 	%fd2754, %fd2753, 0d41EFFFFFE5E00000;
	cvt.rmi.f64.f64 	%fd2755, %fd2754;
	mul.f64 	%fd2756, %fd2755, 0d41EFFFFFE5E00000;
	sub.f64 	%fd2757, %fd2753, %fd2756;
	setp.lt.f64 	%p428, %fd2757, 0d0000000000000000;
	add.f64 	%fd2758, %fd2757, 0d41EFFFFFE5E00000;
	selp.f64 	%fd2759, %fd2758, %fd2757, %p428;
	setp.lt.f64 	%p429, %fd2759, 0d0000000000000000;
	add.f64 	%fd2760, %fd2759, 0d41EFFFFFE5E00000;
	selp.f64 	%fd2761, %fd2760, %fd2759, %p429;
	add.f64 	%fd2762, %fd2738, %fd2761;
	div.rn.f64 	%fd2763, %fd2762, 0d41EFFFFFE5E00000;
	cvt.rmi.f64.f64 	%fd2764, %fd2763;
	mul.f64 	%fd2765, %fd2764, 0d41EFFFFFE5E00000;
	sub.f64 	%fd2766, %fd2762, %fd2765;
	setp.lt.f64 	%p430, %fd2766, 0d0000000000000000;
	add.f64 	%fd2767, %fd2766, 0d41EFFFFFE5E00000;
	selp.f64 	%fd2768, %fd2767, %fd2766, %p430;
	mul.f64 	%fd2769, %fd2679, %fd2271;
	div.rn.f64 	%fd2770, %fd2769, 0d41EFFFFFE5E00000;
	cvt.rmi.f64.f64 	%fd2771, %fd2770;
	mul.f64 	%fd2772, %fd2771, 0d41EFFFFFE5E00000;
	sub.f64 	%fd2773, %fd2769, %fd2772;
	setp.lt.f64 	%p431, %fd2773, 0d0000000000000000;
	add.f64 	%fd2774, %fd2773, 0d41EFFFFFE5E00000;
	selp.f64 	%fd2775, %fd2774, %fd2773, %p431;
	mul.f64 	%fd2776, %fd2681, %fd2271;
	div.rn.f64 	%fd2777, %fd2776, 0d41EFFFFFE5E00000;
	cvt.rmi.f64.f64 	%fd2778, %fd2777;
	mul.f64 	%fd2779, %fd2778, 0d41EFFFFFE5E00000;
	sub.f64 	%fd2780, %fd2776, %fd2779;
	setp.lt.f64 	%p432, %fd2780, 0d0000000000000000;
	add.f64 	%fd2781, %fd2780, 0d41EFFFFFE5E00000;
	selp.f64 	%fd2782, %fd2781, %fd2780, %p432;
	fma.rn.f64 	%fd2783, %fd2775, 0d4100000000000000, %fd2782;
	div.rn.f64 	%fd2784, %fd2783, 0d41EFFFFFE5E00000;
	cvt.rmi.f64.f64 	%fd2785, %fd2784;
	mul.f64 	%fd2786, %fd2785, 0d41EFFFFFE5E00000;
	sub.f64 	%fd2787, %fd2783, %fd2786;
	setp.lt.f64 	%p433, %fd2787, 0d0000000000000000;
	add.f64 	%fd2788, %fd2787, 0d41EFFFFFE5E00000;
	selp.f64 	%fd2789, %fd2788, %fd2787, %p433;
	setp.lt.f64 	%p434, %fd2789, 0d0000000000000000;
	add.f64 	%fd2790, %fd2789, 0d41EFFFFFE5E00000;
	selp.f64 	%fd2791, %fd2790, %fd2789, %p434;
	mul.f64 	%fd2792, %fd2684, %fd2295;
	div.rn.f64 	%fd2793, %fd2792, 0d41EFFFFFE5E00000;
	cvt.rmi.f64.f64 	%fd2794, %fd2793;
	mul.f64 	%fd2795, %fd2794, 0d41EFFFFFE5E00000;
	sub.f64 	%fd2796, %fd2792, %fd2795;
	setp.lt.f64 	%p435, %fd2796, 0d0000000000000000;
	add.f64 	%fd2797, %fd2796, 0d41EFFFFFE5E00000;
	selp.f64 	%fd2798, %fd2797, %fd2796, %p435;
	mul.f64 	%fd2799, %fd2686, %fd2295;
	div.rn.f64 	%fd2800, %fd2799, 0d41EFFFFFE5E00000;
	cvt.rmi.f64.f64 	%fd2801, %fd2800;
	mul.f64 	%fd2802, %fd2801, 0d41EFFFFFE5E00000;
	sub.f64 	%fd2803, %fd2799, %fd2802;
	setp.lt.f64 	%p436, %fd2803, 0d0000000000000000;
	add.f64 	%fd2804, %fd2803, 0d41EFFFFFE5E00000;
	selp.f64 	%fd2805, %fd2804, %fd2803, %p436;
	fma.rn.f64 	%fd2806, %fd2798, 0d4100000000000000, %fd2805;
	div.rn.f64 	%fd2807, %fd2806, 0d41EFFFFFE5E00000;
	cvt.rmi.f64.f64 	%fd2808, %fd2807;
	mul.f64 	%fd2809, %fd2808, 0d41EFFFFFE5E00000;
	sub.f64 	%fd2810, %fd2806, %fd2809;
	setp.lt.f64 	%p437, %fd2810, 0d0000000000000000;
	add.f64 	%fd2811, %fd2810, 0d41EFFFFFE5E00000;
	selp.f64 	%fd2812, %fd2811, %fd2810, %p437;
	setp.lt.f64 	%p438, %fd2812, 0d0000000000000000;
	add.f64 	%fd2813, %fd2812, 0d41EFFFFFE5E00000;
	selp.f64 	%fd2814, %fd2813, %fd2812, %p438;
	add.f64 	%fd2815, %fd2791, %fd2814;
	mul.f64 	%fd2816, %fd2689, %fd2320;
	div.rn.f64 	%fd2817, %fd2816, 0d41EFFFFFE5E00000;
	cvt.rmi.f64.f64 	%fd2818, %fd2817;
	mul.f64 	%fd2819, %fd2818, 0d41EFFFFFE5E00000;
	sub.f64 	%fd2820, %fd2816, %fd2819;
	setp.lt.f64 	%p439, %fd2820, 0d0000000000000000;
	add.f64 	%fd2821, %fd2820, 0d41EFFFFFE5E00000;
	selp.f64 	%fd2822, %fd2821, %fd2820, %p439;
	mul.f64 	%fd2823, %fd2691, %fd2320;
	div.rn.f64 	%fd2824, %fd2823, 0d41EFFFFFE5E00000;
	cvt.rmi.f64.f64 	%fd2825, %fd2824;
	mul.f64 	%fd2826, %fd2825, 0d41EFFFFFE5E00000;
	sub.f64 	%fd2827, %fd2823, %fd2826;
	setp.lt.f64 	%p440, %fd2827, 0d0000000000000000;
	add.f64 	%fd2828, %fd2827, 0d41EFFFFFE5E00000;
	selp.f64 	%fd2829, %fd2828, %fd2827, %p440;
	fma.rn.f64 	%fd2830, %fd2822, 0d4100000000000000, %fd2829;
	div.rn.f64 	%fd2831, %fd2830, 0d41EFFFFFE5E00000;
	cvt.rmi.f64.f64 	%fd2832, %fd2831;
	mul.f64 	%fd2833, %fd2832, 0d41EFFFFFE5E00000;
	sub.f64 	%fd2834, %fd2830, %fd2833;
	setp.lt.f64 	%p441, %fd2834, 0d0000000000000000;
	add.f64 	%fd2835, %fd2834, 0d41EFFFFFE5E00000;
	selp.f64 	%fd2836, %fd2835, %fd2834, %p441;
	setp.lt.f64 	%p442, %fd2836, 0d0000000000000000;
	add.f64 	%fd2837, %fd2836, 0d41EFFFFFE5E00000;
	selp.f64 	%fd2838, %fd2837, %fd2836, %p442;
	add.f64 	%fd2839, %fd2815, %fd2838;
	div.rn.f64 	%fd2840, %fd2839, 0d41EFFFFFE5E00000;
	cvt.rmi.f64.f64 	%fd2841, %fd2840;
	mul.f64 	%fd2842, %fd2841, 0d41EFFFFFE5E00000;
	sub.f64 	%fd2843, %fd2839, %fd2842;
	setp.lt.f64 	%p443, %fd2843, 0d0000000000000000;
	add.f64 	%fd2844, %fd2843, 0d41EFFFFFE5E00000;
	selp.f64 	%fd2845, %fd2844, %fd2843, %p443;
	mul.f64 	%fd2846, %fd2679, %fd2351;
	div.rn.f64 	%fd2847, %fd2846, 0d41EFFFFFE5E00000;
	cvt.rmi.f64.f64 	%fd2848, %fd2847;
	mul.f64 	%fd2849, %fd2848, 0d41EFFFFFE5E00000;
	sub.f64 	%fd2850, %fd2846, %fd2849;
	setp.lt.f64 	%p444, %fd2850, 0d0000000000000000;
	add.f64 	%fd2851, %fd2850, 0d41EFFFFFE5E00000;
	selp.f64 	%fd2852, %fd2851, %fd2850, %p444;
	mul.f64 	%fd2853, %fd2681, %fd2351;
	div.rn.f64 	%fd2854, %fd2853, 0d41EFFFFFE5E00000;
	cvt.rmi.f64.f64 	%fd2855, %fd2854;
	mul.f64 	%fd2856, %fd2855, 0d41EFFFFFE5E00000;
	sub.f64 	%fd2857, %fd2853, %fd2856;
	setp.lt.f64 	%p445, %fd2857, 0d0000000000000000;
	add.f64 	%fd2858, %fd2857, 0d41EFFFFFE5E00000;
	selp.f64 	%fd2859, %fd2858, %fd2857, %p445;
	fma.rn.f64 	%fd2860, %fd2852, 0d4100000000000000, %fd2859;
	div.rn.f64 	%fd2861, %fd2860, 0d41EFFFFFE5E00000;
	cvt.rmi.f64.f64 	%fd2862, %fd2861;
	mul.f64 	%fd2863, %fd2862, 0d41EFFFFFE5E00000;
	sub.f64 	%fd2864, %fd2860, %fd2863;
	setp.lt.f64 	%p446, %fd2864, 0d0000000000000000;
	add.f64 	%fd2865, %fd2864, 0d41EFFFFFE5E00000;
	selp.f64 	%fd2866, %fd2865, %fd2864, %p446;
	setp.lt.f64 	%p447, %fd2866, 0d0000000000000000;
	add.f64 	%fd2867, %fd2866, 0d41EFFFFFE5E00000;
	selp.f64 	%fd2868, %fd2867, %fd2866, %p447;
	mul.f64 	%fd2869, %fd2684, %fd2375;
	div.rn.f64 	%fd2870, %fd2869, 0d41EFFFFFE5E00000;
	cvt.rmi.f64.f64 	%fd2871, %fd2870;
	mul.f64 	%fd2872, %fd2871, 0d41EFFFFFE5E00000;
	sub.f64 	%fd2873, %fd2869, %fd2872;
	setp.lt.f64 	%p448, %fd2873, 0d0000000000000000;
	add.f64 	%fd2874, %fd2873, 0d41EFFFFFE5E00000;
	selp.f64 	%fd2875, %fd2874, %fd2873, %p448;
	mul.f64 	%fd2876, %fd2686, %fd2375;
	div.rn.f64 	%fd2877, %fd2876, 0d41EFFFFFE5E00000;
	cvt.rmi.f64.f64 	%fd2878, %fd2877;
	mul.f64 	%fd2879, %fd2878, 0d41EFFFFFE5E00000;
	sub.f64 	%fd2880, %fd2876, %fd2879;
	setp.lt.f64 	%p449, %fd2880, 0d0000000000000000;
	add.f64 	%fd2881, %fd2880, 0d41EFFFFFE5E00000;
	selp.f64 	%fd2882, %fd2881, %fd2880, %p449;
	fma.rn.f64 	%fd2883, %fd2875, 0d4100000000000000, %fd2882;
	div.rn.f64 	%fd2884, %fd2883, 0d41EFFFFFE5E00000;
	cvt.rmi.f64.f64 	%fd2885, %fd2884;
	mul.f64 	%fd2886, %fd2885, 0d41EFFFFFE5E00000;
	sub.f64 	%fd2887, %fd2883, %fd2886;
	setp.lt.f64 	%p450, %fd2887, 0d0000000000000000;
	add.f64 	%fd2888, %fd2887, 0d41EFFFFFE5E00000;
	selp.f64 	%fd2889, %fd2888, %fd2887, %p450;
	setp.lt.f64 	%p451, %fd2889, 0d0000000000000000;
	add.f64 	%fd2890, %fd2889, 0d41EFFFFFE5E00000;
	selp.f64 	%fd2891, %fd2890, %fd2889, %p451;
	add.f64 	%fd2892, %fd2868, %fd2891;
	mul.f64 	%fd2893, %fd2689, %fd2400;
	div.rn.f64 	%fd2894, %fd2893, 0d41EFFFFFE5E00000;
	cvt.rmi.f64.f64 	%fd2895, %fd2894;
	mul.f64 	%fd2896, %fd2895, 0d41EFFFFFE5E00000;
	sub.f64 	%fd2897, %fd2893, %fd2896;
	setp.lt.f64 	%p452, %fd2897, 0d0000000000000000;
	add.f64 	%fd2898, %fd2897, 0d41EFFFFFE5E00000;
	selp.f64 	%fd2899, %fd2898, %fd2897, %p452;
	mul.f64 	%fd2900, %fd2691, %fd2400;
	div.rn.f64 	%fd2901, %fd2900, 0d41EFFFFFE5E00000;
	cvt.rmi.f64.f64 	%fd2902, %fd2901;
	mul.f64 	%fd2903, %fd2902, 0d41EFFFFFE5E00000;
	sub.f64 	%fd2904, %fd2900, %fd2903;
	setp.lt.f64 	%p453, %fd2904, 0d0000000000000000;
	add.f64 	%fd2905, %fd2904, 0d41EFFFFFE5E00000;
	selp.f64 	%fd2906, %fd2905, %fd2904, %p453;
	fma.rn.f64 	%fd2907, %fd2899, 0d4100000000000000, %fd2906;
	div.rn.f64 	%fd2908, %fd2907, 0d41EFFFFFE5E00000;
	cvt.rmi.f64.f64 	%fd2909, %fd2908;
	mul.f64 	%fd2910, %fd2909, 0d41EFFFFFE5E00000;
	sub.f64 	%fd2911, %fd2907, %fd2910;
	setp.lt.f64 	%p454, %fd2911, 0d0000000000000000;
	add.f64 	%fd2912, %fd2911, 0d41EFFFFFE5E00000;
	selp.f64 	%fd2913, %fd2912, %fd2911, %p454;
	setp.lt.f64 	%p455, %fd2913, 0d0000000000000000;
	add.f64 	%fd2914, %fd2913, 0d41EFFFFFE5E00000;
	selp.f64 	%fd2915, %fd2914, %fd2913, %p455;
	add.f64 	%fd2916, %fd2892, %fd2915;
	div.rn.f64 	%fd2917, %fd2916, 0d41EFFFFFE5E00000;
	cvt.rmi.f64.f64 	%fd2918, %fd2917;
	mul.f64 	%fd2919, %fd2918, 0d41EFFFFFE5E00000;
	sub.f64 	%fd2920, %fd2916, %fd2919;
	setp.lt.f64 	%p456, %fd2920, 0d0000000000000000;
	add.f64 	%fd2921, %fd2920, 0d41EFFFFFE5E00000;
	selp.f64 	%fd2922, %fd2921, %fd2920, %p456;
	cvt.rzi.u32.f64 	%r240, %fd2270;
	cvt.rzi.u32.f64 	%r241, %fd2350;
	cvt.rzi.u32.f64 	%r242, %fd2430;
	cvt.rzi.u32.f64 	%r243, %fd2522;
	cvt.rzi.u32.f64 	%r244, %fd2599;
	cvt.rzi.u32.f64 	%r245, %fd2676;
	cvt.rzi.u32.f64 	%r246, %fd2768;
	cvt.rzi.u32.f64 	%r247, %fd2845;
	cvt.rzi.u32.f64 	%r248, %fd2922;
$L__BB1_17:
	add.s32 	%r239, %r239, 1;
	shr.u64 	%rd40, %rd40, 1;
	add.s64 	%rd39, %rd39, 36;
	setp.ne.s32 	%p457, %r239, 4;
	@%p457 bra 	$L__BB1_15;
	cvt.rn.f64.u32 	%fd2923, %r32;
	cvt.rn.f64.u32 	%fd2924, %r31;
	cvt.rn.f64.u32 	%fd2925, %r30;
	cvt.rn.f64.u32 	%fd2926, %r240;
	mul.f64 	%fd2927, %fd2926, 0d3EE0000000000000;
	cvt.rmi.f64.f64 	%fd2928, %fd2927;
	mul.f64 	%fd2929, %fd2928, 0d4100000000000000;
	sub.f64 	%fd2930, %fd2926, %fd2929;
	mul.f64 	%fd2931, %fd2928, %fd2925;
	div.rn.f64 	%fd2932, %fd2931, 0d41EFFFFFE5E00000;
	cvt.rmi.f64.f64 	%fd2933, %fd2932;
	mul.f64 	%fd2934, %fd2933, 0d41EFFFFFE5E00000;
	sub.f64 	%fd2935, %fd2931, %fd2934;
	setp.lt.f64 	%p458, %fd2935, 0d0000000000000000;
	add.f64 	%fd2936, %fd2935, 0d41EFFFFFE5E00000;
	selp.f64 	%fd2937, %fd2936, %fd2935, %p458;
	mul.f64 	%fd2938, %fd2930, %fd2925;
	div.rn.f64 	%fd2939, %fd2938, 0d41EFFFFFE5E00000;
	cvt.rmi.f64.f64 	%fd2940, %fd2939;
	mul.f64 	%fd2941, %fd2940, 0d41EFFFFFE5E00000;
	sub.f64 	%fd2942, %fd2938, %fd2941;
	setp.lt.f64 	%p459, %fd2942, 0d0000000000000000;
	add.f64 	%fd2943, %fd2942, 0d41EFFFFFE5E00000;
	selp.f64 	%fd2944, %fd2943, %fd2942, %p459;
	fma.rn.f64 	%fd2945, %fd2937, 0d4100000000000000, %fd2944;
	div.rn.f64 	%fd2946, %fd2945, 0d41EFFFFFE5E00000;
	cvt.rmi.f64.f64 	%fd2947, %fd2946;
	mul.f64 	%fd2948, %fd2947, 0d41EFFFFFE5E00000;
	sub.f64 	%fd2949, %fd2945, %fd2948;
	setp.lt.f64 	%p460, %fd2949, 0d0000000000000000;
	add.f64 	%fd2950, %fd2949, 0d41EFFFFFE5E00000;
	selp.f64 	%fd2951, %fd2950, %fd2949, %p460;
	setp.lt.f64 	%p461, %fd2951, 0d0000000000000000;
	add.f64 	%fd2952, %fd2951, 0d41EFFFFFE5E00000;
	selp.f64 	%fd2953, %fd2952, %fd2951, %p461;
	cvt.rn.f64.u32 	%fd2954, %r241;
	mul.f64 	%fd2955, %fd2954, 0d3EE0000000000000;
	cvt.rmi.f64.f64 	%fd2956, %fd2955;
	mul.f64 	%fd2957, %fd2956, 0d4100000000000000;
	sub.f64 	%fd2958, %fd2954, %fd2957;
	mul.f64 	%fd2959, %fd2956, %fd2924;
	div.rn.f64 	%fd2960, %fd2959, 0d41EFFFFFE5E00000;
	cvt.rmi.f64.f64 	%fd2961, %fd2960;
	mul.f64 	%fd2962, %fd2961, 0d41EFFFFFE5E00000;
	sub.f64 	%fd2963, %fd2959, %fd2962;
	setp.lt.f64 	%p462, %fd2963, 0d0000000000000000;
	add.f64 	%fd2964, %fd2963, 0d41EFFFFFE5E00000;
	selp.f64 	%fd2965, %fd2964, %fd2963, %p462;
	mul.f64 	%fd2966, %fd2958, %fd2924;
	div.rn.f64 	%fd2967, %fd2966, 0d41EFFFFFE5E00000;
	cvt.rmi.f64.f64 	%fd2968, %fd2967;
	mul.f64 	%fd2969, %fd2968, 0d41EFFFFFE5E00000;
	sub.f64 	%fd2970, %fd2966, %fd2969;
	setp.lt.f64 	%p463, %fd2970, 0d0000000000000000;
	add.f64 	%fd2971, %fd2970, 0d41EFFFFFE5E00000;
	selp.f64 	%fd2972, %fd2971, %fd2970, %p463;
	fma.rn.f64 	%fd2973, %fd2965, 0d4100000000000000, %fd2972;
	div.rn.f64 	%fd2974, %fd2973, 0d41EFFFFFE5E00000;
	cvt.rmi.f64.f64 	%fd2975, %fd2974;
	mul.f64 	%fd2976, %fd2975, 0d41EFFFFFE5E00000;
	sub.f64 	%fd2977, %fd2973, %fd2976;
	setp.lt.f64 	%p464, %fd2977, 0d0000000000000000;
	add.f64 	%fd2978, %fd2977, 0d41EFFFFFE5E00000;
	selp.f64 	%fd2979, %fd2978, %fd2977, %p464;
	setp.lt.f64 	%p465, %fd2979, 0d0000000000000000;
	add.f64 	%fd2980, %fd2979, 0d41EFFFFFE5E00000;
	selp.f64 	%fd2981, %fd2980, %fd2979, %p465;
	add.f64 	%fd2982, %fd2953, %fd2981;
	cvt.rn.f64.u32 	%fd2983, %r242;
	mul.f64 	%fd2984, %fd2983, 0d3EE0000000000000;
	cvt.rmi.f64.f64 	%fd2985, %fd2984;
	mul.f64 	%fd2986, %fd2985, 0d4100000000000000;
	sub.f64 	%fd2987, %fd2983, %fd2986;
	mul.f64 	%fd2988, %fd2985, %fd2923;
	div.rn.f64 	%fd2989, %fd2988, 0d41EFFFFFE5E00000;
	cvt.rmi.f64.f64 	%fd2990, %fd2989;
	mul.f64 	%fd2991, %fd2990, 0d41EFFFFFE5E00000;
	sub.f64 	%fd2992, %fd2988, %fd2991;
	setp.lt.f64 	%p466, %fd2992, 0d0000000000000000;
	add.f64 	%fd2993, %fd2992, 0d41EFFFFFE5E00000;
	selp.f64 	%fd2994, %fd2993, %fd2992, %p466;
	mul.f64 	%fd2995, %fd2987, %fd2923;
	div.rn.f64 	%fd2996, %fd2995, 0d41EFFFFFE5E00000;
	cvt.rmi.f64.f64 	%fd2997, %fd2996;
	mul.f64 	%fd2998, %fd2997, 0d41EFFFFFE5E00000;
	sub.f64 	%fd2999, %fd2995, %fd2998;
	setp.lt.f64 	%p467, %fd2999, 0d0000000000000000;
	add.f64 	%fd3000, %fd2999, 0d41EFFFFFE5E00000;
	selp.f64 	%fd3001, %fd3000, %fd2999, %p467;
	fma.rn.f64 	%fd3002, %fd2994, 0d4100000000000000, %fd3001;
	div.rn.f64 	%fd3003, %fd3002, 0d41EFFFFFE5E00000;
	cvt.rmi.f64.f64 	%fd3004, %fd3003;
	mul.f64 	%fd3005, %fd3004, 0d41EFFFFFE5E00000;
	sub.f64 	%fd3006, %fd3002, %fd3005;
	setp.lt.f64 	%p468, %fd3006, 0d0000000000000000;
	add.f64 	%fd3007, %fd3006, 0d41EFFFFFE5E00000;
	selp.f64 	%fd3008, %fd3007, %fd3006, %p468;
	setp.lt.f64 	%p469, %fd3008, 0d0000000000000000;
	add.f64 	%fd3009, %fd3008, 0d41EFFFFFE5E00000;
	selp.f64 	%fd3010, %fd3009, %fd3008, %p469;
	add.f64 	%fd3011, %fd2982, %fd3010;
	div.rn.f64 	%fd3012, %fd3011, 0d41EFFFFFE5E00000;
	cvt.rmi.f64.f64 	%fd3013, %fd3012;
	mul.f64 	%fd3014, %fd3013, 0d41EFFFFFE5E00000;
	sub.f64 	%fd3015, %fd3011, %fd3014;
	setp.lt.f64 	%p470, %fd3015, 0d0000000000000000;
	add.f64 	%fd3016, %fd3015, 0d41EFFFFFE5E00000;
	selp.f64 	%fd3017, %fd3016, %fd3015, %p470;
	cvt.rn.f64.u32 	%fd3018, %r243;
	mul.f64 	%fd3019, %fd3018, 0d3EE0000000000000;
	cvt.rmi.f64.f64 	%fd3020, %fd3019;
	mul.f64 	%fd3021, %fd3020, 0d4100000000000000;
	sub.f64 	%fd3022, %fd3018, %fd3021;
	mul.f64 	%fd3023, %fd3020, %fd2925;
	div.rn.f64 	%fd3024, %fd3023, 0d41EFFFFFE5E00000;
	cvt.rmi.f64.f64 	%fd3025, %fd3024;
	mul.f64 	%fd3026, %fd3025, 0d41EFFFFFE5E00000;
	sub.f64 	%fd3027, %fd3023, %fd3026;
	setp.lt.f64 	%p471, %fd3027, 0d0000000000000000;
	add.f64 	%fd3028, %fd3027, 0d41EFFFFFE5E00000;
	selp.f64 	%fd3029, %fd3028, %fd3027, %p471;
	mul.f64 	%fd3030, %fd3022, %fd2925;
	div.rn.f64 	%fd3031, %fd3030, 0d41EFFFFFE5E00000;
	cvt.rmi.f64.f64 	%fd3032, %fd3031;
	mul.f64 	%fd3033, %fd3032, 0d41EFFFFFE5E00000;
	sub.f64 	%fd3034, %fd3030, %fd3033;
	setp.lt.f64 	%p472, %fd3034, 0d0000000000000000;
	add.f64 	%fd3035, %fd3034, 0d41EFFFFFE5E00000;
	selp.f64 	%fd3036, %fd3035, %fd3034, %p472;
	fma.rn.f64 	%fd3037, %fd3029, 0d4100000000000000, %fd3036;
	div.rn.f64 	%fd3038, %fd3037, 0d41EFFFFFE5E00000;
	cvt.rmi.f64.f64 	%fd3039, %fd3038;
	mul.f64 	%fd3040, %fd3039, 0d41EFFFFFE5E00000;
	sub.f64 	%fd3041, %fd3037, %fd3040;
	setp.lt.f64 	%p473, %fd3041, 0d0000000000000000;
	add.f64 	%fd3042, %fd3041, 0d41EFFFFFE5E00000;
	selp.f64 	%fd3043, %fd3042, %fd3041, %p473;
	setp.lt.f64 	%p474, %fd3043, 0d0000000000000000;
	add.f64 	%fd3044, %fd3043, 0d41EFFFFFE5E00000;
	selp.f64 	%fd3045, %fd3044, %fd3043, %p474;
	cvt.rn.f64.u32 	%fd3046, %r244;
	mul.f64 	%fd3047, %fd3046, 0d3EE0000000000000;
	cvt.rmi.f64.f64 	%fd3048, %fd3047;
	mul.f64 	%fd3049, %fd3048, 0d4100000000000000;
	sub.f64 	%fd3050, %fd3046, %fd3049;
	mul.f64 	%fd3051, %fd3048, %fd2924;
	div.rn.f64 	%fd3052, %fd3051, 0d41EFFFFFE5E00000;
	cvt.rmi.f64.f64 	%fd3053, %fd3052;
	mul.f64 	%fd3054, %fd3053, 0d41EFFFFFE5E00000;
	sub.f64 	%fd3055, %fd3051, %fd3054;
	setp.lt.f64 	%p475, %fd3055, 0d0000000000000000;
	add.f64 	%fd3056, %fd3055, 0d41EFFFFFE5E00000;
	selp.f64 	%fd3057, %fd3056, %fd3055, %p475;
	mul.f64 	%fd3058, %fd3050, %fd2924;
	div.rn.f64 	%fd3059, %fd3058, 0d41EFFFFFE5E00000;
	cvt.rmi.f64.f64 	%fd3060, %fd3059;
	mul.f64 	%fd3061, %fd3060, 0d41EFFFFFE5E00000;
	sub.f64 	%fd3062, %fd3058, %fd3061;
	setp.lt.f64 	%p476, %fd3062, 0d0000000000000000;
	add.f64 	%fd3063, %fd3062, 0d41EFFFFFE5E00000;
	selp.f64 	%fd3064, %fd3063, %fd3062, %p476;
	fma.rn.f64 	%fd3065, %fd3057, 0d4100000000000000, %fd3064;
	div.rn.f64 	%fd3066, %fd3065, 0d41EFFFFFE5E00000;
	cvt.rmi.f64.f64 	%fd3067, %fd3066;
	mul.f64 	%fd3068, %fd3067, 0d41EFFFFFE5E00000;
	sub.f64 	%fd3069, %fd3065, %fd3068;
	setp.lt.f64 	%p477, %fd3069, 0d0000000000000000;
	add.f64 	%fd3070, %fd3069, 0d41EFFFFFE5E00000;
	selp.f64 	%fd3071, %fd3070, %fd3069, %p477;
	setp.lt.f64 	%p478, %fd3071, 0d0000000000000000;
	add.f64 	%fd3072, %fd3071, 0d41EFFFFFE5E00000;
	selp.f64 	%fd3073, %fd3072, %fd3071, %p478;
	add.f64 	%fd3074, %fd3045, %fd3073;
	cvt.rn.f64.u32 	%fd3075, %r245;
	mul.f64 	%fd3076, %fd3075, 0d3EE0000000000000;
	cvt.rmi.f64.f64 	%fd3077, %fd3076;
	mul.f64 	%fd3078, %fd3077, 0d4100000000000000;
	sub.f64 	%fd3079, %fd3075, %fd3078;
	mul.f64 	%fd3080, %fd3077, %fd2923;
	div.rn.f64 	%fd3081, %fd3080, 0d41EFFFFFE5E00000;
	cvt.rmi.f64.f64 	%fd3082, %fd3081;
	mul.f64 	%fd3083, %fd3082, 0d41EFFFFFE5E00000;
	sub.f64 	%fd3084, %fd3080, %fd3083;
	setp.lt.f64 	%p479, %fd3084, 0d0000000000000000;
	add.f64 	%fd3085, %fd3084, 0d41EFFFFFE5E00000;
	selp.f64 	%fd3086, %fd3085, %fd3084, %p479;
	mul.f64 	%fd3087, %fd3079, %fd2923;
	div.rn.f64 	%fd3088, %fd3087, 0d41EFFFFFE5E00000;
	cvt.rmi.f64.f64 	%fd3089, %fd3088;
	mul.f64 	%fd3090, %fd3089, 0d41EFFFFFE5E00000;
	sub.f64 	%fd3091, %fd3087, %fd3090;
	setp.lt.f64 	%p480, %fd3091, 0d0000000000000000;
	add.f64 	%fd3092, %fd3091, 0d41EFFFFFE5E00000;
	selp.f64 	%fd3093, %fd3092, %fd3091, %p480;
	fma.rn.f64 	%fd3094, %fd3086, 0d4100000000000000, %fd3093;
	div.rn.f64 	%fd3095, %fd3094, 0d41EFFFFFE5E00000;
	cvt.rmi.f64.f64 	%fd3096, %fd3095;
	mul.f64 	%fd3097, %fd3096, 0d41EFFFFFE5E00000;
	sub.f64 	%fd3098, %fd3094, %fd3097;
	setp.lt.f64 	%p481, %fd3098, 0d0000000000000000;
	add.f64 	%fd3099, %fd3098, 0d41EFFFFFE5E00000;
	selp.f64 	%fd3100, %fd3099, %fd3098, %p481;
	setp.lt.f64 	%p482, %fd3100, 0d0000000000000000;
	add.f64 	%fd3101, %fd3100, 0d41EFFFFFE5E00000;
	selp.f64 	%fd3102, %fd3101, %fd3100, %p482;
	add.f64 	%fd3103, %fd3074, %fd3102;
	div.rn.f64 	%fd3104, %fd3103, 0d41EFFFFFE5E00000;
	cvt.rmi.f64.f64 	%fd3105, %fd3104;
	mul.f64 	%fd3106, %fd3105, 0d41EFFFFFE5E00000;
	sub.f64 	%fd3107, %fd3103, %fd3106;
	setp.lt.f64 	%p483, %fd3107, 0d0000000000000000;
	add.f64 	%fd3108, %fd3107, 0d41EFFFFFE5E00000;
	selp.f64 	%fd3109, %fd3108, %fd3107, %p483;
	cvt.rn.f64.u32 	%fd3110, %r246;
	mul.f64 	%fd3111, %fd3110, 0d3EE0000000000000;
	cvt.rmi.f64.f64 	%fd3112, %fd3111;
	mul.f64 	%fd3113, %fd3112, 0d4100000000000000;
	sub.f64 	%fd3114, %fd3110, %fd3113;
	mul.f64 	%fd3115, %fd3112, %fd2925;
	div.rn.f64 	%fd3116, %fd3115, 0d41EFFFFFE5E00000;
	cvt.rmi.f64.f64 	%fd3117, %fd3116;
	mul.f64 	%fd3118, %fd3117, 0d41EFFFFFE5E00000;
	sub.f64 	%fd3119, %fd3115, %fd3118;
	setp.lt.f64 	%p484, %fd3119, 0d0000000000000000;
	add.f64 	%fd3120, %fd3119, 0d41EFFFFFE5E00000;
	selp.f64 	%fd3121, %fd3120, %fd3119, %p484;
	mul.f64 	%fd3122, %fd3114, %fd2925;
	div.rn.f64 	%fd3123, %fd3122, 0d41EFFFFFE5E00000;
	cvt.rmi.f64.f64 	%fd3124, %fd3123;
	mul.f64 	%fd3125, %fd3124, 0d41EFFFFFE5E00000;
	sub.f64 	%fd3126, %fd3122, %fd3125;
	setp.lt.f64 	%p485, %fd3126, 0d0000000000000000;
	add.f64 	%fd3127, %fd3126, 0d41EFFFFFE5E00000;
	selp.f64 	%fd3128, %fd3127, %fd3126, %p485;
	fma.rn.f64 	%fd3129, %fd3121, 0d4100000000000000, %fd3128;
	div.rn.f64 	%fd3130, %fd3129, 0d41EFFFFFE5E00000;
	cvt.rmi.f64.f64 	%fd3131, %fd3130;
	mul.f64 	%fd3132, %fd3131, 0d41EFFFFFE5E00000;
	sub.f64 	%fd3133, %fd3129, %fd3132;
	setp.lt.f64 	%p486, %fd3133, 0d0000000000000000;
	add.f64 	%fd3134, %fd3133, 0d41EFFFFFE5E00000;
	selp.f64 	%fd3135, %fd3134, %fd3133, %p486;
	setp.lt.f64 	%p487, %fd3135, 0d0000000000000000;
	add.f64 	%fd3136, %fd3135, 0d41EFFFFFE5E00000;
	selp.f64 	%fd3137, %fd3136, %fd3135, %p487;
	cvt.rn.f64.u32 	%fd3138, %r247;
	mul.f64 	%fd3139, %fd3138, 0d3EE0000000000000;
	cvt.rmi.f64.f64 	%fd3140, %fd3139;
	mul.f64 	%fd3141, %fd3140, 0d4100000000000000;
	sub.f64 	%fd3142, %fd3138, %fd3141;
	mul.f64 	%fd3143, %fd3140, %fd2924;
	div.rn.f64 	%fd3144, %fd3143, 0d41EFFFFFE5E00000;
	cvt.rmi.f64.f64 	%fd3145, %fd3144;
	mul.f64 	%fd3146, %fd3145, 0d41EFFFFFE5E00000;
	sub.f64 	%fd3147, %fd3143, %fd3146;
	setp.lt.f64 	%p488, %fd3147, 0d0000000000000000;
	add.f64 	%fd3148, %fd3147, 0d41EFFFFFE5E00000;
	selp.f64 	%fd3149, %fd3148, %fd3147, %p488;
	mul.f64 	%fd3150, %fd3142, %fd2924;
	div.rn.f64 	%fd3151, %fd3150, 0d41EFFFFFE5E00000;
	cvt.rmi.f64.f64 	%fd3152, %fd3151;
	mul.f64 	%fd3153, %fd3152, 0d41EFFFFFE5E00000;
	sub.f64 	%fd3154, %fd3150, %fd3153;
	setp.lt.f64 	%p489, %fd3154, 0d0000000000000000;
	add.f64 	%fd3155, %fd3154, 0d41EFFFFFE5E00000;
	selp.f64 	%fd3156, %fd3155, %fd3154, %p489;
	fma.rn.f64 	%fd3157, %fd3149, 0d4100000000000000, %fd3156;
	div.rn.f64 	%fd3158, %fd3157, 0d41EFFFFFE5E00000;
	cvt.rmi.f64.f64 	%fd3159, %fd3158;
	mul.f64 	%fd3160, %fd3159, 0d41EFFFFFE5E00000;
	sub.f64 	%fd3161, %fd3157, %fd3160;
	setp.lt.f64 	%p490, %fd3161, 0d0000000000000000;
	add.f64 	%fd3162, %fd3161, 0d41EFFFFFE5E00000;
	selp.f64 	%fd3163, %fd3162, %fd3161, %p490;
	setp.lt.f64 	%p491, %fd3163, 0d0000000000000000;
	add.f64 	%fd3164, %fd3163, 0d41EFFFFFE5E00000;
	selp.f64 	%fd3165, %fd3164, %fd3163, %p491;
	add.f64 	%fd3166, %fd3137, %fd3165;
	cvt.rn.f64.u32 	%fd3167, %r248;
	mul.f64 	%fd3168, %fd3167, 0d3EE0000000000000;
	cvt.rmi.f64.f64 	%fd3169, %fd3168;
	mul.f64 	%fd3170, %fd3169, 0d4100000000000000;
	sub.f64 	%fd3171, %fd3167, %fd3170;
	mul.f64 	%fd3172, %fd3169, %fd2923;
	div.rn.f64 	%fd3173, %fd3172, 0d41EFFFFFE5E00000;
	cvt.rmi.f64.f64 	%fd3174, %fd3173;
	mul.f64 	%fd3175, %fd3174, 0d41EFFFFFE5E00000;
	sub.f64 	%fd3176, %fd3172, %fd3175;
	setp.lt.f64 	%p492, %fd3176, 0d0000000000000000;
	add.f64 	%fd3177, %fd3176, 0d41EFFFFFE5E00000;
	selp.f64 	%fd3178, %fd3177, %fd3176, %p492;
	mul.f64 	%fd3179, %fd3171, %fd2923;
	div.rn.f64 	%fd3180, %fd3179, 0d41EFFFFFE5E00000;
	cvt.rmi.f64.f64 	%fd3181, %fd3180;
	mul.f64 	%fd3182, %fd3181, 0d41EFFFFFE5E00000;
	sub.f64 	%fd3183, %fd3179, %fd3182;
	setp.lt.f64 	%p493, %fd3183, 0d0000000000000000;
	add.f64 	%fd3184, %fd3183, 0d41EFFFFFE5E00000;
	selp.f64 	%fd3185, %fd3184, %fd3183, %p493;
	fma.rn.f64 	%fd3186, %fd3178, 0d4100000000000000, %fd3185;
	div.rn.f64 	%fd3187, %fd3186, 0d41EFFFFFE5E00000;
	cvt.rmi.f64.f64 	%fd3188, %fd3187;
	mul.f64 	%fd3189, %fd3188, 0d41EFFFFFE5E00000;
	sub.f64 	%fd3190, %fd3186, %fd3189;
	setp.lt.f64 	%p494, %fd3190, 0d0000000000000000;
	add.f64 	%fd3191, %fd3190, 0d41EFFFFFE5E00000;
	selp.f64 	%fd3192, %fd3191, %fd3190, %p494;
	setp.lt.f64 	%p495, %fd3192, 0d0000000000000000;
	add.f64 	%fd3193, %fd3192, 0d41EFFFFFE5E00000;
	selp.f64 	%fd3194, %fd3193, %fd3192, %p495;
	add.f64 	%fd3195, %fd3166, %fd3194;
	div.rn.f64 	%fd3196, %fd3195, 0d41EFFFFFE5E00000;
	cvt.rmi.f64.f64 	%fd3197, %fd3196;
	mul.f64 	%fd3198, %fd3197, 0d41EFFFFFE5E00000;
	sub.f64 	%fd3199, %fd3195, %fd3198;
	setp.lt.f64 	%p496, %fd3199, 0d0000000000000000;
	add.f64 	%fd3200, %fd3199, 0d41EFFFFFE5E00000;
	selp.f64 	%fd3201, %fd3200, %fd3199, %p496;
	cvt.rzi.u32.f64 	%r176, %fd3017;
	st.global.u32 	[%rd2], %r176;
	cvt.rzi.u32.f64 	%r177, %fd3109;
	st.global.u32 	[%rd2+4], %r177;
	cvt.rzi.u32.f64 	%r178, %fd3201;
	st.global.u32 	[%rd2+8], %r178;
	mov.u64 	%rd34, mrg32k3aM2;
	add.s64 	%rd41, %rd34, 16;
	mov.b64 	%rd42, 10;
	mov.b32 	%r260, 0;
	mov.b32 	%r259, 1;
	mov.u32 	%r261, %r260;
	mov.u32 	%r262, %r260;
	mov.u32 	%r263, %r259;
	mov.u32 	%r264, %r260;
	mov.u32 	%r265, %r260;
	mov.u32 	%r266, %r260;
	mov.u32 	%r267, %r259;
	mov.u32 	%r258, %r260;
$L__BB1_19:
	and.b64  	%rd35, %rd42, 1;
	setp.eq.b64 	%p497, %rd35, 1;
	not.pred 	%p498, %p497;
	@%p498 bra 	$L__BB1_21;
	ld.global.u32 	%r179, [%rd41+-16];
	cvt.rn.f64.u32 	%fd3202, %r179;
	mul.f64 	%fd3203, %fd3202, 0d3EE0000000000000;
	cvt.rmi.f64.f64 	%fd3204, %fd3203;
	mul.f64 	%fd3205, %fd3204, 0d4100000000000000;
	sub.f64 	%fd3206, %fd3202, %fd3205;
	ld.global.u32 	%r180, [%rd41+-12];
	cvt.rn.f64.u32 	%fd3207, %r180;
	mul.f64 	%fd3208, %fd3207, 0d3EE0000000000000;
	cvt.rmi.f64.f64 	%fd3209, %fd3208;
	mul.f64 	%fd3210, %fd3209, 0d4100000000000000;
	sub.f64 	%fd3211, %fd3207, %fd3210;
	ld.global.u32 	%r181, [%rd41+-8];
	cvt.rn.f64.u32 	%fd3212, %r181;
	mul.f64 	%fd3213, %fd3212, 0d3EE0000000000000;
	cvt.rmi.f64.f64 	%fd3214, %fd3213;
	mul.f64 	%fd3215, %fd3214, 0d4100000000000000;
	sub.f64 	%fd3216, %fd3212, %fd3215;
	cvt.rn.f64.u32 	%fd3217, %r259;
	mul.f64 	%fd3218, %fd3204, %fd3217;
	div.rn.f64 	%fd3219, %fd3218, 0d41EFFFF4D7600000;
	cvt.rmi.f64.f64 	%fd3220, %fd3219;
	mul.f64 	%fd3221, %fd3220, 0d41EFFFF4D7600000;
	sub.f64 	%fd3222, %fd3218, %fd3221;
	setp.lt.f64 	%p499, %fd3222, 0d0000000000000000;
	add.f64 	%fd3223, %fd3222, 0d41EFFFF4D7600000;
	selp.f64 	%fd3224, %fd3223, %fd3222, %p499;
	mul.f64 	%fd3225, %fd3206, %fd3217;
	div.rn.f64 	%fd3226, %fd3225, 0d41EFFFF4D7600000;
	cvt.rmi.f64.f64 	%fd3227, %fd3226;
	mul.f64 	%fd3228, %fd3227, 0d41EFFFF4D7600000;
	sub.f64 	%fd3229, %fd3225, %fd3228;
	setp.lt.f64 	%p500, %fd3229, 0d0000000000000000;
	add.f64 	%fd3230, %fd3229, 0d41EFFFF4D7600000;
	selp.f64 	%fd3231, %fd3230, %fd3229, %p500;
	fma.rn.f64 	%fd3232, %fd3224, 0d4100000000000000, %fd3231;
	div.rn.f64 	%fd3233, %fd3232, 0d41EFFFF4D7600000;
	cvt.rmi.f64.f64 	%fd3234, %fd3233;
	mul.f64 	%fd3235, %fd3234, 0d41EFFFF4D7600000;
	sub.f64 	%fd3236, %fd3232, %fd3235;
	setp.lt.f64 	%p501, %fd3236, 0d0000000000000000;
	add.f64 	%fd3237, %fd3236, 0d41EFFFF4D7600000;
	selp.f64 	%fd3238, %fd3237, %fd3236, %p501;
	setp.lt.f64 	%p502, %fd3238, 0d0000000000000000;
	add.f64 	%fd3239, %fd3238, 0d41EFFFF4D7600000;
	selp.f64 	%fd3240, %fd3239, %fd3238, %p502;
	cvt.rn.f64.u32 	%fd3241, %r262;
	mul.f64 	%fd3242, %fd3209, %fd3241;
	div.rn.f64 	%fd3243, %fd3242, 0d41EFFFF4D7600000;
	cvt.rmi.f64.f64 	%fd3244, %fd3243;
	mul.f64 	%fd3245, %fd3244, 0d41EFFFF4D7600000;
	sub.f64 	%fd3246, %fd3242, %fd3245;
	setp.lt.f64 	%p503, %fd3246, 0d0000000000000000;
	add.f64 	%fd3247, %fd3246, 0d41EFFFF4D7600000;
	selp.f64 	%fd3248, %fd3247, %fd3246, %p503;
	mul.f64 	%fd3249, %fd3211, %fd3241;
	div.rn.f64 	%fd3250, %fd3249, 0d41EFFFF4D7600000;
	cvt.rmi.f64.f64 	%fd3251, %fd3250;
	mul.f64 	%fd3252, %fd3251, 0d41EFFFF4D7600000;
	sub.f64 	%fd3253, %fd3249, %fd3252;
	setp.lt.f64 	%p504, %fd3253, 0d0000000000000000;
	add.f64 	%fd3254, %fd3253, 0d41EFFFF4D7600000;
	selp.f64 	%fd3255, %fd3254, %fd3253, %p504;
	fma.rn.f64 	%fd3256, %fd3248, 0d4100000000000000, %fd3255;
	div.rn.f64 	%fd3257, %fd3256, 0d41EFFFF4D7600000;
	cvt.rmi.f64.f64 	%fd3258, %fd3257;
	mul.f64 	%fd3259, %fd3258, 0d41EFFFF4D7600000;
	sub.f64 	%fd3260, %fd3256, %fd3259;
	setp.lt.f64 	%p505, %fd3260, 0d0000000000000000;
	add.f64 	%fd3261, %fd3260, 0d41EFFFF4D7600000;
	selp.f64 	%fd3262, %fd3261, %fd3260, %p505;
	setp.lt.f64 	%p506, %fd3262, 0d0000000000000000;
	add.f64 	%fd3263, %fd3262, 0d41EFFFF4D7600000;
	selp.f64 	%fd3264, %fd3263, %fd3262, %p506;
	add.f64 	%fd3265, %fd3240, %fd3264;
	cvt.rn.f64.u32 	%fd3266, %r265;
	mul.f64 	%fd3267, %fd3214, %fd3266;
	div.rn.f64 	%fd3268, %fd3267, 0d41EFFFF4D7600000;
	cvt.rmi.f64.f64 	%fd3269, %fd3268;
	mul.f64 	%fd3270, %fd3269, 0d41EFFFF4D7600000;
	sub.f64 	%fd3271, %fd3267, %fd3270;
	setp.lt.f64 	%p507, %fd3271, 0d0000000000000000;
	add.f64 	%fd3272, %fd3271, 0d41EFFFF4D7600000;
	selp.f64 	%fd3273, %fd3272, %fd3271, %p507;
	mul.f64 	%fd3274, %fd3216, %fd3266;
	div.rn.f64 	%fd3275, %fd3274, 0d41EFFFF4D7600000;
	cvt.rmi.f64.f64 	%fd3276, %fd3275;
	mul.f64 	%fd3277, %fd3276, 0d41EFFFF4D7600000;
	sub.f64 	%fd3278, %fd3274, %fd3277;
	setp.lt.f64 	%p508, %fd3278, 0d0000000000000000;
	add.f64 	%fd3279, %fd3278, 0d41EFFFF4D7600000;
	selp.f64 	%fd3280, %fd3279, %fd3278, %p508;
	fma.rn.f64 	%fd3281, %fd3273, 0d4100000000000000, %fd3280;
	div.rn.f64 	%fd3282, %fd3281, 0d41EFFFF4D7600000;
	cvt.rmi.f64.f64 	%fd3283, %fd3282;
	mul.f64 	%fd3284, %fd3283, 0d41EFFFF4D7600000;
	sub.f64 	%fd3285, %fd3281, %fd3284;
	setp.lt.f64 	%p509, %fd3285, 0d0000000000000000;
	add.f64 	%fd3286, %fd3285, 0d41EFFFF4D7600000;
	selp.f64 	%fd3287, %fd3286, %fd3285, %p509;
	setp.lt.f64 	%p510, %fd3287, 0d0000000000000000;
	add.f64 	%fd3288, %fd3287, 0d41EFFFF4D7600000;
	selp.f64 	%fd3289, %fd3288, %fd3287, %p510;
	add.f64 	%fd3290, %fd3265, %fd3289;
	div.rn.f64 	%fd3291, %fd3290, 0d41EFFFF4D7600000;
	cvt.rmi.f64.f64 	%fd3292, %fd3291;
	mul.f64 	%fd3293, %fd3292, 0d41EFFFF4D7600000;
	sub.f64 	%fd3294, %fd3290, %fd3293;
	setp.lt.f64 	%p511, %fd3294, 0d0000000000000000;
	add.f64 	%fd3295, %fd3294, 0d41EFFFF4D7600000;
	selp.f64 	%fd3296, %fd3295, %fd3294, %p511;
	cvt.rn.f64.u32 	%fd3297, %r260;
	mul.f64 	%fd3298, %fd3204, %fd3297;
	div.rn.f64 	%fd3299, %fd3298, 0d41EFFFF4D7600000;
	cvt.rmi.f64.f64 	%fd3300, %fd3299;
	mul.f64 	%fd3301, %fd3300, 0d41EFFFF4D7600000;
	sub.f64 	%fd3302, %fd3298, %fd3301;
	setp.lt.f64 	%p512, %fd3302, 0d0000000000000000;
	add.f64 	%fd3303, %fd3302, 0d41EFFFF4D7600000;
	selp.f64 	%fd3304, %fd3303, %fd3302, %p512;
	mul.f64 	%fd3305, %fd3206, %fd3297;
	div.rn.f64 	%fd3306, %fd3305, 0d41EFFFF4D7600000;
	cvt.rmi.f64.f64 	%fd3307, %fd3306;
	mul.f64 	%fd3308, %fd3307, 0d41EFFFF4D7600000;
	sub.f64 	%fd3309, %fd3305, %fd3308;
	setp.lt.f64 	%p513, %fd3309, 0d0000000000000000;
	add.f64 	%fd3310, %fd3309, 0d41EFFFF4D7600000;
	selp.f64 	%fd3311, %fd3310, %fd3309, %p513;
	fma.rn.f64 	%fd3312, %fd3304, 0d4100000000000000, %fd3311;
	div.rn.f64 	%fd3313, %fd3312, 0d41EFFFF4D7600000;
	cvt.rmi.f64.f64 	%fd3314, %fd3313;
	mul.f64 	%fd3315, %fd3314, 0d41EFFFF4D7600000;
	sub.f64 	%fd3316, %fd3312, %fd3315;
	setp.lt.f64 	%p514, %fd3316, 0d0000000000000000;
	add.f64 	%fd3317, %fd3316, 0d41EFFFF4D7600000;
	selp.f64 	%fd3318, %fd3317, %fd3316, %p514;
	setp.lt.f64 	%p515, %fd3318, 0d0000000000000000;
	add.f64 	%fd3319, %fd3318, 0d41EFFFF4D7600000;
	selp.f64 	%fd3320, %fd3319, %fd3318, %p515;
	cvt.rn.f64.u32 	%fd3321, %r263;
	mul.f64 	%fd3322, %fd3209, %fd3321;
	div.rn.f64 	%fd3323, %fd3322, 0d41EFFFF4D7600000;
	cvt.rmi.f64.f64 	%fd3324, %fd3323;
	mul.f64 	%fd3325, %fd3324, 0d41EFFFF4D7600000;
	sub.f64 	%fd3326, %fd3322, %fd3325;
	setp.lt.f64 	%p516, %fd3326, 0d0000000000000000;
	add.f64 	%fd3327, %fd3326, 0d41EFFFF4D7600000;
	selp.f64 	%fd3328, %fd3327, %fd3326, %p516;
	mul.f64 	%fd3329, %fd3211, %fd3321;
	div.rn.f64 	%fd3330, %fd3329, 0d41EFFFF4D7600000;
	cvt.rmi.f64.f64 	%fd3331, %fd3330;
	mul.f64 	%fd3332, %fd3331, 0d41EFFFF4D7600000;
	sub.f64 	%fd3333, %fd3329, %fd3332;
	setp.lt.f64 	%p517, %fd3333, 0d0000000000000000;
	add.f64 	%fd3334, %fd3333, 0d41EFFFF4D7600000;
	selp.f64 	%fd3335, %fd3334, %fd3333, %p517;
	fma.rn.f64 	%fd3336, %fd3328, 0d4100000000000000, %fd3335;
	div.rn.f64 	%fd3337, %fd3336, 0d41EFFFF4D7600000;
	cvt.rmi.f64.f64 	%fd3338, %fd3337;
	mul.f64 	%fd3339, %fd3338, 0d41EFFFF4D7600000;
	sub.f64 	%fd3340, %fd3336, %fd3339;
	setp.lt.f64 	%p518, %fd3340, 0d0000000000000000;
	add.f64 	%fd3341, %fd3340, 0d41EFFFF4D7600000;
	selp.f64 	%fd3342, %fd3341, %fd3340, %p518;
	setp.lt.f64 	%p519, %fd3342, 0d0000000000000000;
	add.f64 	%fd3343, %fd3342, 0d41EFFFF4D7600000;
	selp.f64 	%fd3344, %fd3343, %fd3342, %p519;
	add.f64 	%fd3345, %fd3320, %fd3344;
	cvt.rn.f64.u32 	%fd3346, %r266;
	mul.f64 	%fd3347, %fd3214, %fd3346;
	div.rn.f64 	%fd3348, %fd3347, 0d41EFFFF4D7600000;
	cvt.rmi.f64.f64 	%fd3349, %fd3348;
	mul.f64 	%fd3350, %fd3349, 0d41EFFFF4D7600000;
	sub.f64 	%fd3351, %fd3347, %fd3350;
	setp.lt.f64 	%p520, %fd3351, 0d0000000000000000;
	add.f64 	%fd3352, %fd3351, 0d41EFFFF4D7600000;
	selp.f64 	%fd3353, %fd3352, %fd3351, %p520;
	mul.f64 	%fd3354, %fd3216, %fd3346;
	div.rn.f64 	%fd3355, %fd3354, 0d41EFFFF4D7600000;
	cvt.rmi.f64.f64 	%fd3356, %fd3355;
	mul.f64 	%fd3357, %fd3356, 0d41EFFFF4D7600000;
	sub.f64 	%fd3358, %fd3354, %fd3357;
	setp.lt.f64 	%p521, %fd3358, 0d0000000000000000;
	add.f64 	%fd3359, %fd3358, 0d41EFFFF4D7600000;
	selp.f64 	%fd3360, %fd3359, %fd3358, %p521;
	fma.rn.f64 	%fd3361, %fd3353, 0d4100000000000000, %fd3360;
	div.rn.f64 	%fd3362, %fd3361, 0d41EFFFF4D7600000;
	cvt.rmi.f64.f64 	%fd3363, %fd3362;
	mul.f64 	%fd3364, %fd3363, 0d41EFFFF4D7600000;
	sub.f64 	%fd3365, %fd3361, %fd3364;
	setp.lt.f64 	%p522, %fd3365, 0d0000000000000000;
	add.f64 	%fd3366, %fd3365, 0d41EFFFF4D7600000;
	selp.f64 	%fd3367, %fd3366, %fd3365, %p522;
	setp.lt.f64 	%p523, %fd3367, 0d0000000000000000;
	add.f64 	%fd3368, %fd3367, 0d41EFFFF4D7600000;
	selp.f64 	%fd3369, %fd3368, %fd3367, %p523;
	add.f64 	%fd3370, %fd3345, %fd3369;
	div.rn.f64 	%fd3371, %fd3370, 0d41EFFFF4D7600000;
	cvt.rmi.f64.f64 	%fd3372, %fd3371;
	mul.f64 	%fd3373, %fd3372, 0d41EFFFF4D7600000;
	sub.f64 	%fd3374, %fd3370, %fd3373;
	setp.lt.f64 	%p524, %fd3374, 0d0000000000000000;
	add.f64 	%fd3375, %fd3374, 0d41EFFFF4D7600000;
	selp.f64 	%fd3376, %fd3375, %fd3374, %p524;
	cvt.rn.f64.u32 	%fd3377, %r261;
	mul.f64 	%fd3378, %fd3204, %fd3377;
	div.rn.f64 	%fd3379, %fd3378, 0d41EFFFF4D7600000;
	cvt.rmi.f64.f64 	%fd3380, %fd3379;
	mul.f64 	%fd3381, %fd3380, 0d41EFFFF4D7600000;
	sub.f64 	%fd3382, %fd3378, %fd3381;
	setp.lt.f64 	%p525, %fd3382, 0d0000000000000000;
	add.f64 	%fd3383, %fd3382, 0d41EFFFF4D7600000;
	selp.f64 	%fd3384, %fd3383, %fd3382, %p525;
	mul.f64 	%fd3385, %fd3206, %fd3377;
	div.rn.f64 	%fd3386, %fd3385, 0d41EFFFF4D7600000;
	cvt.rmi.f64.f64 	%fd3387, %fd3386;
	mul.f64 	%fd3388, %fd3387, 0d41EFFFF4D7600000;
	sub.f64 	%fd3389, %fd3385, %fd3388;
	setp.lt.f64 	%p526, %fd3389, 0d0000000000000000;
	add.f64 	%fd3390, %fd3389, 0d41EFFFF4D7600000;
	selp.f64 	%fd3391, %fd3390, %fd3389, %p526;
	fma.rn.f64 	%fd3392, %fd3384, 0d4100000000000000, %fd3391;
	div.rn.f64 	%fd3393, %fd3392, 0d41EFFFF4D7600000;
	cvt.rmi.f64.f64 	%fd3394, %fd3393;
	mul.f64 	%fd3395, %fd3394, 0d41EFFFF4D7600000;
	sub.f64 	%fd3396, %fd3392, %fd3395;
	setp.lt.f64 	%p527, %fd3396, 0d0000000000000000;
	add.f64 	%fd3397, %fd3396, 0d41EFFFF4D7600000;
	selp.f64 	%fd3398, %fd3397, %fd3396, %p527;
	setp.lt.f64 	%p528, %fd3398, 0d0000000000000000;
	add.f64 	%fd3399, %fd3398, 0d41EFFFF4D7600000;
	selp.f64 	%fd3400, %fd3399, %fd3398, %p528;
	cvt.rn.f64.u32 	%fd3401, %r264;
	mul.f64 	%fd3402, %fd3209, %fd3401;
	div.rn.f64 	%fd3403, %fd3402, 0d41EFFFF4D7600000;
	cvt.rmi.f64.f64 	%fd3404, %fd3403;
	mul.f64 	%fd3405, %fd3404, 0d41EFFFF4D7600000;
	sub.f64 	%fd3406, %fd3402, %fd3405;
	setp.lt.f64 	%p529, %fd3406, 0d0000000000000000;
	add.f64 	%fd3407, %fd3406, 0d41EFFFF4D7600000;
	selp.f64 	%fd3408, %fd3407, %fd3406, %p529;
	mul.f64 	%fd3409, %fd3211, %fd3401;
	div.rn.f64 	%fd3410, %fd3409, 0d41EFFFF4D7600000;
	cvt.rmi.f64.f64 	%fd3411, %fd3410;
	mul.f64 	%fd3412, %fd3411, 0d41EFFFF4D7600000;
	sub.f64 	%fd3413, %fd3409, %fd3412;
	setp.lt.f64 	%p530, %fd3413, 0d0000000000000000;
	add.f64 	%fd3414, %fd3413, 0d41EFFFF4D7600000;
	selp.f64 	%fd3415, %fd3414, %fd3413, %p530;
	fma.rn.f64 	%fd3416, %fd3408, 0d4100000000000000, %fd3415;
	div.rn.f64 	%fd3417, %fd3416, 0d41EFFFF4D7600000;
	cvt.rmi.f64.f64 	%fd3418, %fd3417;
	mul.f64 	%fd3419, %fd3418, 0d41EFFFF4D7600000;
	sub.f64 	%fd3420, %fd3416, %fd3419;
	setp.lt.f64 	%p531, %fd3420, 0d0000000000000000;
	add.f64 	%fd3421, %fd3420, 0d41EFFFF4D7600000;
	selp.f64 	%fd3422, %fd3421, %fd3420, %p531;
	setp.lt.f64 	%p532, %fd3422, 0d0000000000000000;
	add.f64 	%fd3423, %fd3422, 0d41EFFFF4D7600000;
	selp.f64 	%fd3424, %fd3423, %fd3422, %p532;
	add.f64 	%fd3425, %fd3400, %fd3424;
	cvt.rn.f64.u32 	%fd3426, %r267;
	mul.f64 	%fd3427, %fd3214, %fd3426;
	div.rn.f64 	%fd3428, %fd3427, 0d41EFFFF4D7600000;
	cvt.rmi.f64.f64 	%fd3429, %fd3428;
	mul.f64 	%fd3430, %fd3429, 0d41EFFFF4D7600000;
	sub.f64 	%fd3431, %fd3427, %fd3430;
	setp.lt.f64 	%p533, %fd3431, 0d0000000000000000;
	add.f64 	%fd3432, %fd3431, 0d41EFFFF4D7600000;
	selp.f64 	%fd3433, %fd3432, %fd3431, %p533;
	mul.f64 	%fd3434, %fd3216, %fd3426;
	div.rn.f64 	%fd3435, %fd3434, 0d41EFFFF4D7600000;
	cvt.rmi.f64.f64 	%fd3436, %fd3435;
	mul.f64 	%fd3437, %fd3436, 0d41EFFFF4D7600000;
	sub.f64 	%fd3438, %fd3434, %fd3437;
	setp.lt.f64 	%p534, %fd3438, 0d0000000000000000;
	add.f64 	%fd3439, %fd3438, 0d41EFFFF4D7600000;
	selp.f64 	%fd3440, %fd3439, %fd3438, %p534;
	fma.rn.f64 	%fd3441, %fd3433, 0d4100000000000000, %fd3440;
	div.rn.f64 	%fd3442, %fd3441, 0d41EFFFF4D7600000;
	cvt.rmi.f64.f64 	%fd3443, %fd3442;
	mul.f64 	%fd3444, %fd3443, 0d41EFFFF4D7600000;
	sub.f64 	%fd3445, %fd3441, %fd3444;
	setp.lt.f64 	%p535, %fd3445, 0d0000000000000000;
	add.f64 	%fd3446, %fd3445, 0d41EFFFF4D7600000;
	selp.f64 	%fd3447, %fd3446, %fd3445, %p535;
	setp.lt.f64 	%p536, %fd3447, 0d0000000000000000;
	add.f64 	%fd3448, %fd3447, 0d41EFFFF4D7600000;
	selp.f64 	%fd3449, %fd3448, %fd3447, %p536;
	add.f64 	%fd3450, %fd3425, %fd3449;
	div.rn.f64 	%fd3451, %fd3450, 0d41EFFFF4D7600000;
	cvt.rmi.f64.f64 	%fd3452, %fd3451;
	mul.f64 	%fd3453, %fd3452, 0d41EFFFF4D7600000;
	sub.f64 	%fd3454, %fd3450, %fd3453;
	setp.lt.f64 	%p537, %fd3454, 0d0000000000000000;
	add.f64 	%fd3455, %fd3454, 0d41EFFFF4D7600000;
	selp.f64 	%fd3456, %fd3455, %fd3454, %p537;
	ld.global.u32 	%r182, [%rd41+-4];
	cvt.rn.f64.u32 	%fd3457, %r182;
	mul.f64 	%fd3458, %fd3457, 0d3EE0000000000000;
	cvt.rmi.f64.f64 	%fd3459, %fd3458;
	mul.f64 	%fd3460, %fd3459, 0d4100000000000000;
	sub.f64 	%fd3461, %fd3457, %fd3460;
	ld.global.u32 	%r183, [%rd41];
	cvt.rn.f64.u32 	%fd3462, %r183;
	mul.f64 	%fd3463, %fd3462, 0d3EE0000000000000;
	cvt.rmi.f64.f64 	%fd3464, %fd3463;
	mul.f64 	%fd3465, %fd3464, 0d4100000000000000;
	sub.f64 	%fd3466, %fd3462, %fd3465;
	ld.global.u32 	%r184, [%rd41+4];
	cvt.rn.f64.u32 	%fd3467, %r184;
	mul.f64 	%fd3468, %fd3467, 0d3EE0000000000000;
	cvt.rmi.f64.f64 	%fd3469, %fd3468;
	mul.f64 	%fd3470, %fd3469, 0d4100000000000000;
	sub.f64 	%fd3471, %fd3467, %fd3470;
	mul.f64 	%fd3472, %fd3459, %fd3217;
	div.rn.f64 	%fd3473, %fd3472, 0d41EFFFF4D7600000;
	cvt.rmi.f64.f64 	%fd3474, %fd3473;
	mul.f64 	%fd3475, %fd3474, 0d41EFFFF4D7600000;
	sub.f64 	%fd3476, %fd3472, %fd3475;
	setp.lt.f64 	%p538, %fd3476, 0d0000000000000000;
	add.f64 	%fd3477, %fd3476, 0d41EFFFF4D7600000;
	selp.f64 	%fd3478, %fd3477, %fd3476, %p538;
	mul.f64 	%fd3479, %fd3461, %fd3217;
	div.rn.f64 	%fd3480, %fd3479, 0d41EFFFF4D7600000;
	cvt.rmi.f64.f64 	%fd3481, %fd3480;
	mul.f64 	%fd3482, %fd3481, 0d41EFFFF4D7600000;
	sub.f64 	%fd3483, %fd3479, %fd3482;
	setp.lt.f64 	%p539, %fd3483, 0d0000000000000000;
	add.f64 	%fd3484, %fd3483, 0d41EFFFF4D7600000;
	selp.f64 	%fd3485, %fd3484, %fd3483, %p539;
	fma.rn.f64 	%fd3486, %fd3478, 0d4100000000000000, %fd3485;
	div.rn.f64 	%fd3487, %fd3486, 0d41EFFFF4D7600000;
	cvt.rmi.f64.f64 	%fd3488, %fd3487;
	mul.f64 	%fd3489, %fd3488, 0d41EFFFF4D7600000;
	sub.f64 	%fd3490, %fd3486, %fd3489;
	setp.lt.f64 	%p540, %fd3490, 0d0000000000000000;
	add.f64 	%fd3491, %fd3490, 0d41EFFFF4D7600000;
	selp.f64 	%fd3492, %fd3491, %fd3490, %p540;
	setp.lt.f64 	%p541, %fd3492, 0d0000000000000000;
	add.f64 	%fd3493, %fd3492, 0d41EFFFF4D7600000;
	selp.f64 	%fd3494, %fd3493, %fd3492, %p541;
	mul.f64 	%fd3495, %fd3464, %fd3241;
	div.rn.f64 	%fd3496, %fd3495, 0d41EFFFF4D7600000;
	cvt.rmi.f64.f64 	%fd3497, %fd3496;
	mul.f64 	%fd3498, %fd3497, 0d41EFFFF4D7600000;
	sub.f64 	%fd3499, %fd3495, %fd3498;
	setp.lt.f64 	%p542, %fd3499, 0d0000000000000000;
	add.f64 	%fd3500, %fd3499, 0d41EFFFF4D7600000;
	selp.f64 	%fd3501, %fd3500, %fd3499, %p542;
	mul.f64 	%fd3502, %fd3466, %fd3241;
	div.rn.f64 	%fd3503, %fd3502, 0d41EFFFF4D7600000;
	cvt.rmi.f64.f64 	%fd3504, %fd3503;
	mul.f64 	%fd3505, %fd3504, 0d41EFFFF4D7600000;
	sub.f64 	%fd3506, %fd3502, %fd3505;
	setp.lt.f64 	%p543, %fd3506, 0d0000000000000000;
	add.f64 	%fd3507, %fd3506, 0d41EFFFF4D7600000;
	selp.f64 	%fd3508, %fd3507, %fd3506, %p543;
	fma.rn.f64 	%fd3509, %fd3501, 0d4100000000000000, %fd3508;
	div.rn.f64 	%fd3510, %fd3509, 0d41EFFFF4D7600000;
	cvt.rmi.f64.f64 	%fd3511, %fd3510;
	mul.f64 	%fd3512, %fd3511, 0d41EFFFF4D7600000;
	sub.f64 	%fd3513, %fd3509, %fd3512;
	setp.lt.f64 	%p544, %fd3513, 0d0000000000000000;
	add.f64 	%fd3514, %fd3513, 0d41EFFFF4D7600000;
	selp.f64 	%fd3515, %fd3514, %fd3513, %p544;
	setp.lt.f64 	%p545, %fd3515, 0d0000000000000000;
	add.f64 	%fd3516, %fd3515, 0d41EFFFF4D7600000;
	selp.f64 	%fd3517, %fd3516, %fd3515, %p545;
	add.f64 	%fd3518, %fd3494, %fd3517;
	mul.f64 	%fd3519, %fd3469, %fd3266;
	div.rn.f64 	%fd3520, %fd3519, 0d41EFFFF4D7600000;
	cvt.rmi.f64.f64 	%fd3521, %fd3520;
	mul.f64 	%fd3522, %fd3521, 0d41EFFFF4D7600000;
	sub.f64 	%fd3523, %fd3519, %fd3522;
	setp.lt.f64 	%p546, %fd3523, 0d0000000000000000;
	add.f64 	%fd3524, %fd3523, 0d41EFFFF4D7600000;
	selp.f64 	%fd3525, %fd3524, %fd3523, %p546;
	mul.f64 	%fd3526, %fd3471, %fd3266;
	div.rn.f64 	%fd3527, %fd3526, 0d41EFFFF4D7600000;
	cvt.rmi.f64.f64 	%fd3528, %fd3527;
	mul.f64 	%fd3529, %fd3528, 0d41EFFFF4D7600000;
	sub.f64 	%fd3530, %fd3526, %fd3529;
	setp.lt.f64 	%p547, %fd3530, 0d0000000000000000;
	add.f64 	%fd3531, %fd3530, 0d41EFFFF4D7600000;
	selp.f64 	%fd3532, %fd3531, %fd3530, %p547;
	fma.rn.f64 	%fd3533, %fd3525, 0d4100000000000000, %fd3532;
	div.rn.f64 	%fd3534, %fd3533, 0d41EFFFF4D7600000;
	cvt.rmi.f64.f64 	%fd3535, %fd3534;
	mul.f64 	%fd3536, %fd3535, 0d41EFFFF4D7600000;
	sub.f64 	%fd3537, %fd3533, %fd3536;
	setp.lt.f64 	%p548, %fd3537, 0d0000000000000000;
	add.f64 	%fd3538, %fd3537, 0d41EFFFF4D7600000;
	selp.f64 	%fd3539, %fd3538, %fd3537, %p548;
	setp.lt.f64 	%p549, %fd3539, 0d0000000000000000;
	add.f64 	%fd3540, %fd3539, 0d41EFFFF4D7600000;
	selp.f64 	%fd3541, %fd3540, %fd3539, %p549;
	add.f64 	%fd3542, %fd3518, %fd3541;
	div.rn.f64 	%fd3543, %fd3542, 0d41EFFFF4D7600000;
	cvt.rmi.f64.f64 	%fd3544, %fd3543;
	mul.f64 	%fd3545, %fd3544, 0d41EFFFF4D7600000;
	sub.f64 	%fd3546, %fd3542, %fd3545;
	setp.lt.f64 	%p550, %fd3546, 0d0000000000000000;
	add.f64 	%fd3547, %fd3546, 0d41EFFFF4D7600000;
	selp.f64 	%fd3548, %fd3547, %fd3546, %p550;
	mul.f64 	%fd3549, %fd3459, %fd3297;
	div.rn.f64 	%fd3550, %fd3549, 0d41EFFFF4D7600000;
	cvt.rmi.f64.f64 	%fd3551, %fd3550;
	mul.f64 	%fd3552, %fd3551, 0d41EFFFF4D7600000;
	sub.f64 	%fd3553, %fd3549, %fd3552;
	setp.lt.f64 	%p551, %fd3553, 0d0000000000000000;
	add.f64 	%fd3554, %fd3553, 0d41EFFFF4D7600000;
	selp.f64 	%fd3555, %fd3554, %fd3553, %p551;
	mul.f64 	%fd3556, %fd3461, %fd3297;
	div.rn.f64 	%fd3557, %fd3556, 0d41EFFFF4D7600000;
	cvt.rmi.f64.f64 	%fd3558, %fd3557;
	mul.f64 	%fd3559, %fd3558, 0d41EFFFF4D7600000;
	sub.f64 	%fd3560, %fd3556, %fd3559;
	setp.lt.f64 	%p552, %fd3560, 0d0000000000000000;
	add.f64 	%fd3561, %fd3560, 0d41EFFFF4D7600000;
	selp.f64 	%fd3562, %fd3561, %fd3560, %p552;
	fma.rn.f64 	%fd3563, %fd3555, 0d4100000000000000, %fd3562;
	div.rn.f64 	%fd3564, %fd3563, 0d41EFFFF4D7600000;
	cvt.rmi.f64.f64 	%fd3565, %fd3564;
	mul.f64 	%fd3566, %fd3565, 0d41EFFFF4D7600000;
	sub.f64 	%fd3567, %fd3563, %fd3566;
	setp.lt.f64 	%p553, %fd3567, 0d0000000000000000;
	add.f64 	%fd3568, %fd3567, 0d41EFFFF4D7600000;
	selp.f64 	%fd3569, %fd3568, %fd3567, %p553;
	setp.lt.f64 	%p554, %fd3569, 0d0000000000000000;
	add.f64 	%fd3570, %fd3569, 0d41EFFFF4D7600000;
	selp.f64 	%fd3571, %fd3570, %fd3569, %p554;
	mul.f64 	%fd3572, %fd3464, %fd3321;
	div.rn.f64 	%fd3573, %fd3572, 0d41EFFFF4D7600000;
	cvt.rmi.f64.f64 	%fd3574, %fd3573;
	mul.f64 	%fd3575, %fd3574, 0d41EFFFF4D7600000;
	sub.f64 	%fd3576, %fd3572, %fd3575;
	setp.lt.f64 	%p555, %fd3576, 0d0000000000000000;
	add.f64 	%fd3577, %fd3576, 0d41EFFFF4D7600000;
	selp.f64 	%fd3578, %fd3577, %fd3576, %p555;
	mul.f64 	%fd3579, %fd3466, %fd3321;
	div.rn.f64 	%fd3580, %fd3579, 0d41EFFFF4D7600000;
	cvt.rmi.f64.f64 	%fd3581, %fd3580;
	mul.f64 	%fd3582, %fd3581, 0d41EFFFF4D7600000;
	sub.f64 	%fd3583, %fd3579, %fd3582;
	setp.lt.f64 	%p556, %fd3583, 0d0000000000000000;
	add.f64 	%fd3584, %fd3583, 0d41EFFFF4D7600000;
	selp.f64 	%fd3585, %fd3584, %fd3583, %p556;
	fma.rn.f64 	%fd3586, %fd3578, 0d4100000000000000, %fd3585;
	div.rn.f64 	%fd3587, %fd3586, 0d41EFFFF4D7600000;
	cvt.rmi.f64.f64 	%fd3588, %fd3587;
	mul.f64 	%fd3589, %fd3588, 0d41EFFFF4D7600000;
	sub.f64 	%fd3590, %fd3586, %fd3589;
	setp.lt.f64 	%p557, %fd3590, 0d0000000000000000;
	add.f64 	%fd3591, %fd3590, 0d41EFFFF4D7600000;
	selp.f64 	%fd3592, %fd3591, %fd3590, %p557;
	setp.lt.f64 	%p558, %fd3592, 0d0000000000000000;
	add.f64 	%fd3593, %fd3592, 0d41EFFFF4D7600000;
	selp.f64 	%fd3594, %fd3593, %fd3592, %p558;
	add.f64 	%fd3595, %fd3571, %fd3594;
	mul.f64 	%fd3596, %fd3469, %fd3346;
	div.rn.f64 	%fd3597, %fd3596, 0d41EFFFF4D7600000;
	cvt.rmi.f64.f64 	%fd3598, %fd3597;
	mul.f64 	%fd3599, %fd3598, 0d41EFFFF4D7600000;
	sub.f64 	%fd3600, %fd3596, %fd3599;
	setp.lt.f64 	%p559, %fd3600, 0d0000000000000000;
	add.f64 	%fd3601, %fd3600, 0d41EFFFF4D7600000;
	selp.f64 	%fd3602, %fd3601, %fd3600, %p559;
	mul.f64 	%fd3603, %fd3471, %fd3346;
	div.rn.f64 	%fd3604, %fd3603, 0d41EFFFF4D7600000;
	cvt.rmi.f64.f64 	%fd3605, %fd3604;
	mul.f64 	%fd3606, %fd3605, 0d41EFFFF4D7600000;
	sub.f64 	%fd3607, %fd3603, %fd3606;
	setp.lt.f64 	%p560, %fd3607, 0d0000000000000000;
	add.f64 	%fd3608, %fd3607, 0d41EFFFF4D7600000;
	selp.f64 	%fd3609, %fd3608, %fd3607, %p560;
	fma.rn.f64 	%fd3610, %fd3602, 0d4100000000000000, %fd3609;
	div.rn.f64 	%fd3611, %fd3610, 0d41EFFFF4D7600000;
	cvt.rmi.f64.f64 	%fd3612, %fd3611;
	mul.f64 	%fd3613, %fd3612, 0d41EFFFF4D7600000;
	sub.f64 	%fd3614, %fd3610, %fd3613;
	setp.lt.f64 	%p561, %fd3614, 0d0000000000000000;
	add.f64 	%fd3615, %fd3614, 0d41EFFFF4D7600000;
	selp.f64 	%fd3616, %fd3615, %fd3614, %p561;
	setp.lt.f64 	%p562, %fd3616, 0d0000000000000000;
	add.f64 	%fd3617, %fd3616, 0d41EFFFF4D7600000;
	selp.f64 	%fd3618, %fd3617, %fd3616, %p562;
	add.f64 	%fd3619, %fd3595, %fd3618;
	div.rn.f64 	%fd3620, %fd3619, 0d41EFFFF4D7600000;
	cvt.rmi.f64.f64 	%fd3621, %fd3620;
	mul.f64 	%fd3622, %fd3621, 0d41EFFFF4D7600000;
	sub.f64 	%fd3623, %fd3619, %fd3622;
	setp.lt.f64 	%p563, %fd3623, 0d0000000000000000;
	add.f64 	%fd3624, %fd3623, 0d41EFFFF4D7600000;
	selp.f64 	%fd3625, %fd3624, %fd3623, %p563;
	mul.f64 	%fd3626, %fd3459, %fd3377;
	div.rn.f64 	%fd3627, %fd3626, 0d41EFFFF4D7600000;
	cvt.rmi.f64.f64 	%fd3628, %fd3627;
	mul.f64 	%fd3629, %fd3628, 0d41EFFFF4D7600000;
	sub.f64 	%fd3630, %fd3626, %fd3629;
	setp.lt.f64 	%p564, %fd3630, 0d0000000000000000;
	add.f64 	%fd3631, %fd3630, 0d41EFFFF4D7600000;
	selp.f64 	%fd3632, %fd3631, %fd3630, %p564;
	mul.f64 	%fd3633, %fd3461, %fd3377;
	div.rn.f64 	%fd3634, %fd3633, 0d41EFFFF4D7600000;
	cvt.rmi.f64.f64 	%fd3635, %fd3634;
	mul.f64 	%fd3636, %fd3635, 0d41EFFFF4D7600000;
	sub.f64 	%fd3637, %fd3633, %fd3636;
	setp.lt.f64 	%p565, %fd3637, 0d0000000000000000;
	add.f64 	%fd3638, %fd3637, 0d41EFFFF4D7600000;
	selp.f64 	%fd3639, %fd3638, %fd3637, %p565;
	fma.rn.f64 	%fd3640, %fd3632, 0d4100000000000000, %fd3639;
	div.rn.f64 	%fd3641, %fd3640, 0d41EFFFF4D7600000;
	cvt.rmi.f64.f64 	%fd3642, %fd3641;
	mul.f64 	%fd3643, %fd3642, 0d41EFFFF4D7600000;
	sub.f64 	%fd3644, %fd3640, %fd3643;
	setp.lt.f64 	%p566, %fd3644, 0d0000000000000000;
	add.f64 	%fd3645, %fd3644, 0d41EFFFF4D7600000;
	selp.f64 	%fd3646, %fd3645, %fd3644, %p566;
	setp.lt.f64 	%p567, %fd3646, 0d0000000000000000;
	add.f64 	%fd3647, %fd3646, 0d41EFFFF4D7600000;
	selp.f64 	%fd3648, %fd3647, %fd3646, %p567;
	mul.f64 	%fd3649, %fd3464, %fd3401;
	div.rn.f64 	%fd3650, %fd3649, 0d41EFFFF4D7600000;
	cvt.rmi.f64.f64 	%fd3651, %fd3650;
	mul.f64 	%fd3652, %fd3651, 0d41EFFFF4D7600000;
	sub.f64 	%fd3653, %fd3649, %fd3652;
	setp.lt.f64 	%p568, %fd3653, 0d0000000000000000;
	add.f64 	%fd3654, %fd3653, 0d41EFFFF4D7600000;
	selp.f64 	%fd3655, %fd3654, %fd3653, %p568;
	mul.f64 	%fd3656, %fd3466, %fd3401;
	div.rn.f64 	%fd3657, %fd3656, 0d41EFFFF4D7600000;
	cvt.rmi.f64.f64 	%fd3658, %fd3657;
	mul.f64 	%fd3659, %fd3658, 0d41EFFFF4D7600000;
	sub.f64 	%fd3660, %fd3656, %fd3659;
	setp.lt.f64 	%p569, %fd3660, 0d0000000000000000;
	add.f64 	%fd3661, %fd3660, 0d41EFFFF4D7600000;
	selp.f64 	%fd3662, %fd3661, %fd3660, %p569;
	fma.rn.f64 	%fd3663, %fd3655, 0d4100000000000000, %fd3662;
	div.rn.f64 	%fd3664, %fd3663, 0d41EFFFF4D7600000;
	cvt.rmi.f64.f64 	%fd3665, %fd3664;
	mul.f64 	%fd3666, %fd3665, 0d41EFFFF4D7600000;
	sub.f64 	%fd3667, %fd3663, %fd3666;
	setp.lt.f64 	%p570, %fd3667, 0d0000000000000000;
	add.f64 	%fd3668, %fd3667, 0d41EFFFF4D7600000;
	selp.f64 	%fd3669, %fd3668, %fd3667, %p570;
	setp.lt.f64 	%p571, %fd3669, 0d0000000000000000;
	add.f64 	%fd3670, %fd3669, 0d41EFFFF4D7600000;
	selp.f64 	%fd3671, %fd3670, %fd3669, %p571;
	add.f64 	%fd3672, %fd3648, %fd3671;
	mul.f64 	%fd3673, %fd3469, %fd3426;
	div.rn.f64 	%fd3674, %fd3673, 0d41EFFFF4D7600000;
	cvt.rmi.f64.f64 	%fd3675, %fd3674;
	mul.f64 	%fd3676, %fd3675, 0d41EFFFF4D7600000;
	sub.f64 	%fd3677, %fd3673, %fd3676;
	setp.lt.f64 	%p572, %fd3677, 0d0000000000000000;
	add.f64 	%fd3678, %fd3677, 0d41EFFFF4D7600000;
	selp.f64 	%fd3679, %fd3678, %fd3677, %p572;
	mul.f64 	%fd3680, %fd3471, %fd3426;
	div.rn.f64 	%fd3681, %fd3680, 0d41EFFFF4D7600000;
	cvt.rmi.f64.f64 	%fd3682, %fd3681;
	mul.f64 	%fd3683, %fd3682, 0d41EFFFF4D7600000;
	sub.f64 	%fd3684, %fd3680, %fd3683;
	setp.lt.f64 	%p573, %fd3684, 0d0000000000000000;
	add.f64 	%fd3685, %fd3684, 0d41EFFFF4D7600000;
	selp.f64 	%fd3686, %fd3685, %fd3684, %p573;
	fma.rn.f64 	%fd3687, %fd3679, 0d4100000000000000, %fd3686;
	div.rn.f64 	%fd3688, %fd3687, 0d41EFFFF4D7600000;
	cvt.rmi.f64.f64 	%fd3689, %fd3688;
	mul.f64 	%fd3690, %fd3689, 0d41EFFFF4D7600000;
	sub.f64 	%fd3691, %fd3687, %fd3690;
	setp.lt.f64 	%p574, %fd3691, 0d0000000000000000;
	add.f64 	%fd3692, %fd3691, 0d41EFFFF4D7600000;
	selp.f64 	%fd3693, %fd3692, %fd3691, %p574;
	setp.lt.f64 	%p575, %fd3693, 0d0000000000000000;
	add.f64 	%fd3694, %fd3693, 0d41EFFFF4D7600000;
	selp.f64 	%fd3695, %fd3694, %fd3693, %p575;
	add.f64 	%fd3696, %fd3672, %fd3695;
	div.rn.f64 	%fd3697, %fd3696, 0d41EFFFF4D7600000;
	cvt.rmi.f64.f64 	%fd3698, %fd3697;
	mul.f64 	%fd3699, %fd3698, 0d41EFFFF4D7600000;
	sub.f64 	%fd3700, %fd3696, %fd3699;
	setp.lt.f64 	%p576, %fd3700, 0d0000000000000000;
	add.f64 	%fd3701, %fd3700, 0d41EFFFF4D7600000;
	selp.f64 	%fd3702, %fd3701, %fd3700, %p576;
	ld.global.u32 	%r185, [%rd41+8];
	cvt.rn.f64.u32 	%fd3703, %r185;
	mul.f64 	%fd3704, %fd3703, 0d3EE0000000000000;
	cvt.rmi.f64.f64 	%fd3705, %fd3704;
	mul.f64 	%fd3706, %fd3705, 0d4100000000000000;
	sub.f64 	%fd3707, %fd3703, %fd3706;
	ld.global.u32 	%r186, [%rd41+12];
	cvt.rn.f64.u32 	%fd3708, %r186;
	mul.f64 	%fd3709, %fd3708, 0d3EE0000000000000;
	cvt.rmi.f64.f64 	%fd3710, %fd3709;
	mul.f64 	%fd3711, %fd3710, 0d4100000000000000;
	sub.f64 	%fd3712, %fd3708, %fd3711;
	ld.global.u32 	%r187, [%rd41+16];
	cvt.rn.f64.u32 	%fd3713, %r187;
	mul.f64 	%fd3714, %fd3713, 0d3EE0000000000000;
	cvt.rmi.f64.f64 	%fd3715, %fd3714;
	mul.f64 	%fd3716, %fd3715, 0d4100000000000000;
	sub.f64 	%fd3717, %fd3713, %fd3716;
	mul.f64 	%fd3718, %fd3705, %fd3217;
	div.rn.f64 	%fd3719, %fd3718, 0d41EFFFF4D7600000;
	cvt.rmi.f64.f64 	%fd3720, %fd3719;
	mul.f64 	%fd3721, %fd3720, 0d41EFFFF4D7600000;
	sub.f64 	%fd3722, %fd3718, %fd3721;
	setp.lt.f64 	%p577, %fd3722, 0d0000000000000000;
	add.f64 	%fd3723, %fd3722, 0d41EFFFF4D7600000;
	selp.f64 	%fd3724, %fd3723, %fd3722, %p577;
	mul.f64 	%fd3725, %fd3707, %fd3217;
	div.rn.f64 	%fd3726, %fd3725, 0d41EFFFF4D7600000;
	cvt.rmi.f64.f64 	%fd3727, %fd3726;
	mul.f64 	%fd3728, %fd3727, 0d41EFFFF4D7600000;
	sub.f64 	%fd3729, %fd3725, %fd3728;
	setp.lt.f64 	%p578, %fd3729, 0d0000000000000000;
	add.f64 	%fd3730, %fd3729, 0d41EFFFF4D7600000;
	selp.f64 	%fd3731, %fd3730, %fd3729, %p578;
	fma.rn.f64 	%fd3732, %fd3724, 0d4100000000000000, %fd3731;
	div.rn.f64 	%fd3733, %fd3732, 0d41EFFFF4D7600000;
	cvt.rmi.f64.f64 	%fd3734, %fd3733;
	mul.f64 	%fd3735, %fd3734, 0d41EFFFF4D7600000;
	sub.f64 	%fd3736, %fd3732, %fd3735;
	setp.lt.f64 	%p579, %fd3736, 0d0000000000000000;
	add.f64 	%fd3737, %fd3736, 0d41EFFFF4D7600000;
	selp.f64 	%fd3738, %fd3737, %fd3736, %p579;
	setp.lt.f64 	%p580, %fd3738, 0d0000000000000000;
	add.f64 	%fd3739, %fd3738, 0d41EFFFF4D7600000;
	selp.f64 	%fd3740, %fd3739, %fd3738, %p580;
	mul.f64 	%fd3741, %fd3710, %fd3241;
	div.rn.f64 	%fd3742, %fd3741, 0d41EFFFF4D7600000;
	cvt.rmi.f64.f64 	%fd3743, %fd3742;
	mul.f64 	%fd3744, %fd3743, 0d41EFFFF4D7600000;
	sub.f64 	%fd3745, %fd3741, %fd3744;
	setp.lt.f64 	%p581, %fd3745, 0d0000000000000000;
	add.f64 	%fd3746, %fd3745, 0d41EFFFF4D7600000;
	selp.f64 	%fd3747, %fd3746, %fd3745, %p581;
	mul.f64 	%fd3748, %fd3712, %fd3241;
	div.rn.f64 	%fd3749, %fd3748, 0d41EFFFF4D7600000;
	cvt.rmi.f64.f64 	%fd3750, %fd3749;
	mul.f64 	%fd3751, %fd3750, 0d41EFFFF4D7600000;
	sub.f64 	%fd3752, %fd3748, %fd3751;
	setp.lt.f64 	%p582, %fd3752, 0d0000000000000000;
	add.f64 	%fd3753, %fd3752, 0d41EFFFF4D7600000;
	selp.f64 	%fd3754, %fd3753, %fd3752, %p582;
	fma.rn.f64 	%fd3755, %fd3747, 0d4100000000000000, %fd3754;
	div.rn.f64 	%fd3756, %fd3755, 0d41EFFFF4D7600000;
	cvt.rmi.f64.f64 	%fd3757, %fd3756;
	mul.f64 	%fd3758, %fd3757, 0d41EFFFF4D7600000;
	sub.f64 	%fd3759, %fd3755, %fd3758;
	setp.lt.f64 	%p583, %fd3759, 0d0000000000000000;
	add.f64 	%fd3760, %fd3759, 0d41EFFFF4D7600000;
	selp.f64 	%fd3761, %fd3760, %fd3759, %p583;
	setp.lt.f64 	%p584, %fd3761, 0d0000000000000000;
	add.f64 	%fd3762, %fd3761, 0d41EFFFF4D7600000;
	selp.f64 	%fd3763, %fd3762, %fd3761, %p584;
	add.f64 	%fd3764, %fd3740, %fd3763;
	mul.f64 	%fd3765, %fd3715, %fd3266;
	div.rn.f64 	%fd3766, %fd3765, 0d41EFFFF4D7600000;
	cvt.rmi.f64.f64 	%fd3767, %fd3766;
	mul.f64 	%fd3768, %fd3767, 0d41EFFFF4D7600000;
	sub.f64 	%fd3769, %fd3765, %fd3768;
	setp.lt.f64 	%p585, %fd3769, 0d0000000000000000;
	add.f64 	%fd3770, %fd3769, 0d41EFFFF4D7600000;
	selp.f64 	%fd3771, %fd3770, %fd3769, %p585;
	mul.f64 	%fd3772, %fd3717, %fd3266;
	div.rn.f64 	%fd3773, %fd3772, 0d41EFFFF4D7600000;
	cvt.rmi.f64.f64 	%fd3774, %fd3773;
	mul.f64 	%fd3775, %fd3774, 0d41EFFFF4D7600000;
	sub.f64 	%fd3776, %fd3772, %fd3775;
	setp.lt.f64 	%p586, %fd3776, 0d0000000000000000;
	add.f64 	%fd3777, %fd3776, 0d41EFFFF4D7600000;
	selp.f64 	%fd3778, %fd3777, %fd3776, %p586;
	fma.rn.f64 	%fd3779, %fd3771, 0d4100000000000000, %fd3778;
	div.rn.f64 	%fd3780, %fd3779, 0d41EFFFF4D7600000;
	cvt.rmi.f64.f64 	%fd3781, %fd3780;
	mul.f64 	%fd3782, %fd3781, 0d41EFFFF4D7600000;
	sub.f64 	%fd3783, %fd3779, %fd3782;
	setp.lt.f64 	%p587, %fd3783, 0d0000000000000000;
	add.f64 	%fd3784, %fd3783, 0d41EFFFF4D7600000;
	selp.f64 	%fd3785, %fd3784, %fd3783, %p587;
	setp.lt.f64 	%p588, %fd3785, 0d0000000000000000;
	add.f64 	%fd3786, %fd3785, 0d41EFFFF4D7600000;
	selp.f64 	%fd3787, %fd3786, %fd3785, %p588;
	add.f64 	%fd3788, %fd3764, %fd3787;
	div.rn.f64 	%fd3789, %fd3788, 0d41EFFFF4D7600000;
	cvt.rmi.f64.f64 	%fd3790, %fd3789;
	mul.f64 	%fd3791, %fd3790, 0d41EFFFF4D7600000;
	sub.f64 	%fd3792, %fd3788, %fd3791;
	setp.lt.f64 	%p589, %fd3792, 0d0000000000000000;
	add.f64 	%fd3793, %fd3792, 0d41EFFFF4D7600000;
	selp.f64 	%fd3794, %fd3793, %fd3792, %p589;
	mul.f64 	%fd3795, %fd3705, %fd3297;
	div.rn.f64 	%fd3796, %fd3795, 0d41EFFFF4D7600000;
	cvt.rmi.f64.f64 	%fd3797, %fd3796;
	mul.f64 	%fd3798, %fd3797, 0d41EFFFF4D7600000;
	sub.f64 	%fd3799, %fd3795, %fd3798;
	setp.lt.f64 	%p590, %fd3799, 0d0000000000000000;
	add.f64 	%fd3800, %fd3799, 0d41EFFFF4D7600000;
	selp.f64 	%fd3801, %fd3800, %fd3799, %p590;
	mul.f64 	%fd3802, %fd3707, %fd3297;
	div.rn.f64 	%fd3803, %fd3802, 0d41EFFFF4D7600000;
	cvt.rmi.f64.f64 	%fd3804, %fd3803;
	mul.f64 	%fd3805, %fd3804, 0d41EFFFF4D7600000;
	sub.f64 	%fd3806, %fd3802, %fd3805;
	setp.lt.f64 	%p591, %fd3806, 0d0000000000000000;
	add.f64 	%fd3807, %fd3806, 0d41EFFFF4D7600000;
	selp.f64 	%fd3808, %fd3807, %fd3806, %p591;
	fma.rn.f64 	%fd3809, %fd3801, 0d4100000000000000, %fd3808;
	div.rn.f64 	%fd3810, %fd3809, 0d41EFFFF4D7600000;
	cvt.rmi.f64.f64 	%fd3811, %fd3810;
	mul.f64 	%fd3812, %fd3811, 0d41EFFFF4D7600000;
	sub.f64 	%fd3813, %fd3809, %fd3812;
	setp.lt.f64 	%p592, %fd3813, 0d0000000000000000;
	add.f64 	%fd3814, %fd3813, 0d41EFFFF4D7600000;
	selp.f64 	%fd3815, %fd3814, %fd3813, %p592;
	setp.lt.f64 	%p593, %fd3815, 0d0000000000000000;
	add.f64 	%fd3816, %fd3815, 0d41EFFFF4D7600000;
	selp.f64 	%fd3817, %fd3816, %fd3815, %p593;
	mul.f64 	%fd3818, %fd3710, %fd3321;
	div.rn.f64 	%fd3819, %fd3818, 0d41EFFFF4D7600000;
	cvt.rmi.f64.f64 	%fd3820, %fd3819;
	mul.f64 	%fd3821, %fd3820, 0d41EFFFF4D7600000;
	sub.f64 	%fd3822, %fd3818, %fd3821;
	setp.lt.f64 	%p594, %fd3822, 0d0000000000000000;
	add.f64 	%fd3823, %fd3822, 0d41EFFFF4D7600000;
	selp.f64 	%fd3824, %fd3823, %fd3822, %p594;
	mul.f64 	%fd3825, %fd3712, %fd3321;
	div.rn.f64 	%fd3826, %fd3825, 0d41EFFFF4D7600000;
	cvt.rmi.f64.f64 	%fd3827, %fd3826;
	mul.f64 	%fd3828, %fd3827, 0d41EFFFF4D7600000;
	sub.f64 	%fd3829, %fd3825, %fd3828;
	setp.lt.f64 	%p595, %fd3829, 0d0000000000000000;
	add.f64 	%fd3830, %fd3829, 0d41EFFFF4D7600000;
	selp.f64 	%fd3831, %fd3830, %fd3829, %p595;
	fma.rn.f64 	%fd3832, %fd3824, 0d4100000000000000, %fd3831;
	div.rn.f64 	%fd3833, %fd3832, 0d41EFFFF4D7600000;
	cvt.rmi.f64.f64 	%fd3834, %fd3833;
	mul.f64 	%fd3835, %fd3834, 0d41EFFFF4D7600000;
	sub.f64 	%fd3836, %fd3832, %fd3835;
	setp.lt.f64 	%p596, %fd3836, 0d0000000000000000;
	add.f64 	%fd3837, %fd3836, 0d41EFFFF4D7600000;
	selp.f64 	%fd3838, %fd3837, %fd3836, %p596;
	setp.lt.f64 	%p597, %fd3838, 0d0000000000000000;
	add.f64 	%fd3839, %fd3838, 0d41EFFFF4D7600000;
	selp.f64 	%fd3840, %fd3839, %fd3838, %p597;
	add.f64 	%fd3841, %fd3817, %fd3840;
	mul.f64 	%fd3842, %fd3715, %fd3346;
	div.rn.f64 	%fd3843, %fd3842, 0d41EFFFF4D7600000;
	cvt.rmi.f64.f64 	%fd3844, %fd3843;
	mul.f64 	%fd3845, %fd3844, 0d41EFFFF4D7600000;
	sub.f64 	%fd3846, %fd3842, %fd3845;
	setp.lt.f64 	%p598, %fd3846, 0d0000000000000000;
	add.f64 	%fd3847, %fd3846, 0d41EFFFF4D7600000;
	selp.f64 	%fd3848, %fd3847, %fd3846, %p598;
	mul.f64 	%fd3849, %fd3717, %fd3346;
	div.rn.f64 	%fd3850, %fd3849, 0d41EFFFF4D7600000;
	cvt.rmi.f64.f64 	%fd3851, %fd3850;
	mul.f64 	%fd3852, %fd3851, 0d41EFFFF4D7600000;
	sub.f64 	%fd3853, %fd3849, %fd3852;
	setp.lt.f64 	%p599, %fd3853, 0d0000000000000000;
	add.f64 	%fd3854, %fd3853, 0d41EFFFF4D7600000;
	selp.f64 	%fd3855, %fd3854, %fd3853, %p599;
	fma.rn.f64 	%fd3856, %fd3848, 0d4100000000000000, %fd3855;
	div.rn.f64 	%fd3857, %fd3856, 0d41EFFFF4D7600000;
	cvt.rmi.f64.f64 	%fd3858, %fd3857;
	mul.f64 	%fd3859, %fd3858, 0d41EFFFF4D7600000;
	sub.f64 	%fd3860, %fd3856, %fd3859;
	setp.lt.f64 	%p600, %fd3860, 0d0000000000000000;
	add.f64 	%fd3861, %fd3860, 0d41EFFFF4D7600000;
	selp.f64 	%fd3862, %fd3861, %fd3860, %p600;
	setp.lt.f64 	%p601, %fd3862, 0d0000000000000000;
	add.f64 	%fd3863, %fd3862, 0d41EFFFF4D7600000;
	selp.f64 	%fd3864, %fd3863, %fd3862, %p601;
	add.f64 	%fd3865, %fd3841, %fd3864;
	div.rn.f64 	%fd3866, %fd3865, 0d41EFFFF4D7600000;
	cvt.rmi.f64.f64 	%fd3867, %fd3866;
	mul.f64 	%fd3868, %fd3867, 0d41EFFFF4D7600000;
	sub.f64 	%fd3869, %fd3865, %fd3868;
	setp.lt.f64 	%p602, %fd3869, 0d0000000000000000;
	add.f64 	%fd3870, %fd3869, 0d41EFFFF4D7600000;
	selp.f64 	%fd3871, %fd3870, %fd3869, %p602;
	mul.f64 	%fd3872, %fd3705, %fd3377;
	div.rn.f64 	%fd3873, %fd3872, 0d41EFFFF4D7600000;
	cvt.rmi.f64.f64 	%fd3874, %fd3873;
	mul.f64 	%fd3875, %fd3874, 0d41EFFFF4D7600000;
	sub.f64 	%fd3876, %fd3872, %fd3875;
	setp.lt.f64 	%p603, %fd3876, 0d0000000000000000;
	add.f64 	%fd3877, %fd3876, 0d41EFFFF4D7600000;
	selp.f64 	%fd3878, %fd3877, %fd3876, %p603;
	mul.f64 	%fd3879, %fd3707, %fd3377;
	div.rn.f64 	%fd3880, %fd3879, 0d41EFFFF4D7600000;
	cvt.rmi.f64.f64 	%fd3881, %fd3880;
	mul.f64 	%fd3882, %fd3881, 0d41EFFFF4D7600000;
	sub.f64 	%fd3883, %fd3879, %fd3882;
	setp.lt.f64 	%p604, %fd3883, 0d0000000000000000;
	add.f64 	%fd3884, %fd3883, 0d41EFFFF4D7600000;
	selp.f64 	%fd3885, %fd3884, %fd3883, %p604;
	fma.rn.f64 	%fd3886, %fd3878, 0d4100000000000000, %fd3885;
	div.rn.f64 	%fd3887, %fd3886, 0d41EFFFF4D7600000;
	cvt.rmi.f64.f64 	%fd3888, %fd3887;
	mul.f64 	%fd3889, %fd3888, 0d41EFFFF4D7600000;
	sub.f64 	%fd3890, %fd3886, %fd3889;
	setp.lt.f64 	%p605, %fd3890, 0d0000000000000000;
	add.f64 	%fd3891, %fd3890, 0d41EFFFF4D7600000;
	selp.f64 	%fd3892, %fd3891, %fd3890, %p605;
	setp.lt.f64 	%p606, %fd3892, 0d0000000000000000;
	add.f64 	%fd3893, %fd3892, 0d41EFFFF4D7600000;
	selp.f64 	%fd3894, %fd3893, %fd3892, %p606;
	mul.f64 	%fd3895, %fd3710, %fd3401;
	div.rn.f64 	%fd3896, %fd3895, 0d41EFFFF4D7600000;
	cvt.rmi.f64.f64 	%fd3897, %fd3896;
	mul.f64 	%fd3898, %fd3897, 0d41EFFFF4D7600000;
	sub.f64 	%fd3899, %fd3895, %fd3898;
	setp.lt.f64 	%p607, %fd3899, 0d0000000000000000;
	add.f64 	%fd3900, %fd3899, 0d41EFFFF4D7600000;
	selp.f64 	%fd3901, %fd3900, %fd3899, %p607;
	mul.f64 	%fd3902, %fd3712, %fd3401;
	div.rn.f64 	%fd3903, %fd3902, 0d41EFFFF4D7600000;
	cvt.rmi.f64.f64 	%fd3904, %fd3903;
	mul.f64 	%fd3905, %fd3904, 0d41EFFFF4D7600000;
	sub.f64 	%fd3906, %fd3902, %fd3905;
	setp.lt.f64 	%p608, %fd3906, 0d0000000000000000;
	add.f64 	%fd3907, %fd3906, 0d41EFFFF4D7600000;
	selp.f64 	%fd3908, %fd3907, %fd3906, %p608;
	fma.rn.f64 	%fd3909, %fd3901, 0d4100000000000000, %fd3908;
	div.rn.f64 	%fd3910, %fd3909, 0d41EFFFF4D7600000;
	cvt.rmi.f64.f64 	%fd3911, %fd3910;
	mul.f64 	%fd3912, %fd3911, 0d41EFFFF4D7600000;
	sub.f64 	%fd3913, %fd3909, %fd3912;
	setp.lt.f64 	%p609, %fd3913, 0d0000000000000000;
	add.f64 	%fd3914, %fd3913, 0d41EFFFF4D7600000;
	selp.f64 	%fd3915, %fd3914, %fd3913, %p609;
	setp.lt.f64 	%p610, %fd3915, 0d0000000000000000;
	add.f64 	%fd3916, %fd3915, 0d41EFFFF4D7600000;
	selp.f64 	%fd3917, %fd3916, %fd3915, %p610;
	add.f64 	%fd3918, %fd3894, %fd3917;
	mul.f64 	%fd3919, %fd3715, %fd3426;
	div.rn.f64 	%fd3920, %fd3919, 0d41EFFFF4D7600000;
	cvt.rmi.f64.f64 	%fd3921, %fd3920;
	mul.f64 	%fd3922, %fd3921, 0d41EFFFF4D7600000;
	sub.f64 	%fd3923, %fd3919, %fd3922;
	setp.lt.f64 	%p611, %fd3923, 0d0000000000000000;
	add.f64 	%fd3924, %fd3923, 0d41EFFFF4D7600000;
	selp.f64 	%fd3925, %fd3924, %fd3923, %p611;
	mul.f64 	%fd3926, %fd3717, %fd3426;
	div.rn.f64 	%fd3927, %fd3926, 0d41EFFFF4D7600000;
	cvt.rmi.f64.f64 	%fd3928, %fd3927;
	mul.f64 	%fd3929, %fd3928, 0d41EFFFF4D7600000;
	sub.f64 	%fd3930, %fd3926, %fd3929;
	setp.lt.f64 	%p612, %fd3930, 0d0000000000000000;
	add.f64 	%fd3931, %fd3930, 0d41EFFFF4D7600000;
	selp.f64 	%fd3932, %fd3931, %fd3930, %p612;
	fma.rn.f64 	%fd3933, %fd3925, 0d4100000000000000, %fd3932;
	div.rn.f64 	%fd3934, %fd3933, 0d41EFFFF4D7600000;
	cvt.rmi.f64.f64 	%fd3935, %fd3934;
	mul.f64 	%fd3936, %fd3935, 0d41EFFFF4D7600000;
	sub.f64 	%fd3937, %fd3933, %fd3936;
	setp.lt.f64 	%p613, %fd3937, 0d0000000000000000;
	add.f64 	%fd3938, %fd3937, 0d41EFFFF4D7600000;
	selp.f64 	%fd3939, %fd3938, %fd3937, %p613;
	setp.lt.f64 	%p614, %fd3939, 0d0000000000000000;
	add.f64 	%fd3940, %fd3939, 0d41EFFFF4D7600000;
	selp.f64 	%fd3941, %fd3940, %fd3939, %p614;
	add.f64 	%fd3942, %fd3918, %fd3941;
	div.rn.f64 	%fd3943, %fd3942, 0d41EFFFF4D7600000;
	cvt.rmi.f64.f64 	%fd3944, %fd3943;
	mul.f64 	%fd3945, %fd3944, 0d41EFFFF4D7600000;
	sub.f64 	%fd3946, %fd3942, %fd3945;
	setp.lt.f64 	%p615, %fd3946, 0d0000000000000000;
	add.f64 	%fd3947, %fd3946, 0d41EFFFF4D7600000;
	selp.f64 	%fd3948, %fd3947, %fd3946, %p615;
	cvt.rzi.u32.f64 	%r259, %fd3296;
	cvt.rzi.u32.f64 	%r260, %fd3376;
	cvt.rzi.u32.f64 	%r261, %fd3456;
	cvt.rzi.u32.f64 	%r262, %fd3548;
	cvt.rzi.u32.f64 	%r263, %fd3625;
	cvt.rzi.u32.f64 	%r264, %fd3702;
	cvt.rzi.u32.f64 	%r265, %fd3794;
	cvt.rzi.u32.f64 	%r266, %fd3871;
	cvt.rzi.u32.f64 	%r267, %fd3948;
$L__BB1_21:
	add.s32 	%r258, %r258, 1;
	shr.u64 	%rd42, %rd42, 1;
	add.s64 	%rd41, %rd41, 36;
	setp.ne.s32 	%p616, %r258, 4;
	@%p616 bra 	$L__BB1_19;
	cvt.rn.f64.u32 	%fd3949, %r64;
	cvt.rn.f64.u32 	%fd3950, %r63;
	cvt.rn.f64.u32 	%fd3951, %r62;
	cvt.rn.f64.u32 	%fd3952, %r259;
	mul.f64 	%fd3953, %fd3952, 0d3EE0000000000000;
	cvt.rmi.f64.f64 	%fd3954, %fd3953;
	mul.f64 	%fd3955, %fd3954, 0d4100000000000000;
	sub.f64 	%fd3956, %fd3952, %fd3955;
	mul.f64 	%fd3957, %fd3954, %fd3951;
	div.rn.f64 	%fd3958, %fd3957, 0d41EFFFF4D7600000;
	cvt.rmi.f64.f64 	%fd3959, %fd3958;
	mul.f64 	%fd3960, %fd3959, 0d41EFFFF4D7600000;
	sub.f64 	%fd3961, %fd3957, %fd3960;
	setp.lt.f64 	%p617, %fd3961, 0d0000000000000000;
	add.f64 	%fd3962, %fd3961, 0d41EFFFF4D7600000;
	selp.f64 	%fd3963, %fd3962, %fd3961, %p617;
	mul.f64 	%fd3964, %fd3956, %fd3951;
	div.rn.f64 	%fd3965, %fd3964, 0d41EFFFF4D7600000;
	cvt.rmi.f64.f64 	%fd3966, %fd3965;
	mul.f64 	%fd3967, %fd3966, 0d41EFFFF4D7600000;
	sub.f64 	%fd3968, %fd3964, %fd3967;
	setp.lt.f64 	%p618, %fd3968, 0d0000000000000000;
	add.f64 	%fd3969, %fd3968, 0d41EFFFF4D7600000;
	selp.f64 	%fd3970, %fd3969, %fd3968, %p618;
	fma.rn.f64 	%fd3971, %fd3963, 0d4100000000000000, %fd3970;
	div.rn.f64 	%fd3972, %fd3971, 0d41EFFFF4D7600000;
	cvt.rmi.f64.f64 	%fd3973, %fd3972;
	mul.f64 	%fd3974, %fd3973, 0d41EFFFF4D7600000;
	sub.f64 	%fd3975, %fd3971, %fd3974;
	setp.lt.f64 	%p619, %fd3975, 0d0000000000000000;
	add.f64 	%fd3976, %fd3975, 0d41EFFFF4D7600000;
	selp.f64 	%fd3977, %fd3976, %fd3975, %p619;
	setp.lt.f64 	%p620, %fd3977, 0d0000000000000000;
	add.f64 	%fd3978, %fd3977, 0d41EFFFF4D7600000;
	selp.f64 	%fd3979, %fd3978, %fd3977, %p620;
	cvt.rn.f64.u32 	%fd3980, %r260;
	mul.f64 	%fd3981, %fd3980, 0d3EE0000000000000;
	cvt.rmi.f64.f64 	%fd3982, %fd3981;
	mul.f64 	%fd3983, %fd3982, 0d4100000000000000;
	sub.f64 	%fd3984, %fd3980, %fd3983;
	mul.f64 	%fd3985, %fd3982, %fd3950;
	div.rn.f64 	%fd3986, %fd3985, 0d41EFFFF4D7600000;
	cvt.rmi.f64.f64 	%fd3987, %fd3986;
	mul.f64 	%fd3988, %fd3987, 0d41EFFFF4D7600000;
	sub.f64 	%fd3989, %fd3985, %fd3988;
	setp.lt.f64 	%p621, %fd3989, 0d0000000000000000;
	add.f64 	%fd3990, %fd3989, 0d41EFFFF4D7600000;
	selp.f64 	%fd3991, %fd3990, %fd3989, %p621;
	mul.f64 	%fd3992, %fd3984, %fd3950;
	div.rn.f64 	%fd3993, %fd3992, 0d41EFFFF4D7600000;
	cvt.rmi.f64.f64 	%fd3994, %fd3993;
	mul.f64 	%fd3995, %fd3994, 0d41EFFFF4D7600000;
	sub.f64 	%fd3996, %fd3992, %fd3995;
	setp.lt.f64 	%p622, %fd3996, 0d0000000000000000;
	add.f64 	%fd3997, %fd3996, 0d41EFFFF4D7600000;
	selp.f64 	%fd3998, %fd3997, %fd3996, %p622;
	fma.rn.f64 	%fd3999, %fd3991, 0d4100000000000000, %fd3998;
	div.rn.f64 	%fd4000, %fd3999, 0d41EFFFF4D7600000;
	cvt.rmi.f64.f64 	%fd4001, %fd4000;
	mul.f64 	%fd4002, %fd4001, 0d41EFFFF4D7600000;
	sub.f64 	%fd4003, %fd3999, %fd4002;
	setp.lt.f64 	%p623, %fd4003, 0d0000000000000000;
	add.f64 	%fd4004, %fd4003, 0d41EFFFF4D7600000;
	selp.f64 	%fd4005, %fd4004, %fd4003, %p623;
	setp.lt.f64 	%p624, %fd4005, 0d0000000000000000;
	add.f64 	%fd4006, %fd4005, 0d41EFFFF4D7600000;
	selp.f64 	%fd4007, %fd4006, %fd4005, %p624;
	add.f64 	%fd4008, %fd3979, %fd4007;
	cvt.rn.f64.u32 	%fd4009, %r261;
	mul.f64 	%fd4010, %fd4009, 0d3EE0000000000000;
	cvt.rmi.f64.f64 	%fd4011, %fd4010;
	mul.f64 	%fd4012, %fd4011, 0d4100000000000000;
	sub.f64 	%fd4013, %fd4009, %fd4012;
	mul.f64 	%fd4014, %fd4011, %fd3949;
	div.rn.f64 	%fd4015, %fd4014, 0d41EFFFF4D7600000;
	cvt.rmi.f64.f64 	%fd4016, %fd4015;
	mul.f64 	%fd4017, %fd4016, 0d41EFFFF4D7600000;
	sub.f64 	%fd4018, %fd4014, %fd4017;
	setp.lt.f64 	%p625, %fd4018, 0d0000000000000000;
	add.f64 	%fd4019, %fd4018, 0d41EFFFF4D7600000;
	selp.f64 	%fd4020, %fd4019, %fd4018, %p625;
	mul.f64 	%fd4021, %fd4013, %fd3949;
	div.rn.f64 	%fd4022, %fd4021, 0d41EFFFF4D7600000;
	cvt.rmi.f64.f64 	%fd4023, %fd4022;
	mul.f64 	%fd4024, %fd4023, 0d41EFFFF4D7600000;
	sub.f64 	%fd4025, %fd4021, %fd4024;
	setp.lt.f64 	%p626, %fd4025, 0d0000000000000000;
	add.f64 	%fd4026, %fd4025, 0d41EFFFF4D7600000;
	selp.f64 	%fd4027, %fd4026, %fd4025, %p626;
	fma.rn.f64 	%fd4028, %fd4020, 0d4100000000000000, %fd4027;
	div.rn.f64 	%fd4029, %fd4028, 0d41EFFFF4D7600000;
	cvt.rmi.f64.f64 	%fd4030, %fd4029;
	mul.f64 	%fd4031, %fd4030, 0d41EFFFF4D7600000;
	sub.f64 	%fd4032, %fd4028, %fd4031;
	setp.lt.f64 	%p627, %fd4032, 0d0000000000000000;
	add.f64 	%fd4033, %fd4032, 0d41EFFFF4D7600000;
	selp.f64 	%fd4034, %fd4033, %fd4032, %p627;
	setp.lt.f64 	%p628, %fd4034, 0d0000000000000000;
	add.f64 	%fd4035, %fd4034, 0d41EFFFF4D7600000;
	selp.f64 	%fd4036, %fd4035, %fd4034, %p628;
	add.f64 	%fd4037, %fd4008, %fd4036;
	div.rn.f64 	%fd4038, %fd4037, 0d41EFFFF4D7600000;
	cvt.rmi.f64.f64 	%fd4039, %fd4038;
	mul.f64 	%fd4040, %fd4039, 0d41EFFFF4D7600000;
	sub.f64 	%fd4041, %fd4037, %fd4040;
	setp.lt.f64 	%p629, %fd4041, 0d0000000000000000;
	add.f64 	%fd4042, %fd4041, 0d41EFFFF4D7600000;
	selp.f64 	%fd4043, %fd4042, %fd4041, %p629;
	cvt.rn.f64.u32 	%fd4044, %r262;
	mul.f64 	%fd4045, %fd4044, 0d3EE0000000000000;
	cvt.rmi.f64.f64 	%fd4046, %fd4045;
	mul.f64 	%fd4047, %fd4046, 0d4100000000000000;
	sub.f64 	%fd4048, %fd4044, %fd4047;
	mul.f64 	%fd4049, %fd4046, %fd3951;
	div.rn.f64 	%fd4050, %fd4049, 0d41EFFFF4D7600000;
	cvt.rmi.f64.f64 	%fd4051, %fd4050;
	mul.f64 	%fd4052, %fd4051, 0d41EFFFF4D7600000;
	sub.f64 	%fd4053, %fd4049, %fd4052;
	setp.lt.f64 	%p630, %fd4053, 0d0000000000000000;
	add.f64 	%fd4054, %fd4053, 0d41EFFFF4D7600000;
	selp.f64 	%fd4055, %fd4054, %fd4053, %p630;
	mul.f64 	%fd4056, %fd4048, %fd3951;
	div.rn.f64 	%fd4057, %fd4056, 0d41EFFFF4D7600000;
	cvt.rmi.f64.f64 	%fd4058, %fd4057;
	mul.f64 	%fd4059, %fd4058, 0d41EFFFF4D7600000;
	sub.f64 	%fd4060, %fd4056, %fd4059;
	setp.lt.f64 	%p631, %fd4060, 0d0000000000000000;
	add.f64 	%fd4061, %fd4060, 0d41EFFFF4D7600000;
	selp.f64 	%fd4062, %fd4061, %fd4060, %p631;
	fma.rn.f64 	%fd4063, %fd4055, 0d4100000000000000, %fd4062;
	div.rn.f64 	%fd4064, %fd4063, 0d41EFFFF4D7600000;
	cvt.rmi.f64.f64 	%fd4065, %fd4064;
	mul.f64 	%fd4066, %fd4065, 0d41EFFFF4D7600000;
	sub.f64 	%fd4067, %fd4063, %fd4066;
	setp.lt.f64 	%p632, %fd4067, 0d0000000000000000;
	add.f64 	%fd4068, %fd4067, 0d41EFFFF4D7600000;
	selp.f64 	%fd4069, %fd4068, %fd4067, %p632;
	setp.lt.f64 	%p633, %fd4069, 0d0000000000000000;
	add.f64 	%fd4070, %fd4069, 0d41EFFFF4D7600000;
	selp.f64 	%fd4071, %fd4070, %fd4069, %p633;
	cvt.rn.f64.u32 	%fd4072, %r263;
	mul.f64 	%fd4073, %fd4072, 0d3EE0000000000000;
	cvt.rmi.f64.f64 	%fd4074, %fd4073;
	mul.f64 	%fd4075, %fd4074, 0d4100000000000000;
	sub.f64 	%fd4076, %fd4072, %fd4075;
	mul.f64 	%fd4077, %fd4074, %fd3950;
	div.rn.f64 	%fd4078, %fd4077, 0d41EFFFF4D7600000;
	cvt.rmi.f64.f64 	%fd4079, %fd4078;
	mul.f64 	%fd4080, %fd4079, 0d41EFFFF4D7600000;
	sub.f64 	%fd4081, %fd4077, %fd4080;
	setp.lt.f64 	%p634, %fd4081, 0d0000000000000000;
	add.f64 	%fd4082, %fd4081, 0d41EFFFF4D7600000;
	selp.f64 	%fd4083, %fd4082, %fd4081, %p634;
	mul.f64 	%fd4084, %fd4076, %fd3950;
	div.rn.f64 	%fd4085, %fd4084, 0d41EFFFF4D7600000;
	cvt.rmi.f64.f64 	%fd4086, %fd4085;
	mul.f64 	%fd4087, %fd4086, 0d41EFFFF4D7600000;
	sub.f64 	%fd4088, %fd4084, %fd4087;
	setp.lt.f64 	%p635, %fd4088, 0d0000000000000000;
	add.f64 	%fd4089, %fd4088, 0d41EFFFF4D7600000;
	selp.f64 	%fd4090, %fd4089, %fd4088, %p635;
	fma.rn.f64 	%fd4091, %fd4083, 0d4100000000000000, %fd4090;
	div.rn.f64 	%fd4092, %fd4091, 0d41EFFFF4D7600000;
	cvt.rmi.f64.f64 	%fd4093, %fd4092;
	mul.f64 	%fd4094, %fd4093, 0d41EFFFF4D7600000;
	sub.f64 	%fd4095, %fd4091, %fd4094;
	setp.lt.f64 	%p636, %fd4095, 0d0000000000000000;
	add.f64 	%fd4096, %fd4095, 0d41EFFFF4D7600000;
	selp.f64 	%fd4097, %fd4096, %fd4095, %p636;
	setp.lt.f64 	%p637, %fd4097, 0d0000000000000000;
	add.f64 	%fd4098, %fd4097, 0d41EFFFF4D7600000;
	selp.f64 	%fd4099, %fd4098, %fd4097, %p637;
	add.f64 	%fd4100, %fd4071, %fd4099;
	cvt.rn.f64.u32 	%fd4101, %r264;
	mul.f64 	%fd4102, %fd4101, 0d3EE0000000000000;
	cvt.rmi.f64.f64 	%fd4103, %fd4102;
	mul.f64 	%fd4104, %fd4103, 0d4100000000000000;
	sub.f64 	%fd4105, %fd4101, %fd4104;
	mul.f64 	%fd4106, %fd4103, %fd3949;
	div.rn.f64 	%fd4107, %fd4106, 0d41EFFFF4D7600000;
	cvt.rmi.f64.f64 	%fd4108, %fd4107;
	mul.f64 	%fd4109, %fd4108, 0d41EFFFF4D7600000;
	sub.f64 	%fd4110, %fd4106, %fd4109;
	setp.lt.f64 	%p638, %fd4110, 0d0000000000000000;
	add.f64 	%fd4111, %fd4110, 0d41EFFFF4D7600000;
	selp.f64 	%fd4112, %fd4111, %fd4110, %p638;
	mul.f64 	%fd4113, %fd4105, %fd3949;
	div.rn.f64 	%fd4114, %fd4113, 0d41EFFFF4D7600000;
	cvt.rmi.f64.f64 	%fd4115, %fd4114;
	mul.f64 	%fd4116, %fd4115, 0d41EFFFF4D7600000;
	sub.f64 	%fd4117, %fd4113, %fd4116;
	setp.lt.f64 	%p639, %fd4117, 0d0000000000000000;
	add.f64 	%fd4118, %fd4117, 0d41EFFFF4D7600000;
	selp.f64 	%fd4119, %fd4118, %fd4117, %p639;
	fma.rn.f64 	%fd4120, %fd4112, 0d4100000000000000, %fd4119;
	div.rn.f64 	%fd4121, %fd4120, 0d41EFFFF4D7600000;
	cvt.rmi.f64.f64 	%fd4122, %fd4121;
	mul.f64 	%fd4123, %fd4122, 0d41EFFFF4D7600000;
	sub.f64 	%fd4124, %fd4120, %fd4123;
	setp.lt.f64 	%p640, %fd4124, 0d0000000000000000;
	add.f64 	%fd4125, %fd4124, 0d41EFFFF4D7600000;
	selp.f64 	%fd4126, %fd4125, %fd4124, %p640;
	setp.lt.f64 	%p641, %fd4126, 0d0000000000000000;
	add.f64 	%fd4127, %fd4126, 0d41EFFFF4D7600000;
	selp.f64 	%fd4128, %fd4127, %fd4126, %p641;
	add.f64 	%fd4129, %fd4100, %fd4128;
	div.rn.f64 	%fd4130, %fd4129, 0d41EFFFF4D7600000;
	cvt.rmi.f64.f64 	%fd4131, %fd4130;
	mul.f64 	%fd4132, %fd4131, 0d41EFFFF4D7600000;
	sub.f64 	%fd4133, %fd4129, %fd4132;
	setp.lt.f64 	%p642, %fd4133, 0d0000000000000000;
	add.f64 	%fd4134, %fd4133, 0d41EFFFF4D7600000;
	selp.f64 	%fd4135, %fd4134, %fd4133, %p642;
	cvt.rn.f64.u32 	%fd4136, %r265;
	mul.f64 	%fd4137, %fd4136, 0d3EE0000000000000;
	cvt.rmi.f64.f64 	%fd4138, %fd4137;
	mul.f64 	%fd4139, %fd4138, 0d4100000000000000;
	sub.f64 	%fd4140, %fd4136, %fd4139;
	mul.f64 	%fd4141, %fd4138, %fd3951;
	div.rn.f64 	%fd4142, %fd4141, 0d41EFFFF4D7600000;
	cvt.rmi.f64.f64 	%fd4143, %fd4142;
	mul.f64 	%fd4144, %fd4143, 0d41EFFFF4D7600000;
	sub.f64 	%fd4145, %fd4141, %fd4144;
	setp.lt.f64 	%p643, %fd4145, 0d0000000000000000;
	add.f64 	%fd4146, %fd4145, 0d41EFFFF4D7600000;
	selp.f64 	%fd4147, %fd4146, %fd4145, %p643;
	mul.f64 	%fd4148, %fd4140, %fd3951;
	div.rn.f64 	%fd4149, %fd4148, 0d41EFFFF4D7600000;
	cvt.rmi.f64.f64 	%fd4150, %fd4149;
	mul.f64 	%fd4151, %fd4150, 0d41EFFFF4D7600000;
	sub.f64 	%fd4152, %fd4148, %fd4151;
	setp.lt.f64 	%p644, %fd4152, 0d0000000000000000;
	add.f64 	%fd4153, %fd4152, 0d41EFFFF4D7600000;
	selp.f64 	%fd4154, %fd4153, %fd4152, %p644;
	fma.rn.f64 	%fd4155, %fd4147, 0d4100000000000000, %fd4154;
	div.rn.f64 	%fd4156, %fd4155, 0d41EFFFF4D7600000;
	cvt.rmi.f64.f64 	%fd4157, %fd4156;
	mul.f64 	%fd4158, %fd4157, 0d41EFFFF4D7600000;
	sub.f64 	%fd4159, %fd4155, %fd4158;
	setp.lt.f64 	%p645, %fd4159, 0d0000000000000000;
	add.f64 	%fd4160, %fd4159, 0d41EFFFF4D7600000;
	selp.f64 	%fd4161, %fd4160, %fd4159, %p645;
	setp.lt.f64 	%p646, %fd4161, 0d0000000000000000;
	add.f64 	%fd4162, %fd4161, 0d41EFFFF4D7600000;
	selp.f64 	%fd4163, %fd4162, %fd4161, %p646;
	cvt.rn.f64.u32 	%fd4164, %r266;
	mul.f64 	%fd4165, %fd4164, 0d3EE0000000000000;
	cvt.rmi.f64.f64 	%fd4166, %fd4165;
	mul.f64 	%fd4167, %fd4166, 0d4100000000000000;
	sub.f64 	%fd4168, %fd4164, %fd4167;
	mul.f64 	%fd4169, %fd4166, %fd3950;
	div.rn.f64 	%fd4170, %fd4169, 0d41EFFFF4D7600000;
	cvt.rmi.f64.f64 	%fd4171, %fd4170;
	mul.f64 	%fd4172, %fd4171, 0d41EFFFF4D7600000;
	sub.f64 	%fd4173, %fd4169, %fd4172;
	setp.lt.f64 	%p647, %fd4173, 0d0000000000000000;
	add.f64 	%fd4174, %fd4173, 0d41EFFFF4D7600000;
	selp.f64 	%fd4175, %fd4174, %fd4173, %p647;
	mul.f64 	%fd4176, %fd4168, %fd3950;
	div.rn.f64 	%fd4177, %fd4176, 0d41EFFFF4D7600000;
	cvt.rmi.f64.f64 	%fd4178, %fd4177;
	mul.f64 	%fd4179, %fd4178, 0d41EFFFF4D7600000;
	sub.f64 	%fd4180, %fd4176, %fd4179;
	setp.lt.f64 	%p648, %fd4180, 0d0000000000000000;
	add.f64 	%fd4181, %fd4180, 0d41EFFFF4D7600000;
	selp.f64 	%fd4182, %fd4181, %fd4180, %p648;
	fma.rn.f64 	%fd4183, %fd4175, 0d4100000000000000, %fd4182;
	div.rn.f64 	%fd4184, %fd4183, 0d41EFFFF4D7600000;
	cvt.rmi.f64.f64 	%fd4185, %fd4184;
	mul.f64 	%fd4186, %fd4185, 0d41EFFFF4D7600000;
	sub.f64 	%fd4187, %fd4183, %fd4186;
	setp.lt.f64 	%p649, %fd4187, 0d0000000000000000;
	add.f64 	%fd4188, %fd4187, 0d41EFFFF4D7600000;
	selp.f64 	%fd4189, %fd4188, %fd4187, %p649;
	setp.lt.f64 	%p650, %fd4189, 0d0000000000000000;
	add.f64 	%fd4190, %fd4189, 0d41EFFFF4D7600000;
	selp.f64 	%fd4191, %fd4190, %fd4189, %p650;
	add.f64 	%fd4192, %fd4163, %fd4191;
	cvt.rn.f64.u32 	%fd4193, %r267;
	mul.f64 	%fd4194, %fd4193, 0d3EE0000000000000;
	cvt.rmi.f64.f64 	%fd4195, %fd4194;
	mul.f64 	%fd4196, %fd4195, 0d4100000000000000;
	sub.f64 	%fd4197, %fd4193, %fd4196;
	mul.f64 	%fd4198, %fd4195, %fd3949;
	div.rn.f64 	%fd4199, %fd4198, 0d41EFFFF4D7600000;
	cvt.rmi.f64.f64 	%fd4200, %fd4199;
	mul.f64 	%fd4201, %fd4200, 0d41EFFFF4D7600000;
	sub.f64 	%fd4202, %fd4198, %fd4201;
	setp.lt.f64 	%p651, %fd4202, 0d0000000000000000;
	add.f64 	%fd4203, %fd4202, 0d41EFFFF4D7600000;
	selp.f64 	%fd4204, %fd4203, %fd4202, %p651;
	mul.f64 	%fd4205, %fd4197, %fd3949;
	div.rn.f64 	%fd4206, %fd4205, 0d41EFFFF4D7600000;
	cvt.rmi.f64.f64 	%fd4207, %fd4206;
	mul.f64 	%fd4208, %fd4207, 0d41EFFFF4D7600000;
	sub.f64 	%fd4209, %fd4205, %fd4208;
	setp.lt.f64 	%p652, %fd4209, 0d0000000000000000;
	add.f64 	%fd4210, %fd4209, 0d41EFFFF4D7600000;
	selp.f64 	%fd4211, %fd4210, %fd4209, %p652;
	fma.rn.f64 	%fd4212, %fd4204, 0d4100000000000000, %fd4211;
	div.rn.f64 	%fd4213, %fd4212, 0d41EFFFF4D7600000;
	cvt.rmi.f64.f64 	%fd4214, %fd4213;
	mul.f64 	%fd4215, %fd4214, 0d41EFFFF4D7600000;
	sub.f64 	%fd4216, %fd4212, %fd4215;
	setp.lt.f64 	%p653, %fd4216, 0d0000000000000000;
	add.f64 	%fd4217, %fd4216, 0d41EFFFF4D7600000;
	selp.f64 	%fd4218, %fd4217, %fd4216, %p653;
	setp.lt.f64 	%p654, %fd4218, 0d0000000000000000;
	add.f64 	%fd4219, %fd4218, 0d41EFFFF4D7600000;
	selp.f64 	%fd4220, %fd4219, %fd4218, %p654;
	add.f64 	%fd4221, %fd4192, %fd4220;
	div.rn.f64 	%fd4222, %fd4221, 0d41EFFFF4D7600000;
	cvt.rmi.f64.f64 	%fd4223, %fd4222;
	mul.f64 	%fd4224, %fd4223, 0d41EFFFF4D7600000;
	sub.f64 	%fd4225, %fd4221, %fd4224;
	setp.lt.f64 	%p655, %fd4225, 0d0000000000000000;
	add.f64 	%fd4226, %fd4225, 0d41EFFFF4D7600000;
	selp.f64 	%fd4227, %fd4226, %fd4225, %p655;
	cvt.rzi.u32.f64 	%r188, %fd4043;
	st.global.u32 	[%rd2+12], %r188;
	cvt.rzi.u32.f64 	%r189, %fd4135;
	st.global.u32 	[%rd2+16], %r189;
	cvt.rzi.u32.f64 	%r190, %fd4227;
	st.global.u32 	[%rd2+20], %r190;
	mov.b32 	%r191, 0;
	st.global.v2.u32 	[%rd2+24], {%r191, %r191};
	st.global.u32 	[%rd2+32], %r191;
	mov.b64 	%rd36, 0;
	st.global.u64 	[%rd2+40], %rd36;
	ret;

}
	// .globl	_Z32cuda_kernel_RNDnormalDitributionP7double2P19curandStateMRG32k3a
.visible .entry _Z32cuda_kernel_RNDnormalDitributionP7double2P19curandStateMRG32k3a(
	.param .u64 .ptr .align 1 _Z32cuda_kernel_RNDnormalDitributionP7double2P19curandStateMRG32k3a_param_0,
	.param .u64 .ptr .align 1 _Z32cuda_kernel_RNDnormalDitributionP7double2P19curandStateMRG32k3a_param_1
)
{
	.reg .pred 	%p<15>;
	.reg .b32 	%r<89>;
	.reg .b64 	%rd<49>;
	.reg .b64 	%fd<91>;

	ld.param.u64 	%rd1, [_Z32cuda_kernel_RNDnormalDitributionP7double2P19curandStateMRG32k3a_param_0];
	ld.param.u64 	%rd20, [_Z32cuda_kernel_RNDnormalDitributionP7double2P19curandStateMRG32k3a_param_1];
	cvta.to.global.u64 	%rd21, %rd20;
	mov.u32 	%r41, %tid.x;
	mov.u32 	%r42, %ctaid.x;
	shl.b32 	%r43, %r42, 5;
	add.s32 	%r1, %r43, %r41;
	mul.wide.u32 	%rd22, %r1, 48;
	add.s64 	%rd23, %rd21, %rd22;
	ld.global.v2.u32 	{%r44, %r16}, [%rd23];
	sub.s32 	%r14, -209, %r44;
	mov.b32 	%r27, 810728;
	// begin inline asm
	mul.wide.u32 %rd2, %r27, %r14;
	// end inline asm
	mov.b32 	%r29, 1403580;
	// begin inline asm
	mad.wide.u32 %rd3, %r29, %r16, %rd2;
	// end inline asm
	{ .reg .b32 tmp; mov.b64 {tmp, %r17}, %rd3; }
	mov.b32 	%r32, 209;
	// begin inline asm
	mul.wide.u32 %rd5, %r17, %r32;
	// end inline asm
	and.b64  	%rd24, %rd3, 4294967295;
	add.s64 	%rd25, %rd5, %rd24;
	setp.gt.u64 	%p1, %rd25, 4294967086;
	add.s64 	%rd26, %rd25, -4294967087;
	selp.b64 	%rd27, %rd26, %rd25, %p1;
	ld.global.v2.u32 	{%r30, %r45}, [%rd23+8];
	cvt.u32.u64 	%r46, %rd27;
	sub.s32 	%r20, -22853, %r45;
	mov.b32 	%r33, 1370589;
	// begin inline asm
	mul.wide.u32 %rd6, %r33, %r20;
	// end inline asm
	ld.global.v2.u32 	{%r47, %r22}, [%rd23+16];
	mov.b32 	%r35, 527612;
	// begin inline asm
	mad.wide.u32 %rd7, %r35, %r22, %rd6;
	// end inline asm
	{ .reg .b32 tmp; mov.b64 {tmp, %r23}, %rd7; }
	mov.b32 	%r40, 22853;
	// begin inline asm
	mul.wide.u32 %rd9, %r23, %r40;
	// end inline asm
	and.b64  	%rd28, %rd7, 4294967295;
	add.s64 	%rd29, %rd9, %rd28;
	{ .reg .b32 tmp; mov.b64 {tmp, %r25}, %rd29; }
	// begin inline asm
	mul.wide.u32 %rd10, %r25, %r40;
	// end inline asm
	and.b64  	%rd30, %rd29, 4294967295;
	add.s64 	%rd31, %rd30, %rd10;
	setp.gt.u64 	%p2, %rd31, 4294944442;
	add.s64 	%rd32, %rd31, -4294944443;
	selp.b64 	%rd33, %rd32, %rd31, %p2;
	cvt.u32.u64 	%r36, %rd33;
	sub.s32 	%r48, %r46, %r36;
	setp.gt.u64 	%p3, %rd27, %rd33;
	add.s32 	%r49, %r48, -209;
	selp.b32 	%r2, %r48, %r49, %p3;
	sub.s32 	%r28, -209, %r16;
	// begin inline asm
	mul.wide.u32 %rd11, %r27, %r28;
	// end inline asm
	// begin inline asm
	mad.wide.u32 %rd12, %r29, %r30, %rd11;
	// end inline asm
	{ .reg .b32 tmp; mov.b64 {tmp, %r31}, %rd12; }
	// begin inline asm
	mul.wide.u32 %rd14, %r31, %r32;
	// end inline asm
	and.b64  	%rd34, %rd12, 4294967295;
	add.s64 	%rd35, %rd14, %rd34;
	setp.gt.u64 	%p4, %rd35, 4294967086;
	add.s64 	%rd36, %rd35, -4294967087;
	selp.b64 	%rd37, %rd36, %rd35, %p4;
	st.global.v2.u32 	[%rd23], {%r30, %r46};
	cvt.u32.u64 	%r50, %rd37;
	sub.s32 	%r34, -22853, %r47;
	// begin inline asm
	mul.wide.u32 %rd15, %r33, %r34;
	// end inline asm
	// begin inline asm
	mad.wide.u32 %rd16, %r35, %r36, %rd15;
	// end inline asm
	{ .reg .b32 tmp; mov.b64 {tmp, %r37}, %rd16; }
	// begin inline asm
	mul.wide.u32 %rd18, %r37, %r40;
	// end inline asm
	and.b64  	%rd38, %rd16, 4294967295;
	add.s64 	%rd39, %rd18, %rd38;
	{ .reg .b32 tmp; mov.b64 {tmp, %r39}, %rd39; }
	// begin inline asm
	mul.wide.u32 %rd19, %r39, %r40;
	// end inline asm
	and.b64  	%rd40, %rd39, 4294967295;
	add.s64 	%rd41, %rd40, %rd19;
	setp.gt.u64 	%p5, %rd41, 4294944442;
	add.s64 	%rd42, %rd41, -4294944443;
	selp.b64 	%rd43, %rd42, %rd41, %p5;
	st.global.v2.u32 	[%rd23+8], {%r50, %r22};
	cvt.u32.u64 	%r51, %rd43;
	st.global.v2.u32 	[%rd23+16], {%r36, %r51};
	sub.s32 	%r52, %r50, %r51;
	setp.gt.u64 	%p6, %rd37, %rd43;
	add.s32 	%r53, %r52, -209;
	selp.b32 	%r54, %r52, %r53, %p6;
	cvt.rn.f64.u32 	%fd17, %r54;
	mul.f64 	%fd18, %fd17, 0d3DF000000D10000B;
	fma.rn.f64 	%fd19, %fd17, 0d3DF000000D10000B, %fd18;
	{
	.reg .b32 %temp; 
	mov.b64 	{%temp, %r55}, %fd19;
	}
	shl.b32 	%r56, %r55, 1;
	setp.gt.u32 	%p7, %r56, -2038431744;
	mov.f64 	%fd20, 0d0000000000000000;
	mul.rn.f64 	%fd21, %fd19, %fd20;
	selp.f64 	%fd1, %fd21, %fd19, %p7;
	{
	.reg .b32 %temp; 
	mov.b64 	{%r57, %temp}, %fd1;
	}
	{
	.reg .b32 %temp; 
	mov.b64 	{%temp, %r58}, %fd1;
	}
	add.s32 	%r59, %r58, 1048576;
	mov.b64 	%fd22, {%r57, %r59};
	cvt.rni.f64.f64 	%fd23, %fd22;
	cvt.rzi.s64.f64 	%rd44, %fd23;
	cvt.u32.u64 	%r60, %rd44;
	fma.rn.f64 	%fd24, %fd23, 0dBFE0000000000000, %fd1;
	mul.f64 	%fd25, %fd24, 0d3CA1A62633145C07;
	fma.rn.f64 	%fd26, %fd24, 0d400921FB54442D18, %fd25;
	mul.rn.f64 	%fd27, %fd26, %fd26;
	fma.rn.f64 	%fd28, %fd27, 0dBDA8FF8320FD8164, 0d3E21EEA7C1EF8528;
	fma.rn.f64 	%fd29, %fd28, %fd27, 0dBE927E4F8E06E6D9;
	fma.rn.f64 	%fd30, %fd29, %fd27, 0d3EFA01A019DDBCE9;
	fma.rn.f64 	%fd31, %fd30, %fd27, 0dBF56C16C16C15D47;
	fma.rn.f64 	%fd32, %fd31, %fd27, 0d3FA5555555555551;
	fma.rn.f64 	%fd33, %fd32, %fd27, 0dBFE0000000000000;
	fma.rn.f64 	%fd34, %fd33, %fd27, 0d3FF0000000000000;
	fma.rn.f64 	%fd35, %fd27, 0d3DE5DB65F9785EBA, 0dBE5AE5F12CB0D246;
	fma.rn.f64 	%fd36, %fd35, %fd27, 0d3EC71DE369ACE392;
	fma.rn.f64 	%fd37, %fd36, %fd27, 0dBF2A01A019DB62A1;
	fma.rn.f64 	%fd38, %fd37, %fd27, 0d3F81111111110818;
	fma.rn.f64 	%fd39, %fd38, %fd27, 0dBFC5555555555554;
	fma.rn.f64 	%fd40, %fd39, %fd27, 0d0000000000000000;
	fma.rn.f64 	%fd41, %fd40, %fd26, %fd26;
	and.b64  	%rd45, %rd44, 1;
	setp.eq.b64 	%p8, %rd45, 1;
	{
	.reg .b32 %temp; 
	mov.b64 	{%temp, %r61}, %fd41;
	}
	{
	.reg .b32 %temp; 
	mov.b64 	{%r62, %temp}, %fd41;
	}
	xor.b32  	%r63, %r61, -2147483648;
	mov.b64 	%fd42, {%r62, %r63};
	selp.f64 	%fd86, %fd34, %fd41, %p8;
	selp.f64 	%fd87, %fd42, %fd34, %p8;
	and.b32  	%r64, %r60, 2;
	setp.eq.s32 	%p9, %r64, 0;
	@%p9 bra 	$L__BB2_2;
	{
	.reg .b32 %temp; 
	mov.b64 	{%temp, %r65}, %fd86;
	}
	{
	.reg .b32 %temp; 
	mov.b64 	{%r66, %temp}, %fd86;
	}
	xor.b32  	%r67, %r65, -2147483648;
	mov.b64 	%fd86, {%r66, %r67};
	{
	.reg .b32 %temp; 
	mov.b64 	{%temp, %r68}, %fd87;
	}
	{
	.reg .b32 %temp; 
	mov.b64 	{%r69, %temp}, %fd87;
	}
	xor.b32  	%r70, %r68, -2147483648;
	mov.b64 	%fd87, {%r69, %r70};
$L__BB2_2:
	cvt.rn.f64.u32 	%fd43, %r2;
	mul.f64 	%fd88, %fd43, 0d3DF000000D10000B;
	{
	.reg .b32 %temp; 
	mov.b64 	{%temp, %r85}, %fd88;
	}
	{
	.reg .b32 %temp; 
	mov.b64 	{%r86, %temp}, %fd88;
	}
	setp.gt.s32 	%p10, %r85, 1048575;
	mov.b32 	%r87, -1023;
	@%p10 bra 	$L__BB2_4;
	mul.f64 	%fd88, %fd88, 0d4350000000000000;
	{
	.reg .b32 %temp; 
	mov.b64 	{%temp, %r85}, %fd88;
	}
	{
	.reg .b32 %temp; 
	mov.b64 	{%r86, %temp}, %fd88;
	}
	mov.b32 	%r87, -1077;
$L__BB2_4:
	add.s32 	%r73, %r85, -1;
	setp.gt.u32 	%p11, %r73, 2146435070;
	@%p11 bra 	$L__BB2_8;
	shr.u32 	%r76, %r85, 20;
	add.s32 	%r88, %r87, %r76;
	and.b32  	%r77, %r85, 1048575;
	or.b32  	%r78, %r77, 1072693248;
	mov.b64 	%fd89, {%r86, %r78};
	setp.lt.u32 	%p13, %r78, 1073127583;
	@%p13 bra 	$L__BB2_7;
	{
	.reg .b32 %temp; 
	mov.b64 	{%r79, %temp}, %fd89;
	}
	{
	.reg .b32 %temp; 
	mov.b64 	{%temp, %r80}, %fd89;
	}
	add.s32 	%r81, %r80, -1048576;
	mov.b64 	%fd89, {%r79, %r81};
	add.s32 	%r88, %r88, 1;
$L__BB2_7:
	add.f64 	%fd45, %fd89, 0dBFF0000000000000;
	add.f64 	%fd46, %fd89, 0d3FF0000000000000;
	rcp.approx.ftz.f64 	%fd47, %fd46;
	neg.f64 	%fd48, %fd46;
	fma.rn.f64 	%fd49, %fd48, %fd47, 0d3FF0000000000000;
	fma.rn.f64 	%fd50, %fd49, %fd49, %fd49;
	fma.rn.f64 	%fd51, %fd50, %fd47, %fd47;
	mul.f64 	%fd52, %fd45, %fd51;
	fma.rn.f64 	%fd53, %fd45, %fd51, %fd52;
	mul.f64 	%fd54, %fd53, %fd53;
	fma.rn.f64 	%fd55, %fd54, 0d3EB1380B3AE80F1E, 0d3ED0EE258B7A8B04;
	fma.rn.f64 	%fd56, %fd55, %fd54, 0d3EF3B2669F02676F;
	fma.rn.f64 	%fd57, %fd56, %fd54, 0d3F1745CBA9AB0956;
	fma.rn.f64 	%fd58, %fd57, %fd54, 0d3F3C71C72D1B5154;
	fma.rn.f64 	%fd59, %fd58, %fd54, 0d3F624924923BE72D;
	fma.rn.f64 	%fd60, %fd59, %fd54, 0d3F8999999999A3C4;
	fma.rn.f64 	%fd61, %fd60, %fd54, 0d3FB5555555555554;
	sub.f64 	%fd62, %fd45, %fd53;
	add.f64 	%fd63, %fd62, %fd62;
	neg.f64 	%fd64, %fd53;
	fma.rn.f64 	%fd65, %fd64, %fd45, %fd63;
	mul.f64 	%fd66, %fd51, %fd65;
	mul.f64 	%fd67, %fd54, %fd61;
	fma.rn.f64 	%fd68, %fd67, %fd53, %fd66;
	xor.b32  	%r82, %r88, -2147483648;
	mov.b32 	%r83, 1127219200;
	mov.b64 	%fd69, {%r82, %r83};
	mov.b32 	%r84, -2147483648;
	mov.b64 	%fd70, {%r84, %r83};
	sub.f64 	%fd71, %fd69, %fd70;
	fma.rn.f64 	%fd72, %fd71, 0d3FE62E42FEFA39EF, %fd53;
	fma.rn.f64 	%fd73, %fd71, 0dBFE62E42FEFA39EF, %fd72;
	sub.f64 	%fd74, %fd73, %fd53;
	sub.f64 	%fd75, %fd68, %fd74;
	fma.rn.f64 	%fd76, %fd71, 0d3C7ABC9E3B39803F, %fd75;
	add.f64 	%fd90, %fd72, %fd76;
	bra.uni 	$L__BB2_9;
$L__BB2_8:
	fma.rn.f64 	%fd44, %fd88, 0d7FF0000000000000, 0d7FF0000000000000;
	{
	.reg .b32 %temp; 
	mov.b64 	{%temp, %r74}, %fd88;
	}
	and.b32  	%r75, %r74, 2147483647;
	setp.eq.s32 	%p12, %r75, 0;
	selp.f64 	%fd90, 0dFFF0000000000000, %fd44, %p12;
$L__BB2_9:
	mul.f64 	%fd77, %fd90, 0dC000000000000000;
	sqrt.rn.f64 	%fd78, %fd77;
	cvta.to.global.u64 	%rd46, %rd1;
	mov.f64 	%fd79, 0d0000000000000000;
	add.rn.f64 	%fd80, %fd87, %fd79;
	cvt.rzi.f64.f64 	%fd81, %fd1;
	setp.eq.f64 	%p14, %fd1, %fd81;
	mul.rn.f64 	%fd82, %fd1, %fd79;
	selp.f64 	%fd83, %fd82, %fd86, %p14;
	mul.f64 	%fd84, %fd83, %fd78;
	mul.f64 	%fd85, %fd80, %fd78;
	mul.wide.u32 	%rd47, %r1, 16;
	add.s64 	%rd48, %rd46, %rd47;
	st.global.v2.f64 	[%rd48], {%fd84, %fd85};
	ret;

}


// ===== COMPILED SASS (sm_100) =====

	.target	sm_100

	.elftype	@"ET_EXEC"


//--------------------- .note.nv.tkinfo           --------------------------
	.section	.note.nv.tkinfo,"",@"SHT_NOTE"
	.sectionflags	@"SHF_NOTE_NV_TKINFO"
	.tkinfo
        /*0018*/ 	.word	0x00000002
        /*0030*/ 	.string	""
        /*0030*/ 	.string	"ptxas"
        /*0030*/ 	.string	"Cuda compilation tools, release 13.0, V13.0.88"
        /*0030*/ 	.string	"Build cuda_13.0.r13.0/compiler.36424714_0"
        /*0030*/ 	.string	"-arch sm_100 -m 64 "



//--------------------- .note.nv.cuinfo           --------------------------
	.section	.note.nv.cuinfo,"",@"SHT_NOTE"
	.sectionflags	@"SHF_NOTE_NV_CUINFO"
        /*0018*/ 	.short	0x0002
        /*001a*/ 	.short	0x0064
        /*001c*/ 	.short	0x0082
	.zero		2


//--------------------- .nv.info                  --------------------------
	.section	.nv.info,"",@"SHT_CUDA_INFO"
	.align	4


	//----- nvinfo : EIATTR_REGCOUNT
	.align		4
        /*0000*/ 	.byte	0x04, 0x2f
        /*0002*/ 	.short	(.L_10 - .L_9)
	.align		4
.L_9:
        /*0004*/ 	.word	index@(_Z7picountPi)
        /*0008*/ 	.word	0x0000001e


	//----- nvinfo : EIATTR_FRAME_SIZE
	.align		4
.L_10:
        /*000c*/ 	.byte	0x04, 0x11
        /*000e*/ 	.short	(.L_12 - .L_11)
	.align		4
.L_11:
        /*0010*/ 	.word	index@($__internal_2_$__cuda_sm20_sqrt_rn_f32_slowpath)
        /*0014*/ 	.word	0x00000000


	//----- nvinfo : EIATTR_FRAME_SIZE
	.align		4
.L_12:
        /*0018*/ 	.byte	0x04, 0x11
        /*001a*/ 	.short	(.L_14 - .L_13)
	.align		4
.L_13:
        /*001c*/ 	.word	index@(_Z7picountPi)
        /*0020*/ 	.word	0x00000000


	//----- nvinfo : EIATTR_REGCOUNT
	.align		4
.L_14:
        /*0024*/ 	.byte	0x04, 0x2f
        /*0026*/ 	.short	(.L_16 - .L_15)
	.align		4
.L_15:
        /*0028*/ 	.word	index@(_Z19cuda_kernel_initRNDmP19curandStateMRG32k3a)
        /*002c*/ 	.word	0x00000054


	//----- nvinfo : EIATTR_FRAME_SIZE
	.align		4
.L_16:
        /*0030*/ 	.byte	0x04, 0x11
        /*0032*/ 	.short	(.L_18 - .L_17)
	.align		4
.L_17:
        /*0034*/ 	.word	index@($__internal_1_$__cuda_sm20_div_rn_f64_full)
        /*0038*/ 	.word	0x00000000


	//----- nvinfo : EIATTR_FRAME_SIZE
	.align		4
.L_18:
        /*003c*/ 	.byte	0x04, 0x11
        /*003e*/ 	.short	(.L_20 - .L_19)
	.align		4
.L_19:
        /*0040*/ 	.word	index@(_Z19cuda_kernel_initRNDmP19curandStateMRG32k3a)
        /*0044*/ 	.word	0x00000000


	//----- nvinfo : EIATTR_REGCOUNT
	.align		4
.L_20:
        /*0048*/ 	.byte	0x04, 0x2f
        /*004a*/ 	.short	(.L_22 - .L_21)
	.align		4
.L_21:
        /*004c*/ 	.word	index@(_Z32cuda_kernel_RNDnormalDitributionP7double2P19curandStateMRG32k3a)
        /*0050*/ 	.word	0x0000001c


	//----- nvinfo : EIATTR_FRAME_SIZE
	.align		4
.L_22:
        /*0054*/ 	.byte	0x04, 0x11
        /*0056*/ 	.short	(.L_24 - .L_23)
	.align		4
.L_23:
        /*0058*/ 	.word	index@($__internal_0_$__cuda_sm20_dsqrt_rn_f64_mediumpath_v1)
        /*005c*/ 	.word	0x00000000


	//----- nvinfo : EIATTR_FRAME_SIZE
	.align		4
.L_24:
        /*0060*/ 	.byte	0x04, 0x11
        /*0062*/ 	.short	(.L_26 - .L_25)
	.align		4
.L_25:
        /*0064*/ 	.word	index@(_Z32cuda_kernel_RNDnormalDitributionP7double2P19curandStateMRG32k3a)
        /*0068*/ 	.word	0x00000000


	//----- nvinfo : EIATTR_MIN_STACK_SIZE
	.align		4
.L_26:
        /*006c*/ 	.byte	0x04, 0x12
        /*006e*/ 	.short	(.L_28 - .L_27)
	.align		4
.L_27:
        /*0070*/ 	.word	index@(_Z32cuda_kernel_RNDnormalDitributionP7double2P19curandStateMRG32k3a)
        /*0074*/ 	.word	0x00000000


	//----- nvinfo : EIATTR_MIN_STACK_SIZE
	.align		4
.L_28:
        /*0078*/ 	.byte	0x04, 0x12
        /*007a*/ 	.short	(.L_30 - .L_29)
	.align		4
.L_29:
        /*007c*/ 	.word	index@(_Z19cuda_kernel_initRNDmP19curandStateMRG32k3a)
        /*0080*/ 	.word	0x00000000


	//----- nvinfo : EIATTR_MIN_STACK_SIZE
	.align		4
.L_30:
        /*0084*/ 	.byte	0x04, 0x12
        /*0086*/ 	.short	(.L_32 - .L_31)
	.align		4
.L_31:
        /*0088*/ 	.word	index@(_Z7picountPi)
        /*008c*/ 	.word	0x00000000
.L_32:


//--------------------- .nv.compat                --------------------------
	.section	.nv.compat,"",@"SHT_CUDA_COMPAT_INFO"
	.align	4
        /*0000*/ 	.byte	0x02, 0x09, 0x00, 0x00, 0x02, 0x02, 0x01, 0x00, 0x02, 0x05, 0x05, 0x00, 0x03, 0x07, 0x01, 0x01
        /*0010*/ 	.byte	0x02, 0x03, 0x00, 0x00, 0x02, 0x06, 0x01, 0x00, 0x04, 0x0b, 0x08, 0x00, 0x01, 0x00, 0x00, 0x00
        /*0020*/ 	.byte	0x00, 0x00, 0x00, 0x00


//--------------------- .nv.info._Z32cuda_kernel_RNDnormalDitributionP7double2P19curandStateMRG32k3a --------------------------
	.section	.nv.info._Z32cuda_kernel_RNDnormalDitributionP7double2P19curandStateMRG32k3a,"",@"SHT_CUDA_INFO"
	.sectionflags	@""
	.align	4


	//----- nvinfo : EIATTR_CUDA_API_VERSION
	.align		4
        /*0000*/ 	.byte	0x04, 0x37
        /*0002*/ 	.short	(.L_34 - .L_33)
.L_33:
        /*0004*/ 	.word	0x00000082


	//----- nvinfo : EIATTR_KPARAM_INFO
	.align		4
.L_34:
        /*0008*/ 	.byte	0x04, 0x17
        /*000a*/ 	.short	(.L_36 - .L_35)
.L_35:
        /*000c*/ 	.word	0x00000000
        /*0010*/ 	.short	0x0001
        /*0012*/ 	.short	0x0008
        /*0014*/ 	.byte	0x00, 0xf5, 0x21, 0x00


	//----- nvinfo : EIATTR_KPARAM_INFO
	.align		4
.L_36:
        /*0018*/ 	.byte	0x04, 0x17
        /*001a*/ 	.short	(.L_38 - .L_37)
.L_37:
        /*001c*/ 	.word	0x00000000
        /*0020*/ 	.short	0x0000
        /*0022*/ 	.short	0x0000
        /*0024*/ 	.byte	0x00, 0xf5, 0x21, 0x00


	//----- nvinfo : EIATTR_SPARSE_MMA_MASK
	.align		4
.L_38:
        /*0028*/ 	.byte	0x03, 0x50
        /*002a*/ 	.short	0x0000


	//----- nvinfo : EIATTR_MAXREG_COUNT
	.align		4
        /*002c*/ 	.byte	0x03, 0x1b
        /*002e*/ 	.short	0x00ff


	//----- nvinfo : EIATTR_MERCURY_ISA_VERSION
	.align		4
        /*0030*/ 	.byte	0x03, 0x5f
        /*0032*/ 	.short	0x0101


	//----- nvinfo : EIATTR_VRC_CTA_INIT_COUNT
	.align		4
        /*0034*/ 	.byte	0x02, 0x4a
	.zero		1
	.zero		1


	//----- nvinfo : EIATTR_EXIT_INSTR_OFFSETS
	.align		4
        /*0038*/ 	.byte	0x04, 0x1c
        /*003a*/ 	.short	(.L_40 - .L_39)


	//   ....[0]....
.L_39:
        /*003c*/ 	.word	0x000010b0


	//----- nvinfo : EIATTR_CRS_STACK_SIZE
	.align		4
.L_40:
        /*0040*/ 	.byte	0x04, 0x1e
        /*0042*/ 	.short	(.L_42 - .L_41)
.L_41:
        /*0044*/ 	.word	0x00000000


	//----- nvinfo : EIATTR_CBANK_PARAM_SIZE
	.align		4
.L_42:
        /*0048*/ 	.byte	0x03, 0x19
        /*004a*/ 	.short	0x0010


	//----- nvinfo : EIATTR_PARAM_CBANK
	.align		4
        /*004c*/ 	.byte	0x04, 0x0a
        /*004e*/ 	.short	(.L_44 - .L_43)
	.align		4
.L_43:
        /*0050*/ 	.word	index@(.nv.constant0._Z32cuda_kernel_RNDnormalDitributionP7double2P19curandStateMRG32k3a)
        /*0054*/ 	.short	0x0380
        /*0056*/ 	.short	0x0010


	//----- nvinfo : EIATTR_SW_WAR
	.align		4
.L_44:
        /*0058*/ 	.byte	0x04, 0x36
        /*005a*/ 	.short	(.L_46 - .L_45)
.L_45:
        /*005c*/ 	.word	0x00000008
.L_46:


//--------------------- .nv.info._Z19cuda_kernel_initRNDmP19curandStateMRG32k3a --------------------------
	.section	.nv.info._Z19cuda_kernel_initRNDmP19curandStateMRG32k3a,"",@"SHT_CUDA_INFO"
	.sectionflags	@""
	.align	4


	//----- nvinfo : EIATTR_CUDA_API_VERSION
	.align		4
        /*0000*/ 	.byte	0x04, 0x37
        /*0002*/ 	.short	(.L_48 - .L_47)
.L_47:
        /*0004*/ 	.word	0x00000082


	//----- nvinfo : EIATTR_KPARAM_INFO
	.align		4
.L_48:
        /*0008*/ 	.byte	0x04, 0x17
        /*000a*/ 	.short	(.L_50 - .L_49)
.L_49:
        /*000c*/ 	.word	0x00000000
        /*0010*/ 	.short	0x0001
        /*0012*/ 	.short	0x0008
        /*0014*/ 	.byte	0x00, 0xf5, 0x21, 0x00


	//----- nvinfo : EIATTR_KPARAM_INFO
	.align		4
.L_50:
        /*0018*/ 	.byte	0x04, 0x17
        /*001a*/ 	.short	(.L_52 - .L_51)
.L_51:
        /*001c*/ 	.word	0x00000000
        /*0020*/ 	.short	0x0000
        /*0022*/ 	.short	0x0000
        /*0024*/ 	.byte	0x00, 0xf0, 0x21, 0x00


	//----- nvinfo : EIATTR_SPARSE_MMA_MASK
	.align		4
.L_52:
        /*0028*/ 	.byte	0x03, 0x50
        /*002a*/ 	.short	0x0000


	//----- nvinfo : EIATTR_MAXREG_COUNT
	.align		4
        /*002c*/ 	.byte	0x03, 0x1b
        /*002e*/ 	.short	0x00ff


	//----- nvinfo : EIATTR_MERCURY_ISA_VERSION
	.align		4
        /*0030*/ 	.byte	0x03, 0x5f
        /*0032*/ 	.short	0x0101


	//----- nvinfo : EIATTR_VRC_CTA_INIT_COUNT
	.align		4
        /*0034*/ 	.byte	0x02, 0x4a
	.zero		1
	.zero		1


	//----- nvinfo : EIATTR_EXIT_INSTR_OFFSETS
	.align		4
        /*0038*/ 	.byte	0x04, 0x1c
        /*003a*/ 	.short	(.L_54 - .L_53)


	//   ....[0]....
.L_53:
        /*003c*/ 	.word	0x00044490


	//----- nvinfo : EIATTR_CRS_STACK_SIZE
	.align		4
.L_54:
        /*0040*/ 	.byte	0x04, 0x1e
        /*0042*/ 	.short	(.L_56 - .L_55)
.L_55:
        /*0044*/ 	.word	0x00000000


	//----- nvinfo : EIATTR_CBANK_PARAM_SIZE
	.align		4
.L_56:
        /*0048*/ 	.byte	0x03, 0x19
        /*004a*/ 	.short	0x0010


	//----- nvinfo : EIATTR_PARAM_CBANK
	.align		4
        /*004c*/ 	.byte	0x04, 0x0a
        /*004e*/ 	.short	(.L_58 - .L_57)
	.align		4
.L_57:
        /*0050*/ 	.word	index@(.nv.constant0._Z19cuda_kernel_initRNDmP19curandStateMRG32k3a)
        /*0054*/ 	.short	0x0380
        /*0056*/ 	.short	0x0010


	//----- nvinfo : EIATTR_SW_WAR
	.align		4
.L_58:
        /*0058*/ 	.byte	0x04, 0x36
        /*005a*/ 	.short	(.L_60 - .L_59)
.L_59:
        /*005c*/ 	.word	0x00000008
.L_60:


//--------------------- .nv.info._Z7picountPi     --------------------------
	.section	.nv.info._Z7picountPi,"",@"SHT_CUDA_INFO"
	.sectionflags	@""
	.align	4


	//----- nvinfo : EIATTR_CUDA_API_VERSION
	.align		4
        /*0000*/ 	.byte	0x04, 0x37
        /*0002*/ 	.short	(.L_62 - .L_61)
.L_61:
        /*0004*/ 	.word	0x00000082


	//----- nvinfo : EIATTR_KPARAM_INFO
	.align		4
.L_62:
        /*0008*/ 	.byte	0x04, 0x17
        /*000a*/ 	.short	(.L_64 - .L_63)
.L_63:
        /*000c*/ 	.word	0x00000000
        /*0010*/ 	.short	0x0000
        /*0012*/ 	.short	0x0000
        /*0014*/ 	.byte	0x00, 0xf5, 0x21, 0x00


	//----- nvinfo : EIATTR_SPARSE_MMA_MASK
	.align		4
.L_64:
        /*0018*/ 	.byte	0x03, 0x50
        /*001a*/ 	.short	0x0000


	//----- nvinfo : EIATTR_MAXREG_COUNT
	.align		4
        /*001c*/ 	.byte	0x03, 0x1b
        /*001e*/ 	.short	0x00ff


	//----- nvinfo : EIATTR_MERCURY_ISA_VERSION
	.align		4
        /*0020*/ 	.byte	0x03, 0x5f
        /*0022*/ 	.short	0x0101


	//----- nvinfo : EIATTR_VRC_CTA_INIT_COUNT
	.align		4
        /*0024*/ 	.byte	0x02, 0x4a
	.zero		1
	.zero		1


	//----- nvinfo : EIATTR_EXIT_INSTR_OFFSETS
	.align		4
        /*0028*/ 	.byte	0x04, 0x1c
        /*002a*/ 	.short	(.L_66 - .L_65)


	//   ....[0]....
.L_65:
        /*002c*/ 	.word	0x00000e20


	//   ....[1]....
        /*0030*/ 	.word	0x00000ff0


	//----- nvinfo : EIATTR_CRS_STACK_SIZE
	.align		4
.L_66:
        /*0034*/ 	.byte	0x04, 0x1e
        /*0036*/ 	.short	(.L_68 - .L_67)
.L_67:
        /*0038*/ 	.word	0x00000000


	//----- nvinfo : EIATTR_CBANK_PARAM_SIZE
	.align		4
.L_68:
        /*003c*/ 	.byte	0x03, 0x19
        /*003e*/ 	.short	0x0008


	//----- nvinfo : EIATTR_PARAM_CBANK
	.align		4
        /*0040*/ 	.byte	0x04, 0x0a
        /*0042*/ 	.short	(.L_70 - .L_69)
	.align		4
.L_69:
        /*0044*/ 	.word	index@(.nv.constant0._Z7picountPi)
        /*0048*/ 	.short	0x0380
        /*004a*/ 	.short	0x0008


	//----- nvinfo : EIATTR_SW_WAR
	.align		4
.L_70:
        /*004c*/ 	.byte	0x04, 0x36
        /*004e*/ 	.short	(.L_72 - .L_71)
.L_71:
        /*0050*/ 	.word	0x00000008
.L_72:


//--------------------- .nv.callgraph             --------------------------
	.section	.nv.callgraph,"",@"SHT_CUDA_CALLGRAPH"
	.align	4
	.sectionentsize	8
	.align		4
        /*0000*/ 	.word	0x00000000
	.align		4
        /*0004*/ 	.word	0xffffffff
	.align		4
        /*0008*/ 	.word	0x00000000
	.align		4
        /*000c*/ 	.word	0xfffffffe
	.align		4
        /*0010*/ 	.word	0x00000000
	.align		4
        /*0014*/ 	.word	0xfffffffd
	.align		4
        /*0018*/ 	.word	0x00000000
	.align		4
        /*001c*/ 	.word	0xfffffffc


//--------------------- .nv.constant4             --------------------------
	.section	.nv.constant4,"a",@progbits
	.align	8
	.align		8
.nv.constant4:
        /*0000*/ 	.dword	precalc_xorwow_matrix
	.align		8
        /*0008*/ 	.dword	precalc_xorwow_offset_matrix
	.align		8
        /*0010*/ 	.dword	mrg32k3aM1
	.align		8
        /*0018*/ 	.dword	mrg32k3aM2
	.align		8
        /*0020*/ 	.dword	mrg32k3aM1SubSeq
	.align		8
        /*0028*/ 	.dword	mrg32k3aM2SubSeq
	.align		8
        /*0030*/ 	.dword	mrg32k3aM1Seq
	.align		8
        /*0038*/ 	.dword	mrg32k3aM2Seq


//--------------------- .nv.constant3             --------------------------
	.section	.nv.constant3,"a",@progbits
	.align	8
.nv.constant3:
	.type		__cr_lgamma_table,@object
	.size		__cr_lgamma_table,(.L_8 - __cr_lgamma_table)
__cr_lgamma_table:
        /*0000*/ 	.byte	0x00, 0x00, 0x00, 0x00, 0x00, 0x00, 0x00, 0x00, 0x00, 0x00, 0x00, 0x00, 0x00, 0x00, 0x00, 0x00
        /*0010*/ 	.byte	0xef, 0x39, 0xfa, 0xfe, 0x42, 0x2e, 0xe6, 0x3f, 0x02, 0x20, 0x2a, 0xfa, 0x0b, 0xab, 0xfc, 0x3f
        /*0020*/ 	.byte	0xf9, 0x2c, 0x92, 0x7c, 0xa7, 0x6c, 0x09, 0x40, 0xc9, 0x79, 0x44, 0x3c, 0x64, 0x26, 0x13, 0x40
        /*0030*/ 	.byte	0xca, 0x01, 0xcf, 0x3a, 0x27, 0x51, 0x1a, 0x40, 0x30, 0xcc, 0x2d, 0xf3, 0xe1, 0x0c, 0x21, 0x40
        /*0040*/ 	.byte	0x0d, 0xb7, 0xfc, 0x82, 0x8e, 0x35, 0x25, 0x40
.L_8:


//--------------------- .text._Z32cuda_kernel_RNDnormalDitributionP7double2P19curandStateMRG32k3a --------------------------
	.section	.text._Z32cuda_kernel_RNDnormalDitributionP7double2P19curandStateMRG32k3a,"ax",@progbits
	.align	128
        .global         _Z32cuda_kernel_RNDnormalDitributionP7double2P19curandStateMRG32k3a
        .type           _Z32cuda_kernel_RNDnormalDitributionP7double2P19curandStateMRG32k3a,@function
        .size           _Z32cuda_kernel_RNDnormalDitributionP7double2P19curandStateMRG32k3a,(.L_x_1019 - _Z32cuda_kernel_RNDnormalDitributionP7double2P19curandStateMRG32k3a)
        .other          _Z32cuda_kernel_RNDnormalDitributionP7double2P19curandStateMRG32k3a,@"STO_CUDA_ENTRY STV_DEFAULT"
_Z32cuda_kernel_RNDnormalDitributionP7double2P19curandStateMRG32k3a:
.text._Z32cuda_kernel_RNDnormalDitributionP7double2P19curandStateMRG32k3a:
[----:B------:R-:W-:Y:S01]  /*0000*/  LDC R1, c[0x0][0x37c] ;  /* 0x0000df00ff017b82 */ /* 0x000fe20000000800 */
[----:B------:R-:W0:Y:S07]  /*0010*/  S2R R0, SR_TID.X ;  /* 0x0000000000007919 */ /* 0x000e2e0000002100 */
[----:B------:R-:W1:Y:S01]  /*0020*/  LDC.64 R12, c[0x0][0x388] ;  /* 0x0000e200ff0c7b82 */ /* 0x000e620000000a00 */
[----:B------:R-:W2:Y:S01]  /*0030*/  LDCU.64 UR4, c[0x0][0x358] ;  /* 0x00006b00ff0477ac */ /* 0x000ea20008000a00 */
[----:B------:R-:W0:Y:S02]  /*0040*/  S2R R3, SR_CTAID.X ;  /* 0x0000000000037919 */ /* 0x000e240000002500 */
[----:B0-----:R-:W-:-:S04]  /*0050*/  IMAD R0, R3, 0x20, R0 ;  /* 0x0000002003007824 */ /* 0x001fc800078e0200 */
[----:B-1----:R-:W-:-:S05]  /*0060*/  IMAD.WIDE.U32 R12, R0, 0x30, R12 ;  /* 0x00000030000c7825 */ /* 0x002fca00078e000c */
[----:B--2---:R-:W2:Y:S04]  /*0070*/  LDG.E.64 R20, desc[UR4][R12.64+0x10] ;  /* 0x000010040c147981 */ /* 0x004ea8000c1e1b00 */
[----:B------:R-:W3:Y:S04]  /*0080*/  LDG.E.64 R18, desc[UR4][R12.64+0x8] ;  /* 0x000008040c127981 */ /* 0x000ee8000c1e1b00 */
[----:B------:R-:W4:Y:S01]  /*0090*/  LDG.E.64 R8, desc[UR4][R12.64] ;  /* 0x000000040c087981 */ /* 0x000f22000c1e1b00 */
[----:B------:R-:W-:Y:S01]  /*00a0*/  IMAD.MOV.U32 R5, RZ, RZ, RZ ;  /* 0x000000ffff057224 */ /* 0x000fe200078e00ff */
[----:B------:R-:W-:Y:S01]  /*00b0*/  UMOV UR6, 0xd10000b ;  /* 0x0d10000b00067882 */ /* 0x000fe20000000000 */
[----:B------:R-:W-:Y:S01]  /*00c0*/  IMAD.MOV.U32 R7, RZ, RZ, RZ ;  /* 0x000000ffff077224 */ /* 0x000fe200078e00ff */
[----:B------:R-:W-:Y:S01]  /*00d0*/  UMOV UR7, 0x3df00000 ;  /* 0x3df0000000077882 */ /* 0x000fe20000000000 */
[----:B------:R-:W-:Y:S01]  /*00e0*/  UMOV UR8, 0x33145c07 ;  /* 0x33145c0700087882 */ /* 0x000fe20000000000 */
[----:B------:R-:W-:Y:S01]  /*00f0*/  UMOV UR9, 0x3ca1a626 ;  /* 0x3ca1a62600097882 */ /* 0x000fe20000000000 */
[----:B------:R-:W-:Y:S01]  /*0100*/  IMAD.MOV.U32 R22, RZ, RZ, 0x2cb0d246 ;  /* 0x2cb0d246ff167424 */ /* 0x000fe200078e00ff */
[----:B------:R-:W-:Y:S01]  /*0110*/  UMOV UR10, 0xf9785eba ;  /* 0xf9785eba000a7882 */ /* 0x000fe20000000000 */
[----:B------:R-:W-:Y:S01]  /*0120*/  UMOV UR11, 0x3de5db65 ;  /* 0x3de5db65000b7882 */ /* 0x000fe20000000000 */
[----:B------:R-:W-:Y:S01]  /*0130*/  BSSY.RECONVERGENT B0, `(.L_x_0) ;  /* 0x00000d5000007945 */ /* 0x000fe20003800200 */
[----:B--2---:R-:W-:Y:S01]  /*0140*/  IMAD.WIDE.U32 R2, R21, 0x80cfc, RZ ;  /* 0x00080cfc15027825 */ /* 0x004fe200078e00ff */
[----:B------:R-:W-:-:S02]  /*0150*/  IADD3 R15, PT, PT, -R20, -0x5945, RZ ;  /* 0xffffa6bb140f7810 */ /* 0x000fc40007ffe1ff */
[----:B---3--:R-:W-:Y:S02]  /*0160*/  IADD3 R19, PT, PT, -R19, -0x5945, RZ ;  /* 0xffffa6bb13137810 */ /* 0x008fe40007ffe1ff */
[----:B----4-:R-:W-:-:S03]  /*0170*/  IADD3 R11, PT, PT, -R9, -0xd1, RZ ;  /* 0xffffff2f090b7810 */ /* 0x010fc60007ffe1ff */
[----:B------:R-:W-:-:S04]  /*0180*/  IMAD.WIDE.U32 R2, R19, 0x14e9dd, R2 ;  /* 0x0014e9dd13027825 */ /* 0x000fc800078e0002 */
[----:B------:R-:W-:-:S04]  /*0190*/  IMAD.MOV.U32 R4, RZ, RZ, R2 ;  /* 0x000000ffff047224 */ /* 0x000fc800078e0002 */
[----:B------:R-:W-:-:S04]  /*01a0*/  IMAD.WIDE.U32 R2, R3, 0x5945, R4 ;  /* 0x0000594503027825 */ /* 0x000fc800078e0004 */
[----:B------:R-:W-:-:S04]  /*01b0*/  IMAD.MOV.U32 R6, RZ, RZ, R2 ;  /* 0x000000ffff067224 */ /* 0x000fc800078e0002 */
[----:B------:R-:W-:-:S03]  /*01c0*/  IMAD.WIDE.U32 R6, R3, 0x5945, R6 ;  /* 0x0000594503067825 */ /* 0x000fc600078e0006 */
[C---:B------:R-:W-:Y:S02]  /*01d0*/  ISETP.GT.U32.AND P0, PT, R6.reuse, -0x5946, PT ;  /* 0xffffa6ba0600780c */ /* 0x040fe40003f04070 */
[----:B------:R-:W-:Y:S02]  /*01e0*/  IADD3 R3, P3, PT, R6, 0x5945, RZ ;  /* 0x0000594506037810 */ /* 0x000fe40007f7e0ff */
[----:B------:R-:W-:-:S04]  /*01f0*/  ISETP.GT.U32.AND.EX P0, PT, R7, RZ, PT, P0 ;  /* 0x000000ff0700720c */ /* 0x000fc80003f04100 */
[----:B------:R-:W-:Y:S01]  /*0200*/  SEL R10, R3, R6, P0 ;  /* 0x00000006030a7207 */ /* 0x000fe20000000000 */
[----:B------:R-:W-:-:S04]  /*0210*/  IMAD.WIDE.U32 R2, R18, 0x156abc, RZ ;  /* 0x00156abc12027825 */ /* 0x000fc800078e00ff */
[----:B------:R-:W-:-:S04]  /*0220*/  IMAD.WIDE.U32 R4, R10, 0x80cfc, RZ ;  /* 0x00080cfc0a047825 */ /* 0x000fc800078e00ff */
[----:B------:R-:W-:-:S04]  /*0230*/  IMAD.WIDE.U32 R2, R11, 0xc5ee8, R2 ;  /* 0x000c5ee80b027825 */ /* 0x000fc800078e0002 */
[----:B------:R-:W-:-:S04]  /*0240*/  IMAD.WIDE.U32 R4, R15, 0x14e9dd, R4 ;  /* 0x0014e9dd0f047825 */ /* 0x000fc800078e0004 */
[----:B------:R-:W-:Y:S02]  /*0250*/  IMAD.MOV.U32 R14, RZ, RZ, R4 ;  /* 0x000000ffff0e7224 */ /* 0x000fe400078e0004 */
[----:B------:R-:W-:Y:S02]  /*0260*/  IMAD.MOV.U32 R15, RZ, RZ, RZ ;  /* 0x000000ffff0f7224 */ /* 0x000fe400078e00ff */
[----:B------:R-:W-:Y:S01]  /*0270*/  IMAD.WIDE.U32 R4, R5, 0x5945, R14 ;  /* 0x0000594505047825 */ /* 0x000fe200078e000e */
[----:B------:R-:W-:-:S05]  /*0280*/  MOV R14, R2 ;  /* 0x00000002000e7202 */ /* 0x000fca0000000f00 */
[----:B------:R-:W-:-:S04]  /*0290*/  IMAD.WIDE.U32 R2, R3, 0xd1, R14 ;  /* 0x000000d103027825 */ /* 0x000fc800078e000e */
[----:B------:R-:W-:Y:S01]  /*02a0*/  IMAD.MOV.U32 R14, RZ, RZ, R4 ;  /* 0x000000ffff0e7224 */ /* 0x000fe200078e0004 */
[----:B------:R-:W-:-:S03]  /*02b0*/  ISETP.GT.U32.AND P1, PT, R2, -0xd2, PT ;  /* 0xffffff2e0200780c */ /* 0x000fc60003f24070 */
[----:B------:R-:W-:Y:S01]  /*02c0*/  IMAD.WIDE.U32 R4, R5, 0x5945, R14 ;  /* 0x0000594505047825 */ /* 0x000fe200078e000e */
[----:B------:R-:W-:Y:S02]  /*02d0*/  IADD3 R15, P5, PT, R2, 0xd1, RZ ;  /* 0x000000d1020f7810 */ /* 0x000fe40007fbe0ff */
[----:B------:R-:W-:Y:S02]  /*02e0*/  ISETP.GT.U32.AND.EX P1, PT, R3, RZ, PT, P1 ;  /* 0x000000ff0300720c */ /* 0x000fe40003f24110 */
[C---:B------:R-:W-:Y:S02]  /*02f0*/  ISETP.GT.U32.AND P2, PT, R4.reuse, -0x5946, PT ;  /* 0xffffa6ba0400780c */ /* 0x040fe40003f44070 */
[----:B------:R-:W-:Y:S02]  /*0300*/  IADD3 R11, P4, PT, R4, 0x5945, RZ ;  /* 0x00005945040b7810 */ /* 0x000fe40007f9e0ff */
[----:B------:R-:W-:Y:S02]  /*0310*/  ISETP.GT.U32.AND.EX P2, PT, R5, RZ, PT, P2 ;  /* 0x000000ff0500720c */ /* 0x000fe40003f44120 */
[----:B------:R-:W-:-:S02]  /*0320*/  IADD3.X R17, PT, PT, R3, -0x1, RZ, P5, !PT ;  /* 0xffffffff03117810 */ /* 0x000fc40002ffe4ff */
[----:B------:R-:W-:Y:S02]  /*0330*/  SEL R20, R15, R2, P1 ;  /* 0x000000020f147207 */ /* 0x000fe40000800000 */
[----:B------:R-:W-:Y:S02]  /*0340*/  IADD3.X R15, PT, PT, R5, -0x1, RZ, P4, !PT ;  /* 0xffffffff050f7810 */ /* 0x000fe400027fe4ff */
[----:B------:R-:W-:Y:S01]  /*0350*/  SEL R11, R11, R4, P2 ;  /* 0x000000040b0b7207 */ /* 0x000fe20001000000 */
[----:B------:R-:W-:Y:S01]  /*0360*/  STG.E.64 desc[UR4][R12.64+0x8], R20 ;  /* 0x000008140c007986 */ /* 0x000fe2000c101b04 */
[----:B------:R-:W-:Y:S01]  /*0370*/  SEL R3, R17, R3, P1 ;  /* 0x0000000311037207 */ /* 0x000fe20000800000 */
[----:B------:R-:W-:Y:S01]  /*0380*/  IMAD.WIDE.U32 R16, R9, 0x156abc, RZ ;  /* 0x00156abc09107825 */ /* 0x000fe200078e00ff */
[----:B------:R-:W-:Y:S01]  /*0390*/  SEL R4, R15, R5, P2 ;  /* 0x000000050f047207 */ /* 0x000fe20001000000 */
[----:B------:R-:W-:Y:S01]  /*03a0*/  STG.E.64 desc[UR4][R12.64+0x10], R10 ;  /* 0x0000100a0c007986 */ /* 0x000fe2000c101b04 */
[C---:B------:R-:W-:Y:S01]  /*03b0*/  ISETP.GT.U32.AND P1, PT, R20.reuse, R11, PT ;  /* 0x0000000b1400720c */ /* 0x040fe20003f24070 */
[----:B------:R-:W-:Y:S01]  /*03c0*/  IMAD.IADD R6, R20, 0x1, -R11 ;  /* 0x0000000114067824 */ /* 0x000fe200078e0a0b */
[----:B------:R-:W-:-:S02]  /*03d0*/  IADD3 R9, PT, PT, -R8, -0xd1, RZ ;  /* 0xffffff2f08097810 */ /* 0x000fc40007ffe1ff */
[----:B------:R-:W-:-:S03]  /*03e0*/  ISETP.GT.U32.AND.EX P1, PT, R3, R4, PT, P1 ;  /* 0x000000040300720c */ /* 0x000fc60003f24110 */
[----:B------:R-:W-:-:S04]  /*03f0*/  IMAD.WIDE.U32 R16, R9, 0xc5ee8, R16 ;  /* 0x000c5ee809107825 */ /* 0x000fc800078e0010 */
[----:B------:R-:W-:Y:S02]  /*0400*/  IMAD.MOV.U32 R8, RZ, RZ, R16 ;  /* 0x000000ffff087224 */ /* 0x000fe400078e0010 */
[----:B------:R-:W-:-:S04]  /*0410*/  IMAD.MOV.U32 R9, RZ, RZ, RZ ;  /* 0x000000ffff097224 */ /* 0x000fc800078e00ff */
[----:B------:R-:W-:Y:S02]  /*0420*/  @!P1 VIADD R6, R6, 0xffffff2f ;  /* 0xffffff2f06069836 */ /* 0x000fe40000000000 */
[----:B------:R-:W-:Y:S02]  /*0430*/  IMAD.WIDE.U32 R16, R17, 0xd1, R8 ;  /* 0x000000d111107825 */ /* 0x000fe400078e0008 */
[----:B------:R0:W1:Y:S01]  /*0440*/  I2F.F64.U32 R2, R6 ;  /* 0x0000000600027312 */ /* 0x0000620000201800 */
[----:B------:R-:W-:-:S04]  /*0450*/  IADD3 R19, P2, PT, R16, 0xd1, RZ ;  /* 0x000000d110137810 */ /* 0x000fc80007f5e0ff */
[----:B------:R-:W-:Y:S02]  /*0460*/  IADD3.X R23, PT, PT, R17, -0x1, RZ, P2, !PT ;  /* 0xffffffff11177810 */ /* 0x000fe400017fe4ff */
[----:B0-----:R-:W-:Y:S01]  /*0470*/  IADD3.X R6, PT, PT, R7, -0x1, RZ, P3, !PT ;  /* 0xffffffff07067810 */ /* 0x001fe20001ffe4ff */
[----:B-1----:R-:W-:-:S08]  /*0480*/  DMUL R4, R2, UR6 ;  /* 0x0000000602047c28 */ /* 0x002fd00008000000 */
[----:B------:R-:W-:-:S08]  /*0490*/  DFMA R4, R2, UR6, R4 ;  /* 0x0000000602047c2b */ /* 0x000fd00008000004 */
[----:B------:R-:W-:Y:S02]  /*04a0*/  DMUL R2, RZ, R4 ;  /* 0x00000004ff027228 */ /* 0x000fe40000000000 */
[----:B------:R-:W-:-:S05]  /*04b0*/  IMAD.SHL.U32 R14, R5, 0x2, RZ ;  /* 0x00000002050e7824 */ /* 0x000fca00078e00ff */
[----:B------:R-:W-:-:S04]  /*04c0*/  ISETP.GT.U32.AND P1, PT, R14, -0x79800000, PT ;  /* 0x868000000e00780c */ /* 0x000fc80003f24070 */
[----:B------:R-:W-:Y:S02]  /*04d0*/  FSEL R3, R3, R5, P1 ;  /* 0x0000000503037208 */ /* 0x000fe40000800000 */
[----:B------:R-:W-:Y:S02]  /*04e0*/  FSEL R4, R2, R4, P1 ;  /* 0x0000000402047208 */ /* 0x000fe40000800000 */
[----:B------:R-:W-:Y:S01]  /*04f0*/  ISETP.GT.U32.AND P1, PT, R16, -0xd2, PT ;  /* 0xffffff2e1000780c */ /* 0x000fe20003f24070 */
[----:B------:R-:W-:Y:S01]  /*0500*/  VIADD R5, R3, 0x100000 ;  /* 0x0010000003057836 */ /* 0x000fe20000000000 */
[----:B------:R-:W-:Y:S02]  /*0510*/  MOV R2, R4 ;  /* 0x0000000400027202 */ /* 0x000fe40000000f00 */
[----:B------:R-:W-:Y:S01]  /*0520*/  ISETP.GT.U32.AND.EX P1, PT, R17, RZ, PT, P1 ;  /* 0x000000ff1100720c */ /* 0x000fe20003f24110 */
[----:B------:R-:W0:Y:S03]  /*0530*/  FRND.F64 R14, R4 ;  /* 0x00000004000e7313 */ /* 0x000e260000301800 */
[----:B------:R-:W-:-:S02]  /*0540*/  SEL R19, R19, R16, P1 ;  /* 0x0000001013137207 */ /* 0x000fc40000800000 */
[----:B------:R-:W-:Y:S02]  /*0550*/  SEL R16, R6, R7, P0 ;  /* 0x0000000706107207 */ /* 0x000fe40000000000 */
[----:B------:R-:W-:Y:S01]  /*0560*/  SEL R17, R23, R17, P1 ;  /* 0x0000001117117207 */ /* 0x000fe20000800000 */
[----:B------:R-:W-:Y:S01]  /*0570*/  IMAD.MOV.U32 R23, RZ, RZ, 0x3e5ae5f1 ;  /* 0x3e5ae5f1ff177424 */ /* 0x000fe200078e00ff */
[C---:B------:R-:W-:Y:S01]  /*0580*/  ISETP.GT.U32.AND P0, PT, R19.reuse, R10, PT ;  /* 0x0000000a1300720c */ /* 0x040fe20003f04070 */
[----:B------:R-:W-:Y:S01]  /*0590*/  IMAD.IADD R24, R19, 0x1, -R10 ;  /* 0x0000000113187824 */ /* 0x000fe200078e0a0a */
[----:B------:R-:W1:Y:S01]  /*05a0*/  F2I.S64.F64 R4, R4 ;  /* 0x0000000400047311 */ /* 0x000e620000301900 */
[----:B------:R2:W-:Y:S01]  /*05b0*/  STG.E.64 desc[UR4][R12.64], R18 ;  /* 0x000000120c007986 */ /* 0x0005e2000c101b04 */
[----:B------:R-:W-:Y:S01]  /*05c0*/  ISETP.GT.U32.AND.EX P0, PT, R17, R16, PT, P0 ;  /* 0x000000101100720c */ /* 0x000fe20003f04100 */
[----:B------:R-:W-:Y:S01]  /*05d0*/  IMAD.MOV.U32 R16, RZ, RZ, -0x3e107ad8 ;  /* 0xc1ef8528ff107424 */ /* 0x000fe200078e00ff */
[----:B0-----:R-:W-:Y:S01]  /*05e0*/  DFMA R14, R14, -0.5, R2 ;  /* 0xbfe000000e0e782b */ /* 0x001fe20000000002 */
[----:B------:R-:W-:-:S07]  /*05f0*/  IMAD.MOV.U32 R17, RZ, RZ, 0x3e21eea7 ;  /* 0x3e21eea7ff117424 */ /* 0x000fce00078e00ff */
[----:B------:R-:W-:Y:S01]  /*0600*/  DMUL R8, R14, UR8 ;  /* 0x000000080e087c28 */ /* 0x000fe20008000000 */
[----:B------:R-:W-:Y:S01]  /*0610*/  UMOV UR8, 0x54442d18 ;  /* 0x54442d1800087882 */ /* 0x000fe20000000000 */
[----:B------:R-:W-:Y:S01]  /*0620*/  UMOV UR9, 0x400921fb ;  /* 0x400921fb00097882 */ /* 0x000fe20000000000 */
[----:B------:R-:W-:Y:S01]  /*0630*/  @!P0 VIADD R24, R24, 0xffffff2f ;  /* 0xffffff2f18188836 */ /* 0x000fe20000000000 */
[----:B-1----:R-:W-:-:S04]  /*0640*/  LOP3.LUT P1, RZ, R4, 0x2, RZ, 0xc0, !PT ;  /* 0x0000000204ff7812 */ /* 0x002fc8000782c0ff */
[----:B------:R-:W-:Y:S01]  /*0650*/  DFMA R6, R14, UR8, R8 ;  /* 0x000000080e067c2b */ /* 0x000fe20008000008 */
[----:B------:R-:W-:Y:S01]  /*0660*/  UMOV UR8, 0x20fd8164 ;  /* 0x20fd816400087882 */ /* 0x000fe20000000000 */
[----:B------:R-:W-:Y:S01]  /*0670*/  UMOV UR9, 0x3da8ff83 ;  /* 0x3da8ff8300097882 */ /* 0x000fe20000000000 */
[----:B------:R-:W0:Y:S05]  /*0680*/  I2F.F64.U32 R8, R24 ;  /* 0x0000001800087312 */ /* 0x000e2a0000201800 */
[----:B------:R-:W-:-:S08]  /*0690*/  DMUL R14, R6, R6 ;  /* 0x00000006060e7228 */ /* 0x000fd00000000000 */
[C---:B------:R-:W-:Y:S01]  /*06a0*/  DFMA R16, R14.reuse, -UR8, R16 ;  /* 0x800000080e107c2b */ /* 0x040fe20008000010 */
[----:B------:R-:W-:Y:S01]  /*06b0*/  UMOV UR8, 0x8e06e6d9 ;  /* 0x8e06e6d900087882 */ /* 0x000fe20000000000 */
[----:B------:R-:W-:Y:S01]  /*06c0*/  DFMA R22, R14, UR10, -R22 ;  /* 0x0000000a0e167c2b */ /* 0x000fe20008000816 */
[----:B------:R-:W-:Y:S01]  /*06d0*/  UMOV UR9, 0x3e927e4f ;  /* 0x3e927e4f00097882 */ /* 0x000fe20000000000 */
[----:B------:R-:W-:Y:S01]  /*06e0*/  UMOV UR10, 0x69ace392 ;  /* 0x69ace392000a7882 */ /* 0x000fe20000000000 */
[----:B------:R-:W-:Y:S01]  /*06f0*/  UMOV UR11, 0x3ec71de3 ;  /* 0x3ec71de3000b7882 */ /* 0x000fe20000000000 */
[----:B0-----:R-:W-:Y:S01]  /*0700*/  DMUL R8, R8, UR6 ;  /* 0x0000000608087c28 */ /* 0x001fe20008000000 */
[----:B------:R-:W-:Y:S01]  /*0710*/  UMOV UR6, 0x16c15d47 ;  /* 0x16c15d4700067882 */ /* 0x000fe20000000000 */
[C---:B------:R-:W-:Y:S01]  /*0720*/  DFMA R16, R14.reuse, R16, -UR8 ;  /* 0x800000080e107e2b */ /* 0x040fe20008000010 */
[----:B------:R-:W-:Y:S01]  /*0730*/  UMOV UR8, 0x19ddbce9 ;  /* 0x19ddbce900087882 */ /* 0x000fe20000000000 */
[----:B------:R-:W-:Y:S01]  /*0740*/  DFMA R22, R14, R22, UR10 ;  /* 0x0000000a0e167e2b */ /* 0x000fe20008000016 */
[----:B------:R-:W-:Y:S01]  /*0750*/  UMOV UR9, 0x3efa01a0 ;  /* 0x3efa01a000097882 */ /* 0x000fe20000000000 */
[----:B------:R-:W-:Y:S01]  /*0760*/  UMOV UR10, 0x19db62a1 ;  /* 0x19db62a1000a7882 */ /* 0x000fe20000000000 */
[----:B------:R-:W-:Y:S01]  /*0770*/  UMOV UR11, 0x3f2a01a0 ;  /* 0x3f2a01a0000b7882 */ /* 0x000fe20000000000 */
[----:B------:R-:W-:-:S02]  /*0780*/  UMOV UR7, 0x3f56c16c ;  /* 0x3f56c16c00077882 */ /* 0x000fc40000000000 */
[C---:B------:R-:W-:Y:S01]  /*0790*/  DFMA R16, R14.reuse, R16, UR8 ;  /* 0x000000080e107e2b */ /* 0x040fe20008000010 */
[----:B------:R-:W-:Y:S01]  /*07a0*/  UMOV UR8, 0x11110818 ;  /* 0x1111081800087882 */ /* 0x000fe20000000000 */
[C---:B------:R-:W-:Y:S01]  /*07b0*/  DFMA R22, R14.reuse, R22, -UR10 ;  /* 0x8000000a0e167e2b */ /* 0x040fe20008000016 */
[----:B------:R-:W-:Y:S01]  /*07c0*/  UMOV UR9, 0x3f811111 ;  /* 0x3f81111100097882 */ /* 0x000fe20000000000 */
[----:B------:R-:W-:Y:S01]  /*07d0*/  ISETP.GT.AND P2, PT, R9, 0xfffff, PT ;  /* 0x000fffff0900780c */ /* 0x000fe20003f44270 */
[----:B------:R-:W-:Y:S01]  /*07e0*/  IMAD.MOV.U32 R25, RZ, RZ, R9 ;  /* 0x000000ffff197224 */ /* 0x000fe200078e0009 */
[----:B------:R-:W-:Y:S02]  /*07f0*/  MOV R24, R8 ;  /* 0x0000000800187202 */ /* 0x000fe40000000f00 */
[C---:B------:R-:W-:Y:S01]  /*0800*/  DFMA R16, R14.reuse, R16, -UR6 ;  /* 0x800000060e107e2b */ /* 0x040fe20008000010 */
[----:B------:R-:W-:Y:S01]  /*0810*/  UMOV UR6, 0x55555551 ;  /* 0x5555555100067882 */ /* 0x000fe20000000000 */
[----:B------:R-:W-:Y:S01]  /*0820*/  DFMA R22, R14, R22, UR8 ;  /* 0x000000080e167e2b */ /* 0x000fe20008000016 */
[----:B------:R-:W-:Y:S01]  /*0830*/  UMOV UR7, 0x3fa55555 ;  /* 0x3fa5555500077882 */ /* 0x000fe20000000000 */
[----:B------:R-:W-:Y:S01]  /*0840*/  UMOV UR8, 0x55555554 ;  /* 0x5555555400087882 */ /* 0x000fe20000000000 */
[----:B------:R-:W-:-:S03]  /*0850*/  UMOV UR9, 0x3fc55555 ;  /* 0x3fc5555500097882 */ /* 0x000fc60000000000 */
[C---:B------:R-:W-:Y:S02]  /*0860*/  DFMA R16, R14.reuse, R16, UR6 ;  /* 0x000000060e107e2b */ /* 0x040fe40008000010 */
[----:B------:R-:W-:Y:S02]  /*0870*/  DFMA R22, R14, R22, -UR8 ;  /* 0x800000080e167e2b */ /* 0x000fe40008000016 */
[----:B------:R-:W-:-:S04]  /*0880*/  @!P2 DMUL R24, R24, 1.80143985094819840000e+16 ;  /* 0x435000001818a828 */ /* 0x000fc80000000000 */
[C---:B------:R-:W-:Y:S02]  /*0890*/  DFMA R16, R14.reuse, R16, -0.5 ;  /* 0xbfe000000e10742b */ /* 0x040fe40000000010 */
[----:B------:R-:W-:-:S04]  /*08a0*/  DFMA R22, R14, R22, RZ ;  /* 0x000000160e16722b */ /* 0x000fc800000000ff */
[----:B------:R-:W-:Y:S02]  /*08b0*/  @!P2 IMAD.MOV.U32 R9, RZ, RZ, R25 ;  /* 0x000000ffff09a224 */ /* 0x000fe400078e0019 */
[----:B------:R-:W-:Y:S02]  /*08c0*/  DFMA R16, R14, R16, 1 ;  /* 0x3ff000000e10742b */ /* 0x000fe40000000010 */
[----:B------:R-:W-:Y:S01]  /*08d0*/  DFMA R6, R6, R22, R6 ;  /* 0x000000160606722b */ /* 0x000fe20000000006 */
[----:B------:R-:W-:Y:S01]  /*08e0*/  LOP3.LUT R14, R4, 0x1, RZ, 0xc0, !PT ;  /* 0x00000001040e7812 */ /* 0x000fe200078ec0ff */
[----:B--2---:R-:W-:-:S03]  /*08f0*/  VIADD R18, R9, 0xffffffff ;  /* 0xffffffff09127836 */ /* 0x004fc60000000000 */
[----:B------:R-:W-:Y:S01]  /*0900*/  ISETP.NE.U32.AND P0, PT, R14, 0x1, PT ;  /* 0x000000010e00780c */ /* 0x000fe20003f05070 */
[----:B------:R-:W-:Y:S01]  /*0910*/  IMAD.MOV.U32 R14, RZ, RZ, R8 ;  /* 0x000000ffff0e7224 */ /* 0x000fe200078e0008 */
[----:B------:R-:W-:Y:S01]  /*0920*/  @!P2 MOV R14, R24 ;  /* 0x00000018000ea202 */ /* 0x000fe20000000f00 */
[----:B------:R-:W-:Y:S01]  /*0930*/  IMAD.MOV.U32 R8, RZ, RZ, -0x3ff ;  /* 0xfffffc01ff087424 */ /* 0x000fe200078e00ff */
[----:B------:R-:W-:Y:S01]  /*0940*/  ISETP.NE.U32.AND.EX P0, PT, RZ, RZ, PT, P0 ;  /* 0x000000ffff00720c */ /* 0x000fe20003f05100 */
[----:B------:R-:W-:Y:S01]  /*0950*/  @!P2 IMAD.MOV.U32 R8, RZ, RZ, -0x435 ;  /* 0xfffffbcbff08a424 */ /* 0x000fe200078e00ff */
[----:B------:R-:W-:Y:S02]  /*0960*/  LOP3.LUT R15, R7, 0x80000000, RZ, 0x3c, !PT ;  /* 0x80000000070f7812 */ /* 0x000fe400078e3cff */
[----:B------:R-:W-:Y:S02]  /*0970*/  FSEL R4, R16, R6, !P0 ;  /* 0x0000000610047208 */ /* 0x000fe40004000000 */
[----:B------:R-:W-:-:S02]  /*0980*/  FSEL R5, R17, R7, !P0 ;  /* 0x0000000711057208 */ /* 0x000fc40004000000 */
[----:B------:R-:W-:Y:S02]  /*0990*/  FSEL R6, R6, R16, !P0 ;  /* 0x0000001006067208 */ /* 0x000fe40004000000 */
[----:B------:R-:W-:Y:S02]  /*09a0*/  FSEL R7, R15, R17, !P0 ;  /* 0x000000110f077208 */ /* 0x000fe40004000000 */
[----:B------:R-:W-:Y:S02]  /*09b0*/  ISETP.GT.U32.AND P0, PT, R18, 0x7feffffe, PT ;  /* 0x7feffffe1200780c */ /* 0x000fe40003f04070 */
[----:B------:R-:W-:Y:S02]  /*09c0*/  @P1 LOP3.LUT R11, R5, 0x80000000, RZ, 0x3c, !PT ;  /* 0x80000000050b1812 */ /* 0x000fe400078e3cff */
[----:B------:R-:W-:-:S03]  /*09d0*/  @P1 LOP3.LUT R13, R7, 0x80000000, RZ, 0x3c, !PT ;  /* 0x80000000070d1812 */ /* 0x000fc600078e3cff */
[----:B------:R-:W-:Y:S02]  /*09e0*/  @P1 IMAD.MOV.U32 R5, RZ, RZ, R11 ;  /* 0x000000ffff051224 */ /* 0x000fe400078e000b */
[----:B------:R-:W-:-:S04]  /*09f0*/  @P1 IMAD.MOV.U32 R7, RZ, RZ, R13 ;  /* 0x000000ffff071224 */ /* 0x000fc800078e000d */
[----:B------:R-:W-:Y:S05]  /*0a00*/  @P0 BRA `(.L_x_1) ;  /* 0x0000000400040947 */ /* 0x000fea0003800000 */
[----:B------:R-:W-:Y:S01]  /*0a10*/  LOP3.LUT R10, R9, 0xfffff, RZ, 0xc0, !PT ;  /* 0x000fffff090a7812 */ /* 0x000fe200078ec0ff */
[----:B------:R-:W-:Y:S01]  /*0a20*/  IMAD.MOV.U32 R12, RZ, RZ, RZ ;  /* 0x000000ffff0c7224 */ /* 0x000fe200078e00ff */
[----:B------:R-:W-:Y:S01]  /*0a30*/  MOV R20, 0x8b7a8b04 ;  /* 0x8b7a8b0400147802 */ /* 0x000fe20000000f00 */
[----:B------:R-:W-:Y:S01]  /*0a40*/  IMAD.MOV.U32 R21, RZ, RZ, 0x3ed0ee25 ;  /* 0x3ed0ee25ff157424 */ /* 0x000fe200078e00ff */
[----:B------:R-:W-:Y:S01]  /*0a50*/  LOP3.LUT R11, R10, 0x3ff00000, RZ, 0xfc, !PT ;  /* 0x3ff000000a0b7812 */ /* 0x000fe200078efcff */
[----:B------:R-:W-:Y:S01]  /*0a60*/  IMAD.MOV.U32 R10, RZ, RZ, R14 ;  /* 0x000000ffff0a7224 */ /* 0x000fe200078e000e */
[----:B------:R-:W-:Y:S01]  /*0a70*/  UMOV UR6, 0x3ae80f1e ;  /* 0x3ae80f1e00067882 */ /* 0x000fe20000000000 */
[----:B------:R-:W-:Y:S01]  /*0a80*/  UMOV UR7, 0x3eb1380b ;  /* 0x3eb1380b00077882 */ /* 0x000fe20000000000 */
[----:B------:R-:W-:Y:S01]  /*0a90*/  ISETP.GE.U32.AND P0, PT, R11, 0x3ff6a09f, PT ;  /* 0x3ff6a09f0b00780c */ /* 0x000fe20003f06070 */
[----:B------:R-:W-:Y:S01]  /*0aa0*/  IMAD.MOV.U32 R23, RZ, RZ, 0x43300000 ;  /* 0x43300000ff177424 */ /* 0x000fe200078e00ff */
[----:B------:R-:W-:Y:S01]  /*0ab0*/  LEA.HI R22, R9, R8, RZ, 0xc ;  /* 0x0000000809167211 */ /* 0x000fe200078f60ff */
[----:B------:R-:W-:Y:S01]  /*0ac0*/  UMOV UR8, 0x80000000 ;  /* 0x8000000000087882 */ /* 0x000fe20000000000 */
[----:B------:R-:W-:-:S09]  /*0ad0*/  UMOV UR9, 0x43300000 ;  /* 0x4330000000097882 */ /* 0x000fd20000000000 */
[----:B------:R-:W-:Y:S02]  /*0ae0*/  @P0 VIADD R13, R11, 0xfff00000 ;  /* 0xfff000000b0d0836 */ /* 0x000fe40000000000 */
[----:B------:R-:W-:Y:S02]  /*0af0*/  @P0 VIADD R22, R22, 0x1 ;  /* 0x0000000116160836 */ /* 0x000fe40000000000 */
[----:B------:R-:W-:-:S03]  /*0b00*/  @P0 IMAD.MOV.U32 R11, RZ, RZ, R13 ;  /* 0x000000ffff0b0224 */ /* 0x000fc600078e000d */
[----:B------:R-:W-:-:S03]  /*0b10*/  LOP3.LUT R22, R22, 0x80000000, RZ, 0x3c, !PT ;  /* 0x8000000016167812 */ /* 0x000fc600078e3cff */
[C---:B------:R-:W-:Y:S02]  /*0b20*/  DADD R18, R10.reuse, 1 ;  /* 0x3ff000000a127429 */ /* 0x040fe40000000000 */
[----:B------:R-:W-:-:S04]  /*0b30*/  DADD R10, R10, -1 ;  /* 0xbff000000a0a7429 */ /* 0x000fc80000000000 */
[----:B------:R-:W0:Y:S02]  /*0b40*/  MUFU.RCP64H R13, R19 ;  /* 0x00000013000d7308 */ /* 0x000e240000001800 */
[----:B0-----:R-:W-:-:S08]  /*0b50*/  DFMA R14, -R18, R12, 1 ;  /* 0x3ff00000120e742b */ /* 0x001fd0000000010c */
[----:B------:R-:W-:-:S08]  /*0b60*/  DFMA R14, R14, R14, R14 ;  /* 0x0000000e0e0e722b */ /* 0x000fd0000000000e */
[----:B------:R-:W-:-:S08]  /*0b70*/  DFMA R12, R12, R14, R12 ;  /* 0x0000000e0c0c722b */ /* 0x000fd0000000000c */
[----:B------:R-:W-:-:S08]  /*0b80*/  DMUL R14, R10, R12 ;  /* 0x0000000c0a0e7228 */ /* 0x000fd00000000000 */
[----:B------:R-:W-:-:S08]  /*0b90*/  DFMA R14, R10, R12, R14 ;  /* 0x0000000c0a0e722b */ /* 0x000fd0000000000e */
[----:B------:R-:W-:Y:S02]  /*0ba0*/  DMUL R16, R14, R14 ;  /* 0x0000000e0e107228 */ /* 0x000fe40000000000 */
[----:B------:R-:W-:-:S06]  /*0bb0*/  DADD R8, R10, -R14 ;  /* 0x000000000a087229 */ /* 0x000fcc000000080e */
[----:B------:R-:W-:Y:S01]  /*0bc0*/  DFMA R18, R16, UR6, R20 ;  /* 0x0000000610127c2b */ /* 0x000fe20008000014 */
[----:B------:R-:W-:Y:S01]  /*0bd0*/  UMOV UR6, 0x9f02676f ;  /* 0x9f02676f00067882 */ /* 0x000fe20000000000 */
[----:B------:R-:W-:Y:S01]  /*0be0*/  UMOV UR7, 0x3ef3b266 ;  /* 0x3ef3b26600077882 */ /* 0x000fe20000000000 */
[----:B------:R-:W-:Y:S02]  /*0bf0*/  DADD R20, R8, R8 ;  /* 0x0000000008147229 */ /* 0x000fe40000000008 */
[----:B------:R-:W-:Y:S01]  /*0c00*/  DADD R8, R22, -UR8 ;  /* 0x8000000816087e29 */ /* 0x000fe20008000000 */
[----:B------:R-:W-:Y:S01]  /*0c10*/  UMOV UR8, 0xfefa39ef ;  /* 0xfefa39ef00087882 */ /* 0x000fe20000000000 */
[----:B------:R-:W-:Y:S01]  /*0c20*/  UMOV UR9, 0x3fe62e42 ;  /* 0x3fe62e4200097882 */ /* 0x000fe20000000000 */
[----:B------:R-:W-:Y:S01]  /*0c30*/  DFMA R18, R16, R18, UR6 ;  /* 0x0000000610127e2b */ /* 0x000fe20008000012 */
[----:B------:R-:W-:Y:S01]  /*0c40*/  UMOV UR6, 0xa9ab0956 ;  /* 0xa9ab095600067882 */ /* 0x000fe20000000000 */
[----:B------:R-:W-:Y:S01]  /*0c50*/  UMOV UR7, 0x3f1745cb ;  /* 0x3f1745cb00077882 */ /* 0x000fe20000000000 */
[----:B------:R-:W-:-:S02]  /*0c60*/  DFMA R20, R10, -R14, R20 ;  /* 0x8000000e0a14722b */ /* 0x000fc40000000014 */
[----:B------:R-:W-:-:S03]  /*0c70*/  DFMA R10, R8, UR8, R14 ;  /* 0x00000008080a7c2b */ /* 0x000fc6000800000e */
[----:B------:R-:W-:Y:S01]  /*0c80*/  DFMA R18, R16, R18, UR6 ;  /* 0x0000000610127e2b */ /* 0x000fe20008000012 */
[----:B------:R-:W-:Y:S01]  /*0c90*/  UMOV UR6, 0x2d1b5154 ;  /* 0x2d1b515400067882 */ /* 0x000fe20000000000 */
[----:B------:R-:W-:Y:S01]  /*0ca0*/  UMOV UR7, 0x3f3c71c7 ;  /* 0x3f3c71c700077882 */ /* 0x000fe20000000000 */
[----:B------:R-:W-:-:S05]  /*0cb0*/  DMUL R20, R12, R20 ;  /* 0x000000140c147228 */ /* 0x000fca0000000000 */
[----:B------:R-:W-:Y:S01]  /*0cc0*/  DFMA R18, R16, R18, UR6 ;  /* 0x0000000610127e2b */ /* 0x000fe20008000012 */
[----:B------:R-:W-:Y:S01]  /*0cd0*/  UMOV UR6, 0x923be72d ;  /* 0x923be72d00067882 */ /* 0x000fe20000000000 */
[----:B------:R-:W-:-:S06]  /*0ce0*/  UMOV UR7, 0x3f624924 ;  /* 0x3f62492400077882 */ /* 0x000fcc0000000000 */
        /* <DEDUP_REMOVED lines=8> */
[----:B------:R-:W-:Y:S02]  /*0d70*/  UMOV UR7, 0x3fe62e42 ;  /* 0x3fe62e4200077882 */ /* 0x000fe40000000000 */
[----:B------:R-:W-:Y:S01]  /*0d80*/  DFMA R22, R8, -UR6, R10 ;  /* 0x8000000608167c2b */ /* 0x000fe2000800000a */
[----:B------:R-:W-:Y:S01]  /*0d90*/  UMOV UR6, 0x3b39803f ;  /* 0x3b39803f00067882 */ /* 0x000fe20000000000 */
[----:B------:R-:W-:Y:S02]  /*0da0*/  UMOV UR7, 0x3c7abc9e ;  /* 0x3c7abc9e00077882 */ /* 0x000fe40000000000 */
[----:B------:R-:W-:-:S04]  /*0db0*/  DMUL R18, R16, R18 ;  /* 0x0000001210127228 */ /* 0x000fc80000000000 */
[----:B------:R-:W-:-:S04]  /*0dc0*/  DADD R22, -R14, R22 ;  /* 0x000000000e167229 */ /* 0x000fc80000000116 */
[----:B------:R-:W-:-:S08]  /*0dd0*/  DFMA R18, R14, R18, R20 ;  /* 0x000000120e12722b */ /* 0x000fd00000000014 */
[----:B------:R-:W-:-:S08]  /*0de0*/  DADD R18, R18, -R22 ;  /* 0x0000000012127229 */ /* 0x000fd00000000816 */
[----:B------:R-:W-:-:S08]  /*0df0*/  DFMA R18, R8, UR6, R18 ;  /* 0x0000000608127c2b */ /* 0x000fd00008000012 */
[----:B------:R-:W-:Y:S01]  /*0e00*/  DADD R10, R10, R18 ;  /* 0x000000000a0a7229 */ /* 0x000fe20000000012 */
[----:B------:R-:W-:Y:S10]  /*0e10*/  BRA `(.L_x_2) ;  /* 0x0000000000187947 */ /* 0x000ff40003800000 */
.L_x_1:
[----:B------:R-:W-:Y:S01]  /*0e20*/  IMAD.MOV.U32 R8, RZ, RZ, 0x0 ;  /* 0x00000000ff087424 */ /* 0x000fe200078e00ff */
[----:B------:R-:W-:Y:S01]  /*0e30*/  LOP3.LUT P0, RZ, R25, 0x7fffffff, RZ, 0xc0, !PT ;  /* 0x7fffffff19ff7812 */ /* 0x000fe2000780c0ff */
[----:B------:R-:W-:-:S06]  /*0e40*/  IMAD.MOV.U32 R9, RZ, RZ, 0x7ff00000 ;  /* 0x7ff00000ff097424 */ /* 0x000fcc00078e00ff */
[----:B------:R-:W-:-:S10]  /*0e50*/  DFMA R8, R24, R8, +INF ;  /* 0x7ff000001808742b */ /* 0x000fd40000000008 */
[----:B------:R-:W-:Y:S02]  /*0e60*/  FSEL R10, R8, RZ, P0 ;  /* 0x000000ff080a7208 */ /* 0x000fe40000000000 */
[----:B------:R-:W-:-:S07]  /*0e70*/  FSEL R11, R9, -QNAN , P0 ;  /* 0xfff00000090b7808 */ /* 0x000fce0000000000 */
.L_x_2:
[----:B------:R-:W-:Y:S05]  /*0e80*/  BSYNC.RECONVERGENT B0 ;  /* 0x0000000000007941 */ /* 0x000fea0003800200 */
.L_x_0:
[----:B------:R-:W-:Y:S01]  /*0e90*/  DMUL R10, R10, -2 ;  /* 0xc00000000a0a7828 */ /* 0x000fe20000000000 */
[----:B------:R-:W-:Y:S01]  /*0ea0*/  MOV R14, 0x0 ;  /* 0x00000000000e7802 */ /* 0x000fe20000000f00 */
[----:B------:R-:W-:Y:S01]  /*0eb0*/  IMAD.MOV.U32 R15, RZ, RZ, 0x3fd80000 ;  /* 0x3fd80000ff0f7424 */ /* 0x000fe200078e00ff */
[----:B------:R-:W-:Y:S03]  /*0ec0*/  BSSY.RECONVERGENT B0, `(.L_x_3) ;  /* 0x0000013000007945 */ /* 0x000fe60003800200 */
[----:B------:R-:W0:Y:S04]  /*0ed0*/  MUFU.RSQ64H R13, R11 ;  /* 0x0000000b000d7308 */ /* 0x000e280000001c00 */
[----:B------:R-:W-:-:S05]  /*0ee0*/  VIADD R12, R11, 0xfcb00000 ;  /* 0xfcb000000b0c7836 */ /* 0x000fca0000000000 */
[----:B------:R-:W-:Y:S01]  /*0ef0*/  ISETP.GE.U32.AND P0, PT, R12, 0x7ca00000, PT ;  /* 0x7ca000000c00780c */ /* 0x000fe20003f06070 */
[----:B0-----:R-:W-:-:S08]  /*0f00*/  DMUL R8, R12, R12 ;  /* 0x0000000c0c087228 */ /* 0x001fd00000000000 */
[----:B------:R-:W-:-:S08]  /*0f10*/  DFMA R8, R10, -R8, 1 ;  /* 0x3ff000000a08742b */ /* 0x000fd00000000808 */
[----:B------:R-:W-:Y:S02]  /*0f20*/  DFMA R14, R8, R14, 0.5 ;  /* 0x3fe00000080e742b */ /* 0x000fe4000000000e */
[----:B------:R-:W-:-:S08]  /*0f30*/  DMUL R8, R12, R8 ;  /* 0x000000080c087228 */ /* 0x000fd00000000000 */
[----:B------:R-:W-:-:S08]  /*0f40*/  DFMA R18, R14, R8, R12 ;  /* 0x000000080e12722b */ /* 0x000fd0000000000c */
[----:B------:R-:W-:Y:S02]  /*0f50*/  DMUL R14, R10, R18 ;  /* 0x000000120a0e7228 */ /* 0x000fe40000000000 */
[----:B------:R-:W-:Y:S02]  /*0f60*/  VIADD R17, R19, 0xfff00000 ;  /* 0xfff0000013117836 */ /* 0x000fe40000000000 */
[----:B------:R-:W-:-:S04]  /*0f70*/  IMAD.MOV.U32 R16, RZ, RZ, R18 ;  /* 0x000000ffff107224 */ /* 0x000fc800078e0012 */
[----:B------:R-:W-:-:S08]  /*0f80*/  DFMA R20, R14, -R14, R10 ;  /* 0x8000000e0e14722b */ /* 0x000fd0000000000a */
[----:B------:R-:W-:Y:S01]  /*0f90*/  DFMA R8, R20, R16, R14 ;  /* 0x000000101408722b */ /* 0x000fe2000000000e */
[----:B------:R-:W-:Y:S10]  /*0fa0*/  @!P0 BRA `(.L_x_4) ;  /* 0x0000000000108947 */ /* 0x000ff40003800000 */
[----:B------:R-:W-:-:S07]  /*0fb0*/  MOV R8, 0xfd0 ;  /* 0x00000fd000087802 */ /* 0x000fce0000000f00 */
[----:B------:R-:W-:Y:S05]  /*0fc0*/  CALL.REL.NOINC `($__internal_0_$__cuda_sm20_dsqrt_rn_f64_mediumpath_v1) ;  /* 0x00000000003c7944 */ /* 0x000fea0003c00000 */
[----:B------:R-:W-:Y:S02]  /*0fd0*/  IMAD.MOV.U32 R8, RZ, RZ, R10 ;  /* 0x000000ffff087224 */ /* 0x000fe400078e000a */
[----:B------:R-:W-:-:S07]  /*0fe0*/  IMAD.MOV.U32 R9, RZ, RZ, R11 ;  /* 0x000000ffff097224 */ /* 0x000fce00078e000b */
.L_x_4:
[----:B------:R-:W-:Y:S05]  /*0ff0*/  BSYNC.RECONVERGENT B0 ;  /* 0x0000000000007941 */ /* 0x000fea0003800200 */
.L_x_3:
[----:B------:R-:W0:Y:S01]  /*1000*/  FRND.F64.TRUNC R10, R2 ;  /* 0x00000002000a7313 */ /* 0x000e22000030d800 */
[----:B------:R-:W1:Y:S01]  /*1010*/  LDC.64 R14, c[0x0][0x380] ;  /* 0x0000e000ff0e7b82 */ /* 0x000e620000000a00 */
[----:B------:R-:W-:Y:S02]  /*1020*/  DMUL R12, RZ, R2 ;  /* 0x00000002ff0c7228 */ /* 0x000fe40000000000 */
[----:B------:R-:W-:-:S08]  /*1030*/  DADD R6, RZ, R6 ;  /* 0x00000000ff067229 */ /* 0x000fd00000000006 */
[----:B------:R-:W-:Y:S02]  /*1040*/  DMUL R6, R6, R8 ;  /* 0x0000000806067228 */ /* 0x000fe40000000000 */
[----:B0-----:R-:W-:-:S06]  /*1050*/  DSETP.NEU.AND P0, PT, R2, R10, PT ;  /* 0x0000000a0200722a */ /* 0x001fcc0003f0d000 */
[----:B------:R-:W-:Y:S02]  /*1060*/  FSEL R4, R12, R4, !P0 ;  /* 0x000000040c047208 */ /* 0x000fe40004000000 */
[----:B------:R-:W-:-:S06]  /*1070*/  FSEL R5, R13, R5, !P0 ;  /* 0x000000050d057208 */ /* 0x000fcc0004000000 */
[----:B------:R-:W-:Y:S01]  /*1080*/  DMUL R4, R8, R4 ;  /* 0x0000000408047228 */ /* 0x000fe20000000000 */
[----:B-1----:R-:W-:-:S06]  /*1090*/  IMAD.WIDE.U32 R8, R0, 0x10, R14 ;  /* 0x0000001000087825 */ /* 0x002fcc00078e000e */
[----:B------:R-:W-:Y:S01]  /*10a0*/  STG.E.128 desc[UR4][R8.64], R4 ;  /* 0x0000000408007986 */ /* 0x000fe2000c101d04 */
[----:B------:R-:W-:Y:S05]  /*10b0*/  EXIT ;  /* 0x000000000000794d */ /* 0x000fea0003800000 */
        .weak           $__internal_0_$__cuda_sm20_dsqrt_rn_f64_mediumpath_v1
        .type           $__internal_0_$__cuda_sm20_dsqrt_rn_f64_mediumpath_v1,@function
        .size           $__internal_0_$__cuda_sm20_dsqrt_rn_f64_mediumpath_v1,(.L_x_1019 - $__internal_0_$__cuda_sm20_dsqrt_rn_f64_mediumpath_v1)
$__internal_0_$__cuda_sm20_dsqrt_rn_f64_mediumpath_v1:
[----:B------:R-:W-:Y:S01]  /*10c0*/  ISETP.GE.U32.AND P0, PT, R12, -0x3400000, PT ;  /* 0xfcc000000c00780c */ /* 0x000fe20003f06070 */
[----:B------:R-:W-:Y:S01]  /*10d0*/  BSSY.RECONVERGENT B1, `(.L_x_5) ;  /* 0x0000028000017945 */ /* 0x000fe20003800200 */
[----:B------:R-:W-:Y:S01]  /*10e0*/  MOV R12, R10 ;  /* 0x0000000a000c7202 */ /* 0x000fe20000000f00 */
[----:B------:R-:W-:Y:S02]  /*10f0*/  IMAD.MOV.U32 R13, RZ, RZ, R11 ;  /* 0x000000ffff0d7224 */ /* 0x000fe400078e000b */
[----:B------:R-:W-:Y:S02]  /*1100*/  IMAD.MOV.U32 R16, RZ, RZ, R18 ;  /* 0x000000ffff107224 */ /* 0x000fe400078e0012 */
[----:B------:R-:W-:Y:S02]  /*1110*/  IMAD.MOV.U32 R10, RZ, RZ, R20 ;  /* 0x000000ffff0a7224 */ /* 0x000fe400078e0014 */
[----:B------:R-:W-:-:S04]  /*1120*/  IMAD.MOV.U32 R11, RZ, RZ, R21 ;  /* 0x000000ffff0b7224 */ /* 0x000fc800078e0015 */
[----:B------:R-:W-:Y:S05]  /*1130*/  @!P0 BRA `(.L_x_6) ;  /* 0x0000000000208947 */ /* 0x000fea0003800000 */
[----:B------:R-:W-:-:S10]  /*1140*/  DFMA.RM R10, R10, R16, R14 ;  /* 0x000000100a0a722b */ /* 0x000fd4000000400e */
[----:B------:R-:W-:-:S05]  /*1150*/  IADD3 R14, P0, PT, R10, 0x1, RZ ;  /* 0x000000010a0e7810 */ /* 0x000fca0007f1e0ff */
[----:B------:R-:W-:-:S06]  /*1160*/  IMAD.X R15, RZ, RZ, R11, P0 ;  /* 0x000000ffff0f7224 */ /* 0x000fcc00000e060b */
[----:B------:R-:W-:-:S08]  /*1170*/  DFMA.RP R12, -R10, R14, R12 ;  /* 0x0000000e0a0c722b */ /* 0x000fd0000000810c */
[----:B------:R-:W-:-:S06]  /*1180*/  DSETP.GT.AND P0, PT, R12, RZ, PT ;  /* 0x000000ff0c00722a */ /* 0x000fcc0003f04000 */
[----:B------:R-:W-:Y:S02]  /*1190*/  FSEL R10, R14, R10, P0 ;  /* 0x0000000a0e0a7208 */ /* 0x000fe40000000000 */
[----:B------:R-:W-:Y:S01]  /*11a0*/  FSEL R11, R15, R11, P0 ;  /* 0x0000000b0f0b7208 */ /* 0x000fe20000000000 */
[----:B------:R-:W-:Y:S06]  /*11b0*/  BRA `(.L_x_7) ;  /* 0x0000000000647947 */ /* 0x000fec0003800000 */
.L_x_6:
[----:B------:R-:W-:-:S14]  /*11c0*/  DSETP.NE.AND P0, PT, R12, RZ, PT ;  /* 0x000000ff0c00722a */ /* 0x000fdc0003f05000 */
[----:B------:R-:W-:Y:S05]  /*11d0*/  @!P0 BRA `(.L_x_8) ;  /* 0x0000000000588947 */ /* 0x000fea0003800000 */
[----:B------:R-:W-:-:S13]  /*11e0*/  ISETP.GE.AND P0, PT, R13, RZ, PT ;  /* 0x000000ff0d00720c */ /* 0x000fda0003f06270 */
[----:B------:R-:W-:Y:S02]  /*11f0*/  @!P0 IMAD.MOV.U32 R10, RZ, RZ, 0x0 ;  /* 0x00000000ff0a8424 */ /* 0x000fe400078e00ff */
[----:B------:R-:W-:Y:S01]  /*1200*/  @!P0 IMAD.MOV.U32 R11, RZ, RZ, -0x80000 ;  /* 0xfff80000ff0b8424 */ /* 0x000fe200078e00ff */
[----:B------:R-:W-:Y:S06]  /*1210*/  @!P0 BRA `(.L_x_7) ;  /* 0x00000000004c8947 */ /* 0x000fec0003800000 */
[----:B------:R-:W-:-:S13]  /*1220*/  ISETP.GT.AND P0, PT, R13, 0x7fefffff, PT ;  /* 0x7fefffff0d00780c */ /* 0x000fda0003f04270 */
[----:B------:R-:W-:Y:S05]  /*1230*/  @P0 BRA `(.L_x_8) ;  /* 0x0000000000400947 */ /* 0x000fea0003800000 */
[----:B------:R-:W-:Y:S01]  /*1240*/  DMUL R10, R12, 8.11296384146066816958e+31 ;  /* 0x469000000c0a7828 */ /* 0x000fe20000000000 */
[----:B------:R-:W-:Y:S01]  /*1250*/  IMAD.MOV.U32 R16, RZ, RZ, 0x0 ;  /* 0x00000000ff107424 */ /* 0x000fe200078e00ff */
[----:B------:R-:W-:Y:S01]  /*1260*/  MOV R12, RZ ;  /* 0x000000ff000c7202 */ /* 0x000fe20000000f00 */
[----:B------:R-:W-:-:S03]  /*1270*/  IMAD.MOV.U32 R17, RZ, RZ, 0x3fd80000 ;  /* 0x3fd80000ff117424 */ /* 0x000fc600078e00ff */
[----:B------:R-:W0:Y:S02]  /*1280*/  MUFU.RSQ64H R13, R11 ;  /* 0x0000000b000d7308 */ /* 0x000e240000001c00 */
[----:B0-----:R-:W-:-:S08]  /*1290*/  DMUL R14, R12, R12 ;  /* 0x0000000c0c0e7228 */ /* 0x001fd00000000000 */
[----:B------:R-:W-:-:S08]  /*12a0*/  DFMA R14, R10, -R14, 1 ;  /* 0x3ff000000a0e742b */ /* 0x000fd0000000080e */
[----:B------:R-:W-:Y:S02]  /*12b0*/  DFMA R16, R14, R16, 0.5 ;  /* 0x3fe000000e10742b */ /* 0x000fe40000000010 */
[----:B------:R-:W-:-:S08]  /*12c0*/  DMUL R14, R12, R14 ;  /* 0x0000000e0c0e7228 */ /* 0x000fd00000000000 */
[----:B------:R-:W-:-:S08]  /*12d0*/  DFMA R14, R16, R14, R12 ;  /* 0x0000000e100e722b */ /* 0x000fd0000000000c */
[----:B------:R-:W-:Y:S02]  /*12e0*/  DMUL R12, R10, R14 ;  /* 0x0000000e0a0c7228 */ /* 0x000fe40000000000 */
[----:B------:R-:W-:-:S06]  /*12f0*/  VIADD R15, R15, 0xfff00000 ;  /* 0xfff000000f0f7836 */ /* 0x000fcc0000000000 */
[----:B------:R-:W-:-:S08]  /*1300*/  DFMA R16, R12, -R12, R10 ;  /* 0x8000000c0c10722b */ /* 0x000fd0000000000a */
[----:B------:R-:W-:-:S10]  /*1310*/  DFMA R10, R14, R16, R12 ;  /* 0x000000100e0a722b */ /* 0x000fd4000000000c */
[----:B------:R-:W-:Y:S01]  /*1320*/  VIADD R11, R11, 0xfcb00000 ;  /* 0xfcb000000b0b7836 */ /* 0x000fe20000000000 */
[----:B------:R-:W-:Y:S06]  /*1330*/  BRA `(.L_x_7) ;  /* 0x0000000000047947 */ /* 0x000fec0003800000 */
.L_x_8:
[----:B------:R-:W-:-:S11]  /*1340*/  DADD R10, R12, R12 ;  /* 0x000000000c0a7229 */ /* 0x000fd6000000000c */
.L_x_7:
[----:B------:R-:W-:Y:S05]  /*1350*/  BSYNC.RECONVERGENT B1 ;  /* 0x0000000000017941 */ /* 0x000fea0003800200 */
.L_x_5:
[----:B------:R-:W-:-:S04]  /*1360*/  IMAD.MOV.U32 R9, RZ, RZ, 0x0 ;  /* 0x00000000ff097424 */ /* 0x000fc800078e00ff */
[----:B------:R-:W-:Y:S05]  /*1370*/  RET.REL.NODEC R8 `(_Z32cuda_kernel_RNDnormalDitributionP7double2P19curandStateMRG32k3a) ;  /* 0xffffffec08207950 */ /* 0x000fea0003c3ffff */
.L_x_9:
[----:B------:R-:W-:-:S00]  /*1380*/  BRA `(.L_x_9) ;  /* 0xfffffffc00fc7947 */ /* 0x000fc0000383ffff */
[----:B------:R-:W-:-:S00]  /*1390*/  NOP ;  /* 0x0000000000007918 */ /* 0x000fc00000000000 */
        /* <DEDUP_REMOVED lines=14> */
.L_x_1019:


//--------------------- .text._Z19cuda_kernel_initRNDmP19curandStateMRG32k3a --------------------------
	.section	.text._Z19cuda_kernel_initRNDmP19curandStateMRG32k3a,"ax",@progbits
	.align	128
        .global         _Z19cuda_kernel_initRNDmP19curandStateMRG32k3a
        .type           _Z19cuda_kernel_initRNDmP19curandStateMRG32k3a,@function
        .size           _Z19cuda_kernel_initRNDmP19curandStateMRG32k3a,(.L_x_1020 - _Z19cuda_kernel_initRNDmP19curandStateMRG32k3a)
        .other          _Z19cuda_kernel_initRNDmP19curandStateMRG32k3a,@"STO_CUDA_ENTRY STV_DEFAULT"
_Z19cuda_kernel_initRNDmP19curandStateMRG32k3a:
.text._Z19cuda_kernel_initRNDmP19curandStateMRG32k3a:
[----:B------:R-:W-:Y:S01]  /*0000*/  LDC R1, c[0x0][0x37c] ;  /* 0x0000df00ff017b82 */ /* 0x000fe20000000800 */
[----:B------:R-:W0:Y:S07]  /*0010*/  S2R R5, SR_TID.X ;  /* 0x0000000000057919 */ /* 0x000e2e0000002100 */
[----:B------:R-:W1:Y:S01]  /*0020*/  LDC.64 R64, c[0x0][0x388] ;  /* 0x0000e200ff407b82 */ /* 0x000e620000000a00 */
[----:B------:R-:W2:Y:S01]  /*0030*/  LDCU.64 UR6, c[0x0][0x358] ;  /* 0x00006b00ff0677ac */ /* 0x000ea20008000a00 */
[----:B------:R-:W-:Y:S01]  /*0040*/  IMAD.MOV.U32 R3, RZ, RZ, 0x3039 ;  /* 0x00003039ff037424 */ /* 0x000fe200078e00ff */
[----:B------:R-:W0:Y:S01]  /*0050*/  S2R R0, SR_CTAID.X ;  /* 0x0000000000007919 */ /* 0x000e220000002500 */
[----:B------:R-:W-:Y:S01]  /*0060*/  HFMA2 R60, -RZ, RZ, 0, 0 ;  /* 0x00000000ff3c7431 */ /* 0x000fe200000001ff */
[----:B------:R-:W3:Y:S01]  /*0070*/  LDCU.64 UR4, c[0x0][0x380] ;  /* 0x00007000ff0477ac */ /* 0x000ee20008000a00 */
[----:B------:R-:W-:-:S02]  /*0080*/  IMAD.MOV.U32 R62, RZ, RZ, 0x0 ;  /* 0x00000000ff3e7424 */ /* 0x000fc400078e00ff */
[----:B------:R-:W-:Y:S02]  /*0090*/  IMAD.MOV.U32 R63, RZ, RZ, 0x40c81c80 ;  /* 0x40c81c80ff3f7424 */ /* 0x000fe400078e00ff */
[----:B------:R-:W-:Y:S02]  /*00a0*/  IMAD.MOV.U32 R61, RZ, RZ, 0x40c81c80 ;  /* 0x40c81c80ff3d7424 */ /* 0x000fe400078e00ff */
[----:B------:R-:W-:Y:S02]  /*00b0*/  IMAD.MOV.U32 R22, RZ, RZ, 0x0 ;  /* 0x00000000ff167424 */ /* 0x000fe400078e00ff */
[----:B------:R-:W-:Y:S02]  /*00c0*/  IMAD.MOV.U32 R23, RZ, RZ, 0x40c81c80 ;  /* 0x40c81c80ff177424 */ /* 0x000fe400078e00ff */
[----:B------:R-:W-:Y:S02]  /*00d0*/  IMAD.MOV.U32 R20, RZ, RZ, 0x0 ;  /* 0x00000000ff147424 */ /* 0x000fe400078e00ff */
[----:B------:R-:W-:Y:S01]  /*00e0*/  IMAD.MOV.U32 R21, RZ, RZ, 0x40c81c80 ;  /* 0x40c81c80ff157424 */ /* 0x000fe200078e00ff */
[----:B---3--:R-:W-:-:S04]  /*00f0*/  UISETP.NE.U32.AND UP0, UPT, UR4, URZ, UPT ;  /* 0x000000ff0400728c */ /* 0x008fc8000bf05070 */
[----:B------:R-:W-:Y:S01]  /*0100*/  UISETP.NE.AND.EX UP0, UPT, UR5, URZ, UPT, UP0 ;  /* 0x000000ff0500728c */ /* 0x000fe2000bf05300 */
[----:B0-----:R-:W-:Y:S02]  /*0110*/  IMAD R5, R0, 0x20, R5 ;  /* 0x0000002000057824 */ /* 0x001fe400078e0205 */
[----:B------:R-:W-:Y:S02]  /*0120*/  IMAD.MOV.U32 R0, RZ, RZ, RZ ;  /* 0x000000ffff007224 */ /* 0x000fe400078e00ff */
[----:B-1----:R-:W-:-:S05]  /*0130*/  IMAD.WIDE.U32 R64, R5, 0x30, R64 ;  /* 0x0000003005407825 */ /* 0x002fca00078e0040 */
[----:B--2---:R0:W-:Y:S04]  /*0140*/  STG.E desc[UR6][R64.64], R3 ;  /* 0x0000000340007986 */ /* 0x0041e8000c101906 */
[----:B------:R0:W-:Y:S04]  /*0150*/  STG.E desc[UR6][R64.64+0xc], R3 ;  /* 0x00000c0340007986 */ /* 0x0001e8000c101906 */
[----:B------:R0:W-:Y:S04]  /*0160*/  STG.E desc[UR6][R64.64+0x4], R3 ;  /* 0x0000040340007986 */ /* 0x0001e8000c101906 */
[----:B------:R0:W-:Y:S04]  /*0170*/  STG.E desc[UR6][R64.64+0x10], R3 ;  /* 0x0000100340007986 */ /* 0x0001e8000c101906 */
[----:B------:R0:W-:Y:S04]  /*0180*/  STG.E desc[UR6][R64.64+0x8], R3 ;  /* 0x0000080340007986 */ /* 0x0001e8000c101906 */
[----:B------:R0:W-:Y:S01]  /*0190*/  STG.E desc[UR6][R64.64+0x14], R3 ;  /* 0x0000140340007986 */ /* 0x0001e2000c101906 */
[----:B------:R-:W-:Y:S05]  /*01a0*/  BRA.U !UP0, `(.L_x_10) ;  /* 0x0000001908807547 */ /* 0x000fea000b800000 */
[----:B------:R-:W0:Y:S01]  /*01b0*/  MUFU.RCP64H R7, 4.29496524800000000000e+09 ;  /* 0x41efffff00077908 */ /* 0x000e220000001800 */
[----:B------:R-:W-:Y:S01]  /*01c0*/  ULOP3.LUT UR4, UR4, 0x55555555, URZ, 0x3c, !UPT ;  /* 0x5555555504047892 */ /* 0x000fe2000f8e3cff */
[----:B------:R-:W-:Y:S01]  /*01d0*/  MOV R10, 0xe5e00000 ;  /* 0xe5e00000000a7802 */ /* 0x000fe20000000f00 */
[----:B------:R-:W-:Y:S02]  /*01e0*/  IMAD.MOV.U32 R11, RZ, RZ, 0x41efffff ;  /* 0x41efffffff0b7424 */ /* 0x000fe400078e00ff */
[----:B------:R-:W-:-:S05]  /*01f0*/  IMAD.MOV.U32 R6, RZ, RZ, 0x1 ;  /* 0x00000001ff067424 */ /* 0x000fca00078e00ff */
[----:B------:R-:W1:Y:S01]  /*0200*/  I2F.F64.U32 R14, UR4 ;  /* 0x00000004000e7d12 */ /* 0x000e620008201800 */
[----:B0-----:R-:W-:-:S08]  /*0210*/  DFMA R2, R6, -R10, 1 ;  /* 0x3ff000000602742b */ /* 0x001fd0000000080a */
[----:B------:R-:W-:Y:S02]  /*0220*/  DFMA R8, R2, R2, R2 ;  /* 0x000000020208722b */ /* 0x000fe40000000002 */
[----:B-1----:R-:W-:-:S06]  /*0230*/  DMUL R2, R14, 7.62939453125e-06 ;  /* 0x3ee000000e027828 */ /* 0x002fcc0000000000 */
[----:B------:R-:W-:-:S04]  /*0240*/  DFMA R8, R6, R8, R6 ;  /* 0x000000080608722b */ /* 0x000fc80000000006 */
[----:B------:R-:W0:Y:S04]  /*0250*/  FRND.F64.FLOOR R2, R2 ;  /* 0x0000000200027313 */ /* 0x000e280000305800 */
[----:B------:R-:W-:-:S08]  /*0260*/  DFMA R6, R8, -R10, 1 ;  /* 0x3ff000000806742b */ /* 0x000fd0000000080a */
[----:B------:R-:W-:Y:S02]  /*0270*/  DFMA R6, R8, R6, R8 ;  /* 0x000000060806722b */ /* 0x000fe40000000008 */
[C---:B0-----:R-:W-:Y:S02]  /*0280*/  DMUL R16, R2.reuse, 12345 ;  /* 0x40c81c8002107828 */ /* 0x041fe40000000000 */
[----:B------:R-:W-:-:S06]  /*0290*/  DFMA R14, R2, -131072, R14 ;  /* 0xc1000000020e782b */ /* 0x000fcc000000000e */
[----:B------:R-:W-:Y:S02]  /*02a0*/  DMUL R74, R16, R6 ;  /* 0x00000006104a7228 */ /* 0x000fe40000000000 */
[----:B------:R-:W-:-:S06]  /*02b0*/  FSETP.GEU.AND P1, PT, |R17|, 6.5827683646048100446e-37, PT ;  /* 0x036000001100780b */ /* 0x000fcc0003f2e200 */
[----:B------:R-:W-:-:S08]  /*02c0*/  DFMA R8, R74, -R10, R16 ;  /* 0x8000000a4a08722b */ /* 0x000fd00000000010 */
[----:B------:R-:W-:-:S10]  /*02d0*/  DFMA R74, R6, R8, R74 ;  /* 0x00000008064a722b */ /* 0x000fd4000000004a */
[----:B------:R-:W-:-:S05]  /*02e0*/  FFMA R4, RZ, 29.999998092651367188, R75 ;  /* 0x41efffffff047823 */ /* 0x000fca000000004b */
[----:B------:R-:W-:-:S13]  /*02f0*/  FSETP.GT.AND P0, PT, |R4|, 1.469367938527859385e-39, PT ;  /* 0x001000000400780b */ /* 0x000fda0003f04200 */
[----:B------:R-:W-:Y:S05]  /*0300*/  @P0 BRA P1, `(.L_x_11) ;  /* 0x0000000000180947 */ /* 0x000fea0000800000 */
[----:B------:R-:W-:Y:S01]  /*0310*/  IMAD.MOV.U32 R12, RZ, RZ, R16 ;  /* 0x000000ffff0c7224 */ /* 0x000fe200078e0010 */
[----:B------:R-:W-:Y:S01]  /*0320*/  MOV R11, 0x41efffff ;  /* 0x41efffff000b7802 */ /* 0x000fe20000000f00 */
[----:B------:R-:W-:Y:S01]  /*0330*/  IMAD.MOV.U32 R13, RZ, RZ, R17 ;  /* 0x000000ffff0d7224 */ /* 0x000fe200078e0011 */
[----:B------:R-:W-:Y:S01]  /*0340*/  MOV R8, 0x370 ;  /* 0x0000037000087802 */ /* 0x000fe20000000f00 */
[----:B------:R-:W-:-:S07]  /*0350*/  IMAD.MOV.U32 R66, RZ, RZ, -0x1a200000 ;  /* 0xe5e00000ff427424 */ /* 0x000fce00078e00ff */
[----:B------:R-:W-:Y:S05]  /*0360*/  CALL.REL.NOINC `($__internal_1_$__cuda_sm20_div_rn_f64_full) ;  /* 0x00000440004c7944 */ /* 0x000fea0003c00000 */
.L_x_11:
[----:B------:R-:W0:Y:S01]  /*0370*/  MUFU.RCP64H R3, 4.29496524800000000000e+09 ;  /* 0x41efffff00037908 */ /* 0x000e220000001800 */
[----:B------:R-:W-:Y:S01]  /*0380*/  IMAD.MOV.U32 R10, RZ, RZ, -0x1a200000 ;  /* 0xe5e00000ff0a7424 */ /* 0x000fe200078e00ff */
[----:B------:R-:W-:Y:S01]  /*0390*/  DMUL R14, R14, 12345 ;  /* 0x40c81c800e0e7828 */ /* 0x000fe20000000000 */
[----:B------:R-:W-:Y:S01]  /*03a0*/  IMAD.MOV.U32 R11, RZ, RZ, 0x41efffff ;  /* 0x41efffffff0b7424 */ /* 0x000fe200078e00ff */
[----:B------:R-:W-:Y:S01]  /*03b0*/  UMOV UR4, 0xe5e00000 ;  /* 0xe5e0000000047882 */ /* 0x000fe20000000000 */
[----:B------:R-:W-:Y:S01]  /*03c0*/  IMAD.MOV.U32 R2, RZ, RZ, 0x1 ;  /* 0x00000001ff027424 */ /* 0x000fe200078e00ff */
[----:B------:R-:W-:-:S06]  /*03d0*/  UMOV UR5, 0x41efffff ;  /* 0x41efffff00057882 */ /* 0x000fcc0000000000 */
[----:B------:R-:W-:Y:S01]  /*03e0*/  FSETP.GEU.AND P2, PT, |R15|, 6.5827683646048100446e-37, PT ;  /* 0x036000000f00780b */ /* 0x000fe20003f4e200 */
[----:B0-----:R-:W-:-:S08]  /*03f0*/  DFMA R6, R2, -R10, 1 ;  /* 0x3ff000000206742b */ /* 0x001fd0000000080a */
[----:B------:R-:W-:-:S08]  /*0400*/  DFMA R6, R6, R6, R6 ;  /* 0x000000060606722b */ /* 0x000fd00000000006 */
[----:B------:R-:W-:-:S08]  /*0410*/  DFMA R6, R2, R6, R2 ;  /* 0x000000060206722b */ /* 0x000fd00000000002 */
[----:B------:R-:W-:-:S08]  /*0420*/  DFMA R2, R6, -R10, 1 ;  /* 0x3ff000000602742b */ /* 0x000fd0000000080a */
[----:B------:R-:W-:Y:S02]  /*0430*/  DFMA R12, R6, R2, R6 ;  /* 0x00000002060c722b */ /* 0x000fe40000000006 */
[----:B------:R-:W0:Y:S06]  /*0440*/  FRND.F64.FLOOR R2, R74 ;  /* 0x0000004a00027313 */ /* 0x000e2c0000305800 */
[----:B------:R-:W-:-:S08]  /*0450*/  DMUL R6, R12, R14 ;  /* 0x0000000e0c067228 */ /* 0x000fd00000000000 */
[-C--:B------:R-:W-:Y:S02]  /*0460*/  DFMA R8, R6, -R10.reuse, R14 ;  /* 0x8000000a0608722b */ /* 0x080fe4000000000e */
[----:B0-----:R-:W-:-:S06]  /*0470*/  DFMA R2, R2, -R10, R16 ;  /* 0x8000000a0202722b */ /* 0x001fcc0000000010 */
[----:B------:R-:W-:Y:S02]  /*0480*/  DFMA R74, R12, R8, R6 ;  /* 0x000000080c4a722b */ /* 0x000fe40000000006 */
[C---:B------:R-:W-:Y:S02]  /*0490*/  DADD R6, R2.reuse, UR4 ;  /* 0x0000000402067e29 */ /* 0x040fe40008000000 */
[----:B------:R-:W-:-:S06]  /*04a0*/  DSETP.GEU.AND P0, PT, R2, RZ, PT ;  /* 0x000000ff0200722a */ /* 0x000fcc0003f0e000 */
[----:B------:R-:W-:Y:S02]  /*04b0*/  FFMA R4, RZ, 29.999998092651367188, R75 ;  /* 0x41efffffff047823 */ /* 0x000fe4000000004b */
[----:B------:R-:W-:Y:S02]  /*04c0*/  FSEL R2, R6, R2, !P0 ;  /* 0x0000000206027208 */ /* 0x000fe40004000000 */
[----:B------:R-:W-:Y:S02]  /*04d0*/  FSEL R3, R7, R3, !P0 ;  /* 0x0000000307037208 */ /* 0x000fe40004000000 */
[----:B------:R-:W-:-:S13]  /*04e0*/  FSETP.GT.AND P1, PT, |R4|, 1.469367938527859385e-39, PT ;  /* 0x001000000400780b */ /* 0x000fda0003f24200 */
[----:B------:R-:W-:Y:S05]  /*04f0*/  @P1 BRA P2, `(.L_x_12) ;  /* 0x0000000000181947 */ /* 0x000fea0001000000 */
[----:B------:R-:W-:Y:S01]  /*0500*/  IMAD.MOV.U32 R12, RZ, RZ, R14 ;  /* 0x000000ffff0c7224 */ /* 0x000fe200078e000e */
[----:B------:R-:W-:Y:S01]  /*0510*/  MOV R66, 0xe5e00000 ;  /* 0xe5e0000000427802 */ /* 0x000fe20000000f00 */
[----:B------:R-:W-:Y:S01]  /*0520*/  IMAD.MOV.U32 R13, RZ, RZ, R15 ;  /* 0x000000ffff0d7224 */ /* 0x000fe200078e000f */
[----:B------:R-:W-:Y:S01]  /*0530*/  MOV R8, 0x560 ;  /* 0x0000056000087802 */ /* 0x000fe20000000f00 */
[----:B------:R-:W-:-:S07]  /*0540*/  IMAD.MOV.U32 R11, RZ, RZ, 0x41efffff ;  /* 0x41efffffff0b7424 */ /* 0x000fce00078e00ff */
[----:B------:R-:W-:Y:S05]  /*0550*/  CALL.REL.NOINC `($__internal_1_$__cuda_sm20_div_rn_f64_full) ;  /* 0x0000043c00d07944 */ /* 0x000fea0003c00000 */
.L_x_12:
[----:B------:R-:W0:Y:S01]  /*0560*/  MUFU.RCP64H R13, 4.29496524800000000000e+09 ;  /* 0x41efffff000d7908 */ /* 0x000e220000001800 */
[----:B------:R-:W-:Y:S01]  /*0570*/  IMAD.MOV.U32 R10, RZ, RZ, -0x1a200000 ;  /* 0xe5e00000ff0a7424 */ /* 0x000fe200078e00ff */
[----:B------:R-:W-:Y:S01]  /*0580*/  UMOV UR4, 0xe5e00000 ;  /* 0xe5e0000000047882 */ /* 0x000fe20000000000 */
[----:B------:R-:W-:Y:S01]  /*0590*/  IMAD.MOV.U32 R11, RZ, RZ, 0x41efffff ;  /* 0x41efffffff0b7424 */ /* 0x000fe200078e00ff */
[----:B------:R-:W-:Y:S01]  /*05a0*/  UMOV UR5, 0x41efffff ;  /* 0x41efffff00057882 */ /* 0x000fe20000000000 */
[----:B------:R-:W-:Y:S01]  /*05b0*/  IMAD.MOV.U32 R12, RZ, RZ, 0x1 ;  /* 0x00000001ff0c7424 */ /* 0x000fe200078e00ff */
[----:B------:R-:W-:Y:S02]  /*05c0*/  BSSY.RECONVERGENT B1, `(.L_x_13) ;  /* 0x000001c000017945 */ /* 0x000fe40003800200 */
[----:B------:R-:W1:Y:S03]  /*05d0*/  FRND.F64.FLOOR R74, R74 ;  /* 0x0000004a004a7313 */ /* 0x000e660000305800 */
[----:B0-----:R-:W-:-:S02]  /*05e0*/  DFMA R8, R12, -R10, 1 ;  /* 0x3ff000000c08742b */ /* 0x001fc4000000080a */
[----:B-1----:R-:W-:-:S06]  /*05f0*/  DFMA R6, R74, -R10, R14 ;  /* 0x8000000a4a06722b */ /* 0x002fcc000000000e */
[----:B------:R-:W-:Y:S02]  /*0600*/  DFMA R18, R8, R8, R8 ;  /* 0x000000080812722b */ /* 0x000fe40000000008 */
[----:B------:R-:W-:Y:S01]  /*0610*/  DADD R8, R6, UR4 ;  /* 0x0000000406087e29 */ /* 0x000fe20008000000 */
[----:B------:R-:W0:Y:S05]  /*0620*/  LDCU UR4, c[0x0][0x384] ;  /* 0x00007080ff0477ac */ /* 0x000e2a0008000800 */
[----:B------:R-:W-:Y:S02]  /*0630*/  DFMA R18, R12, R18, R12 ;  /* 0x000000120c12722b */ /* 0x000fe4000000000c */
[----:B------:R-:W-:-:S06]  /*0640*/  DSETP.GEU.AND P0, PT, R6, RZ, PT ;  /* 0x000000ff0600722a */ /* 0x000fcc0003f0e000 */
[----:B------:R-:W-:Y:S01]  /*0650*/  DFMA R12, R18, -R10, 1 ;  /* 0x3ff00000120c742b */ /* 0x000fe2000000080a */
[----:B------:R-:W-:Y:S02]  /*0660*/  FSEL R6, R8, R6, !P0 ;  /* 0x0000000608067208 */ /* 0x000fe40004000000 */
[----:B------:R-:W-:-:S05]  /*0670*/  FSEL R7, R9, R7, !P0 ;  /* 0x0000000709077208 */ /* 0x000fca0004000000 */
[----:B------:R-:W-:Y:S01]  /*0680*/  DFMA R12, R18, R12, R18 ;  /* 0x0000000c120c722b */ /* 0x000fe20000000012 */
[----:B0-----:R-:W-:Y:S01]  /*0690*/  ULOP3.LUT UR4, UR4, 0xaaaaaaaa, URZ, 0x3c, !UPT ;  /* 0xaaaaaaaa04047892 */ /* 0x001fe2000f8e3cff */
[----:B------:R-:W-:-:S08]  /*06a0*/  DFMA R2, R2, 131072, R6 ;  /* 0x410000000202782b */ /* 0x000fd00000000006 */
        /* <DEDUP_REMOVED lines=8> */
[----:B------:R-:W-:Y:S01]  /*0730*/  MOV R13, R3 ;  /* 0x00000003000d7202 */ /* 0x000fe20000000f00 */
[----:B------:R-:W-:Y:S01]  /*0740*/  IMAD.MOV.U32 R66, RZ, RZ, -0x1a200000 ;  /* 0xe5e00000ff427424 */ /* 0x000fe200078e00ff */
[----:B------:R-:W-:Y:S01]  /*0750*/  MOV R8, 0x780 ;  /* 0x0000078000087802 */ /* 0x000fe20000000f00 */
[----:B------:R-:W-:-:S07]  /*0760*/  IMAD.MOV.U32 R11, RZ, RZ, 0x41efffff ;  /* 0x41efffffff0b7424 */ /* 0x000fce00078e00ff */
[----:B------:R-:W-:Y:S05]  /*0770*/  CALL.REL.NOINC `($__internal_1_$__cuda_sm20_div_rn_f64_full) ;  /* 0x0000043c00487944 */ /* 0x000fea0003c00000 */
.L_x_14:
[----:B------:R-:W-:Y:S05]  /*0780*/  BSYNC.RECONVERGENT B1 ;  /* 0x0000000000017941 */ /* 0x000fea0003800200 */
.L_x_13:
[----:B------:R-:W0:Y:S01]  /*0790*/  MUFU.RCP64H R7, 4.29496524800000000000e+09 ;  /* 0x41efffff00077908 */ /* 0x000e220000001800 */
[----:B------:R-:W-:Y:S01]  /*07a0*/  IMAD.MOV.U32 R12, RZ, RZ, -0x1a200000 ;  /* 0xe5e00000ff0c7424 */ /* 0x000fe200078e00ff */
[----:B------:R-:W-:Y:S01]  /*07b0*/  UMOV UR5, 0x41efffff ;  /* 0x41efffff00057882 */ /* 0x000fe20000000000 */
[----:B------:R-:W-:Y:S02]  /*07c0*/  IMAD.MOV.U32 R13, RZ, RZ, 0x41efffff ;  /* 0x41efffffff0d7424 */ /* 0x000fe400078e00ff */
[----:B------:R-:W-:-:S03]  /*07d0*/  IMAD.MOV.U32 R6, RZ, RZ, 0x1 ;  /* 0x00000001ff067424 */ /* 0x000fc600078e00ff */
[----:B------:R-:W1:Y:S01]  /*07e0*/  I2F.F64.U32 R20, UR4 ;  /* 0x0000000400147d12 */ /* 0x000e620008201800 */
[----:B------:R-:W-:-:S07]  /*07f0*/  UMOV UR4, 0xe5e00000 ;  /* 0xe5e0000000047882 */ /* 0x000fce0000000000 */
[----:B------:R-:W2:Y:S01]  /*0800*/  FRND.F64.FLOOR R74, R74 ;  /* 0x0000004a004a7313 */ /* 0x000ea20000305800 */
[----:B0-----:R-:W-:-:S08]  /*0810*/  DFMA R8, R6, -R12, 1 ;  /* 0x3ff000000608742b */ /* 0x001fd0000000080c */
[----:B------:R-:W-:Y:S02]  /*0820*/  DFMA R10, R8, R8, R8 ;  /* 0x00000008080a722b */ /* 0x000fe40000000008 */
[----:B-1----:R-:W-:Y:S02]  /*0830*/  DMUL R8, R20, 7.62939453125e-06 ;  /* 0x3ee0000014087828 */ /* 0x002fe40000000000 */
[----:B--2---:R-:W-:-:S04]  /*0840*/  DFMA R2, R74, -R12, R2 ;  /* 0x8000000c4a02722b */ /* 0x004fc80000000002 */
[----:B------:R-:W-:-:S04]  /*0850*/  DFMA R10, R6, R10, R6 ;  /* 0x0000000a060a722b */ /* 0x000fc80000000006 */
[----:B------:R-:W0:Y:S01]  /*0860*/  FRND.F64.FLOOR R8, R8 ;  /* 0x0000000800087313 */ /* 0x000e220000305800 */
[----:B------:R-:W-:-:S03]  /*0870*/  DSETP.GEU.AND P0, PT, R2, RZ, PT ;  /* 0x000000ff0200722a */ /* 0x000fc60003f0e000 */
[----:B------:R-:W-:-:S08]  /*0880*/  DFMA R6, R10, -R12, 1 ;  /* 0x3ff000000a06742b */ /* 0x000fd0000000080c */
[----:B------:R-:W-:Y:S02]  /*0890*/  DFMA R18, R10, R6, R10 ;  /* 0x000000060a12722b */ /* 0x000fe4000000000a */
[----:B------:R-:W-:Y:S02]  /*08a0*/  DADD R6, R2, UR4 ;  /* 0x0000000402067e29 */ /* 0x000fe40008000000 */
[C---:B0-----:R-:W-:Y:S02]  /*08b0*/  DMUL R22, R8.reuse, 12345 ;  /* 0x40c81c8008167828 */ /* 0x041fe40000000000 */
[----:B------:R-:W-:-:S06]  /*08c0*/  DFMA R20, R8, -131072, R20 ;  /* 0xc10000000814782b */ /* 0x000fcc0000000014 */
[----:B------:R-:W-:Y:S01]  /*08d0*/  DMUL R74, R18, R22 ;  /* 0x00000016124a7228 */ /* 0x000fe20000000000 */
[----:B------:R-:W-:Y:S02]  /*08e0*/  FSEL R10, R6, R2, !P0 ;  /* 0x00000002060a7208 */ /* 0x000fe40004000000 */
[----:B------:R-:W-:Y:S02]  /*08f0*/  FSEL R11, R7, R3, !P0 ;  /* 0x00000003070b7208 */ /* 0x000fe40004000000 */
[----:B------:R-:W-:-:S03]  /*0900*/  FSETP.GEU.AND P1, PT, |R23|, 6.5827683646048100446e-37, PT ;  /* 0x036000001700780b */ /* 0x000fc60003f2e200 */
[----:B------:R-:W-:Y:S02]  /*0910*/  DFMA R6, R74, -R12, R22 ;  /* 0x8000000c4a06722b */ /* 0x000fe40000000016 */
[C---:B------:R-:W-:Y:S02]  /*0920*/  DADD R2, R10.reuse, UR4 ;  /* 0x000000040a027e29 */ /* 0x040fe40008000000 */
[----:B------:R-:W-:-:S04]  /*0930*/  DSETP.GEU.AND P0, PT, R10, RZ, PT ;  /* 0x000000ff0a00722a */ /* 0x000fc80003f0e000 */
[----:B------:R-:W-:-:S04]  /*0940*/  DFMA R74, R18, R6, R74 ;  /* 0x00000006124a722b */ /* 0x000fc8000000004a */
[----:B------:R-:W-:Y:S02]  /*0950*/  FSEL R2, R2, R10, !P0 ;  /* 0x0000000a02027208 */ /* 0x000fe40004000000 */
[----:B------:R-:W-:-:S04]  /*0960*/  FSEL R3, R3, R11, !P0 ;  /* 0x0000000b03037208 */ /* 0x000fc80004000000 */
[----:B------:R-:W-:Y:S01]  /*0970*/  FFMA R4, RZ, 29.999998092651367188, R75 ;  /* 0x41efffffff047823 */ /* 0x000fe2000000004b */
[----:B------:R0:W1:Y:S04]  /*0980*/  F2I.U32.F64.TRUNC R2, R2 ;  /* 0x0000000200027311 */ /* 0x000068000030d000 */
[----:B------:R-:W-:-:S13]  /*0990*/  FSETP.GT.AND P0, PT, |R4|, 1.469367938527859385e-39, PT ;  /* 0x001000000400780b */ /* 0x000fda0003f04200 */
[----:B01----:R-:W-:Y:S05]  /*09a0*/  @P0 BRA P1, `(.L_x_15) ;  /* 0x0000000000180947 */ /* 0x003fea0000800000 */
[----:B------:R-:W-:Y:S01]  /*09b0*/  MOV R12, R22 ;  /* 0x00000016000c7202 */ /* 0x000fe20000000f00 */
[----:B------:R-:W-:Y:S01]  /*09c0*/  IMAD.MOV.U32 R13, RZ, RZ, R23 ;  /* 0x000000ffff0d7224 */ /* 0x000fe200078e0017 */
[----:B------:R-:W-:Y:S01]  /*09d0*/  MOV R8, 0xa10 ;  /* 0x00000a1000087802 */ /* 0x000fe20000000f00 */
[----:B------:R-:W-:Y:S02]  /*09e0*/  IMAD.MOV.U32 R66, RZ, RZ, -0x1a200000 ;  /* 0xe5e00000ff427424 */ /* 0x000fe400078e00ff */
[----:B------:R-:W-:-:S07]  /*09f0*/  IMAD.MOV.U32 R11, RZ, RZ, 0x41efffff ;  /* 0x41efffffff0b7424 */ /* 0x000fce00078e00ff */
[----:B------:R-:W-:Y:S05]  /*0a00*/  CALL.REL.NOINC `($__internal_1_$__cuda_sm20_div_rn_f64_full) ;  /* 0x0000043800a47944 */ /* 0x000fea0003c00000 */
.L_x_15:
[----:B------:R-:W0:Y:S01]  /*0a10*/  MUFU.RCP64H R7, 4.29496524800000000000e+09 ;  /* 0x41efffff00077908 */ /* 0x000e220000001800 */
[----:B------:R-:W-:Y:S01]  /*0a20*/  IMAD.MOV.U32 R12, RZ, RZ, -0x1a200000 ;  /* 0xe5e00000ff0c7424 */ /* 0x000fe200078e00ff */
[----:B------:R-:W-:Y:S01]  /*0a30*/  MOV R6, 0x1 ;  /* 0x0000000100067802 */ /* 0x000fe20000000f00 */
[----:B------:R-:W-:Y:S01]  /*0a40*/  IMAD.MOV.U32 R13, RZ, RZ, 0x41efffff ;  /* 0x41efffffff0d7424 */ /* 0x000fe200078e00ff */
[----:B------:R-:W-:Y:S01]  /*0a50*/  DMUL R20, R20, 12345 ;  /* 0x40c81c8014147828 */ /* 0x000fe20000000000 */
[----:B------:R-:W-:Y:S01]  /*0a60*/  UMOV UR4, 0xe5e00000 ;  /* 0xe5e0000000047882 */ /* 0x000fe20000000000 */
[----:B------:R-:W-:-:S08]  /*0a70*/  UMOV UR5, 0x41efffff ;  /* 0x41efffff00057882 */ /* 0x000fd00000000000 */
        /* <DEDUP_REMOVED lines=20> */
[----:B------:R-:W-:Y:S02]  /*0bc0*/  IMAD.MOV.U32 R13, RZ, RZ, R21 ;  /* 0x000000ffff0d7224 */ /* 0x000fe400078e0015 */
[----:B------:R-:W-:Y:S02]  /*0bd0*/  IMAD.MOV.U32 R66, RZ, RZ, -0x1a200000 ;  /* 0xe5e00000ff427424 */ /* 0x000fe400078e00ff */
[----:B------:R-:W-:-:S07]  /*0be0*/  IMAD.MOV.U32 R11, RZ, RZ, 0x41efffff ;  /* 0x41efffffff0b7424 */ /* 0x000fce00078e00ff */
[----:B------:R-:W-:Y:S05]  /*0bf0*/  CALL.REL.NOINC `($__internal_1_$__cuda_sm20_div_rn_f64_full) ;  /* 0x0000043800287944 */ /* 0x000fea0003c00000 */
.L_x_16:
[----:B------:R-:W0:Y:S01]  /*0c00*/  MUFU.RCP64H R13, 4.29496524800000000000e+09 ;  /* 0x41efffff000d7908 */ /* 0x000e220000001800 */
[----:B------:R-:W-:Y:S01]  /*0c10*/  IMAD.MOV.U32 R10, RZ, RZ, -0x1a200000 ;  /* 0xe5e00000ff0a7424 */ /* 0x000fe200078e00ff */
[----:B------:R-:W-:Y:S01]  /*0c20*/  MOV R11, 0x41efffff ;  /* 0x41efffff000b7802 */ /* 0x000fe20000000f00 */
[----:B------:R-:W-:Y:S01]  /*0c30*/  IMAD.MOV.U32 R12, RZ, RZ, 0x1 ;  /* 0x00000001ff0c7424 */ /* 0x000fe200078e00ff */
[----:B------:R-:W-:Y:S01]  /*0c40*/  UMOV UR4, 0xe5e00000 ;  /* 0xe5e0000000047882 */ /* 0x000fe20000000000 */
[----:B------:R-:W-:Y:S01]  /*0c50*/  UMOV UR5, 0x41efffff ;  /* 0x41efffff00057882 */ /* 0x000fe20000000000 */
[----:B------:R-:W-:Y:S02]  /*0c60*/  BSSY.RECONVERGENT B1, `(.L_x_17) ;  /* 0x000001a000017945 */ /* 0x000fe40003800200 */
[----:B------:R-:W1:Y:S01]  /*0c70*/  FRND.F64.FLOOR R74, R74 ;  /* 0x0000004a004a7313 */ /* 0x000e620000305800 */
[-C--:B0-----:R-:W-:Y:S02]  /*0c80*/  DFMA R8, R12, -R10.reuse, 1 ;  /* 0x3ff000000c08742b */ /* 0x081fe4000000080a */
[----:B-1----:R-:W-:-:S06]  /*0c90*/  DFMA R6, R74, -R10, R20 ;  /* 0x8000000a4a06722b */ /* 0x002fcc0000000014 */
[----:B------:R-:W-:Y:S02]  /*0ca0*/  DFMA R24, R8, R8, R8 ;  /* 0x000000080818722b */ /* 0x000fe40000000008 */
[----:B------:R-:W-:-:S06]  /*0cb0*/  DADD R8, R6, UR4 ;  /* 0x0000000406087e29 */ /* 0x000fcc0008000000 */
[----:B------:R-:W-:Y:S02]  /*0cc0*/  DFMA R24, R12, R24, R12 ;  /* 0x000000180c18722b */ /* 0x000fe4000000000c */
[----:B------:R-:W-:-:S06]  /*0cd0*/  DSETP.GEU.AND P0, PT, R6, RZ, PT ;  /* 0x000000ff0600722a */ /* 0x000fcc0003f0e000 */
[----:B------:R-:W-:Y:S01]  /*0ce0*/  DFMA R12, R24, -R10, 1 ;  /* 0x3ff00000180c742b */ /* 0x000fe2000000080a */
[----:B------:R-:W-:Y:S02]  /*0cf0*/  FSEL R6, R8, R6, !P0 ;  /* 0x0000000608067208 */ /* 0x000fe40004000000 */
[----:B------:R-:W-:-:S05]  /*0d00*/  FSEL R7, R9, R7, !P0 ;  /* 0x0000000709077208 */ /* 0x000fca0004000000 */
[----:B------:R-:W-:Y:S02]  /*0d10*/  DFMA R12, R24, R12, R24 ;  /* 0x0000000c180c722b */ /* 0x000fe40000000018 */
        /* <DEDUP_REMOVED lines=14> */
.L_x_18:
[----:B------:R-:W-:Y:S05]  /*0e00*/  BSYNC.RECONVERGENT B1 ;  /* 0x0000000000017941 */ /* 0x000fea0003800200 */
.L_x_17:
[----:B------:R-:W0:Y:S01]  /*0e10*/  MUFU.RCP64H R9, 4.29494272000000000000e+09 ;  /* 0x41effff400097908 */ /* 0x000e220000001800 */
[----:B------:R-:W-:Y:S01]  /*0e20*/  MOV R24, 0xd7600000 ;  /* 0xd760000000187802 */ /* 0x000fe20000000f00 */
[----:B------:R-:W-:Y:S01]  /*0e30*/  IMAD.MOV.U32 R25, RZ, RZ, 0x41effff4 ;  /* 0x41effff4ff197424 */ /* 0x000fe200078e00ff */
[----:B------:R-:W-:Y:S01]  /*0e40*/  UMOV UR4, 0xe5e00000 ;  /* 0xe5e0000000047882 */ /* 0x000fe20000000000 */
[----:B------:R-:W-:Y:S01]  /*0e50*/  IMAD.MOV.U32 R8, RZ, RZ, 0x1 ;  /* 0x00000001ff087424 */ /* 0x000fe200078e00ff */
[----:B------:R-:W-:Y:S01]  /*0e60*/  UMOV UR5, 0x41efffff ;  /* 0x41efffff00057882 */ /* 0x000fe20000000000 */
[----:B------:R-:W-:Y:S02]  /*0e70*/  FSETP.GEU.AND P1, PT, |R23|, 6.5827683646048100446e-37, PT ;  /* 0x036000001700780b */ /* 0x000fe40003f2e200 */
[----:B------:R-:W1:Y:S02]  /*0e80*/  FRND.F64.FLOOR R74, R74 ;  /* 0x0000004a004a7313 */ /* 0x000e640000305800 */
[----:B0-----:R-:W-:-:S02]  /*0e90*/  DFMA R6, R8, -R24, 1 ;  /* 0x3ff000000806742b */ /* 0x001fc40000000818 */
[----:B-1----:R-:W-:-:S06]  /*0ea0*/  DFMA R18, R74, -UR4, R18 ;  /* 0x800000044a127c2b */ /* 0x002fcc0008000012 */
        /* <DEDUP_REMOVED lines=8> */
[C---:B------:R-:W-:Y:S02]  /*0f30*/  DADD R6, R12.reuse, UR4 ;  /* 0x000000040c067e29 */ /* 0x040fe40008000000 */
[----:B------:R-:W-:-:S04]  /*0f40*/  DSETP.GEU.AND P0, PT, R12, RZ, PT ;  /* 0x000000ff0c00722a */ /* 0x000fc80003f0e000 */
[----:B------:R-:W-:-:S04]  /*0f50*/  DMUL R74, R22, R8 ;  /* 0x00000008164a7228 */ /* 0x000fc80000000000 */
[----:B------:R-:W-:Y:S02]  /*0f60*/  FSEL R10, R6, R12, !P0 ;  /* 0x0000000c060a7208 */ /* 0x000fe40004000000 */
[----:B------:R-:W-:Y:S02]  /*0f70*/  FSEL R11, R7, R13, !P0 ;  /* 0x0000000d070b7208 */ /* 0x000fe40004000000 */
[----:B------:R-:W-:Y:S02]  /*0f80*/  DFMA R6, R74, -R24, R22 ;  /* 0x800000184a06722b */ /* 0x000fe40000000016 */
[----:B------:R-:W0:Y:S06]  /*0f90*/  F2I.U32.F64.TRUNC R3, R10 ;  /* 0x0000000a00037311 */ /* 0x000e2c000030d000 */
[----:B------:R-:W-:Y:S01]  /*0fa0*/  DFMA R74, R8, R6, R74 ;  /* 0x00000006084a722b */ /* 0x000fe2000000004a */
[----:B0-----:R0:W-:Y:S09]  /*0fb0*/  STG.E.64 desc[UR6][R64.64], R2 ;  /* 0x0000000240007986 */ /* 0x0011f2000c101b06 */
[----:B------:R-:W-:-:S05]  /*0fc0*/  FFMA R4, RZ, 29.99997711181640625, R75 ;  /* 0x41effff4ff047823 */ /* 0x000fca000000004b */
[----:B------:R-:W-:-:S13]  /*0fd0*/  FSETP.GT.AND P0, PT, |R4|, 1.469367938527859385e-39, PT ;  /* 0x001000000400780b */ /* 0x000fda0003f04200 */
[----:B0-----:R-:W-:Y:S05]  /*0fe0*/  @P0 BRA P1, `(.L_x_19) ;  /* 0x0000000000180947 */ /* 0x001fea0000800000 */
[----:B------:R-:W-:Y:S01]  /*0ff0*/  IMAD.MOV.U32 R12, RZ, RZ, R22 ;  /* 0x000000ffff0c7224 */ /* 0x000fe200078e0016 */
[----:B------:R-:W-:Y:S01]  /*1000*/  MOV R11, 0x41effff4 ;  /* 0x41effff4000b7802 */ /* 0x000fe20000000f00 */
[----:B------:R-:W-:Y:S01]  /*1010*/  IMAD.MOV.U32 R13, RZ, RZ, R23 ;  /* 0x000000ffff0d7224 */ /* 0x000fe200078e0017 */
[----:B------:R-:W-:Y:S01]  /*1020*/  MOV R8, 0x1050 ;  /* 0x0000105000087802 */ /* 0x000fe20000000f00 */
[----:B------:R-:W-:-:S07]  /*1030*/  IMAD.MOV.U32 R66, RZ, RZ, -0x28a00000 ;  /* 0xd7600000ff427424 */ /* 0x000fce00078e00ff */
[----:B------:R-:W-:Y:S05]  /*1040*/  CALL.REL.NOINC `($__internal_1_$__cuda_sm20_div_rn_f64_full) ;  /* 0x0000043400147944 */ /* 0x000fea0003c00000 */
.L_x_19:
[----:B------:R-:W0:Y:S01]  /*1050*/  MUFU.RCP64H R7, 4.29494272000000000000e+09 ;  /* 0x41effff400077908 */ /* 0x000e220000001800 */
[----:B------:R-:W-:Y:S01]  /*1060*/  IMAD.MOV.U32 R12, RZ, RZ, -0x28a00000 ;  /* 0xd7600000ff0c7424 */ /* 0x000fe200078e00ff */
[----:B------:R-:W-:Y:S01]  /*1070*/  FSETP.GEU.AND P2, PT, |R21|, 6.5827683646048100446e-37, PT ;  /* 0x036000001500780b */ /* 0x000fe20003f4e200 */
[----:B------:R-:W-:Y:S01]  /*1080*/  IMAD.MOV.U32 R13, RZ, RZ, 0x41effff4 ;  /* 0x41effff4ff0d7424 */ /* 0x000fe200078e00ff */
[----:B------:R-:W-:Y:S01]  /*1090*/  UMOV UR4, 0xd7600000 ;  /* 0xd760000000047882 */ /* 0x000fe20000000000 */
[----:B------:R-:W-:Y:S01]  /*10a0*/  IMAD.MOV.U32 R6, RZ, RZ, 0x1 ;  /* 0x00000001ff067424 */ /* 0x000fe200078e00ff */
[----:B------:R-:W-:-:S05]  /*10b0*/  UMOV UR5, 0x41effff4 ;  /* 0x41effff400057882 */ /* 0x000fca0000000000 */
        /* <DEDUP_REMOVED lines=12> */
[----:B------:R-:W-:Y:S02]  /*1180*/  FFMA R4, RZ, 29.99997711181640625, R75 ;  /* 0x41effff4ff047823 */ /* 0x000fe4000000004b */
        /* <DEDUP_REMOVED lines=10> */
.L_x_20:
[----:B------:R-:W0:Y:S01]  /*1230*/  MUFU.RCP64H R11, 4.29494272000000000000e+09 ;  /* 0x41effff4000b7908 */ /* 0x000e220000001800 */
        /* <DEDUP_REMOVED lines=22> */
[----:B------:R-:W-:-:S05]  /*13a0*/  FFMA R4, RZ, 29.99997711181640625, R75 ;  /* 0x41effff4ff047823 */ /* 0x000fca000000004b */
        /* <DEDUP_REMOVED lines=8> */
.L_x_22:
[----:B------:R-:W-:Y:S05]  /*1430*/  BSYNC.RECONVERGENT B1 ;  /* 0x0000000000017941 */ /* 0x000fea0003800200 */
.L_x_21:
[----:B------:R-:W0:Y:S01]  /*1440*/  MUFU.RCP64H R9, 4.29494272000000000000e+09 ;  /* 0x41effff400097908 */ /* 0x000e220000001800 */
[----:B------:R-:W-:Y:S01]  /*1450*/  IMAD.MOV.U32 R10, RZ, RZ, -0x28a00000 ;  /* 0xd7600000ff0a7424 */ /* 0x000fe200078e00ff */
[----:B------:R-:W-:Y:S01]  /*1460*/  UMOV UR4, 0xd7600000 ;  /* 0xd760000000047882 */ /* 0x000fe20000000000 */
[----:B------:R-:W-:Y:S01]  /*1470*/  IMAD.MOV.U32 R11, RZ, RZ, 0x41effff4 ;  /* 0x41effff4ff0b7424 */ /* 0x000fe200078e00ff */
[----:B------:R-:W-:Y:S01]  /*1480*/  UMOV UR5, 0x41effff4 ;  /* 0x41effff400057882 */ /* 0x000fe20000000000 */
[----:B------:R-:W-:Y:S01]  /*1490*/  IMAD.MOV.U32 R8, RZ, RZ, 0x1 ;  /* 0x00000001ff087424 */ /* 0x000fe200078e00ff */
[----:B------:R-:W-:Y:S02]  /*14a0*/  MOV R60, R2 ;  /* 0x00000002003c7202 */ /* 0x000fe40000000f00 */
[----:B------:R-:W1:Y:S01]  /*14b0*/  FRND.F64.FLOOR R74, R74 ;  /* 0x0000004a004a7313 */ /* 0x000e620000305800 */
[----:B------:R-:W-:Y:S02]  /*14c0*/  FSETP.GEU.AND P1, PT, |R17|, 6.5827683646048100446e-37, PT ;  /* 0x036000001100780b */ /* 0x000fe40003f2e200 */
[----:B0-----:R-:W-:-:S02]  /*14d0*/  DFMA R6, R8, -R10, 1 ;  /* 0x3ff000000806742b */ /* 0x001fc4000000080a */
[----:B-1----:R-:W-:-:S06]  /*14e0*/  DFMA R18, R74, -R10, R18 ;  /* 0x8000000a4a12722b */ /* 0x002fcc0000000012 */
[----:B------:R-:W-:Y:S02]  /*14f0*/  DFMA R12, R6, R6, R6 ;  /* 0x00000006060c722b */ /* 0x000fe40000000006 */
[----:B------:R-:W-:-:S06]  /*1500*/  DADD R6, R18, UR4 ;  /* 0x0000000412067e29 */ /* 0x000fcc0008000000 */
[----:B------:R-:W-:Y:S02]  /*1510*/  DFMA R12, R8, R12, R8 ;  /* 0x0000000c080c722b */ /* 0x000fe40000000008 */
[----:B------:R-:W-:-:S06]  /*1520*/  DSETP.GEU.AND P0, PT, R18, RZ, PT ;  /* 0x000000ff1200722a */ /* 0x000fcc0003f0e000 */
[----:B------:R-:W-:Y:S02]  /*1530*/  FSEL R8, R6, R18, !P0 ;  /* 0x0000001206087208 */ /* 0x000fe40004000000 */
[----:B------:R-:W-:Y:S01]  /*1540*/  FSEL R9, R7, R19, !P0 ;  /* 0x0000001307097208 */ /* 0x000fe20004000000 */
[----:B------:R-:W-:-:S05]  /*1550*/  DFMA R18, R12, -R10, 1 ;  /* 0x3ff000000c12742b */ /* 0x000fca000000080a */
[C---:B------:R-:W-:Y:S02]  /*1560*/  DADD R6, R8.reuse, UR4 ;  /* 0x0000000408067e29 */ /* 0x040fe40008000000 */
[----:B------:R-:W-:Y:S02]  /*1570*/  DSETP.GEU.AND P0, PT, R8, RZ, PT ;  /* 0x000000ff0800722a */ /* 0x000fe40003f0e000 */
[----:B------:R-:W-:-:S06]  /*1580*/  DFMA R18, R12, R18, R12 ;  /* 0x000000120c12722b */ /* 0x000fcc000000000c */
[----:B------:R-:W-:Y:S02]  /*1590*/  FSEL R8, R6, R8, !P0 ;  /* 0x0000000806087208 */ /* 0x000fe40004000000 */
[----:B------:R-:W-:Y:S01]  /*15a0*/  DMUL R74, R16, R18 ;  /* 0x00000012104a7228 */ /* 0x000fe20000000000 */
[----:B------:R-:W-:-:S04]  /*15b0*/  FSEL R9, R7, R9, !P0 ;  /* 0x0000000907097208 */ /* 0x000fc80004000000 */
[----:B------:R-:W0:Y:S03]  /*15c0*/  F2I.U32.F64.TRUNC R61, R8 ;  /* 0x00000008003d7311 */ /* 0x000e26000030d000 */
[----:B------:R-:W-:-:S08]  /*15d0*/  DFMA R6, R74, -R10, R16 ;  /* 0x8000000a4a06722b */ /* 0x000fd00000000010 */
[----:B------:R-:W-:Y:S01]  /*15e0*/  DFMA R74, R18, R6, R74 ;  /* 0x00000006124a722b */ /* 0x000fe2000000004a */
[----:B0-----:R0:W-:Y:S09]  /*15f0*/  STG.E.64 desc[UR6][R64.64+0x8], R60 ;  /* 0x0000083c40007986 */ /* 0x0011f2000c101b06 */
[----:B------:R-:W-:-:S05]  /*1600*/  FFMA R4, RZ, 29.99997711181640625, R75 ;  /* 0x41effff4ff047823 */ /* 0x000fca000000004b */
[----:B------:R-:W-:-:S13]  /*1610*/  FSETP.GT.AND P0, PT, |R4|, 1.469367938527859385e-39, PT ;  /* 0x001000000400780b */ /* 0x000fda0003f04200 */
[----:B0-----:R-:W-:Y:S05]  /*1620*/  @P0 BRA P1, `(.L_x_23) ;  /* 0x0000000000180947 */ /* 0x001fea0000800000 */
[----:B------:R-:W-:Y:S01]  /*1630*/  IMAD.MOV.U32 R12, RZ, RZ, R16 ;  /* 0x000000ffff0c7224 */ /* 0x000fe200078e0010 */
[----:B------:R-:W-:Y:S01]  /*1640*/  MOV R8, 0x1690 ;  /* 0x0000169000087802 */ /* 0x000fe20000000f00 */
[----:B------:R-:W-:Y:S02]  /*1650*/  IMAD.MOV.U32 R13, RZ, RZ, R17 ;  /* 0x000000ffff0d7224 */ /* 0x000fe400078e0011 */
[----:B------:R-:W-:Y:S02]  /*1660*/  IMAD.MOV.U32 R66, RZ, RZ, -0x28a00000 ;  /* 0xd7600000ff427424 */ /* 0x000fe400078e00ff */
[----:B------:R-:W-:-:S07]  /*1670*/  IMAD.MOV.U32 R11, RZ, RZ, 0x41effff4 ;  /* 0x41effff4ff0b7424 */ /* 0x000fce00078e00ff */
[----:B------:R-:W-:Y:S05]  /*1680*/  CALL.REL.NOINC `($__internal_1_$__cuda_sm20_div_rn_f64_full) ;  /* 0x0000042c00847944 */ /* 0x000fea0003c00000 */
.L_x_23:
[----:B------:R-:W0:Y:S01]  /*1690*/  MUFU.RCP64H R7, 4.29494272000000000000e+09 ;  /* 0x41effff400077908 */ /* 0x000e220000001800 */
[----:B------:R-:W-:Y:S01]  /*16a0*/  IMAD.MOV.U32 R12, RZ, RZ, -0x28a00000 ;  /* 0xd7600000ff0c7424 */ /* 0x000fe200078e00ff */
[----:B------:R-:W-:Y:S01]  /*16b0*/  MOV R13, 0x41effff4 ;  /* 0x41effff4000d7802 */ /* 0x000fe20000000f00 */
[----:B------:R-:W-:Y:S01]  /*16c0*/  IMAD.MOV.U32 R6, RZ, RZ, 0x1 ;  /* 0x00000001ff067424 */ /* 0x000fe200078e00ff */
[----:B------:R-:W-:Y:S01]  /*16d0*/  FSETP.GEU.AND P2, PT, |R15|, 6.5827683646048100446e-37, PT ;  /* 0x036000000f00780b */ /* 0x000fe20003f4e200 */
[----:B------:R-:W-:Y:S01]  /*16e0*/  UMOV UR4, 0xd7600000 ;  /* 0xd760000000047882 */ /* 0x000fe20000000000 */
[----:B------:R-:W-:-:S03]  /*16f0*/  UMOV UR5, 0x41effff4 ;  /* 0x41effff400057882 */ /* 0x000fc60000000000 */
        /* <DEDUP_REMOVED lines=23> */
.L_x_24:
[----:B------:R-:W0:Y:S01]  /*1870*/  MUFU.RCP64H R11, 4.29494272000000000000e+09 ;  /* 0x41effff4000b7908 */ /* 0x000e220000001800 */
[----:B------:R-:W-:Y:S01]  /*1880*/  MOV R8, 0xd7600000 ;  /* 0xd760000000087802 */ /* 0x000fe20000000f00 */
[----:B------:R-:W-:Y:S01]  /*1890*/  IMAD.MOV.U32 R9, RZ, RZ, 0x41effff4 ;  /* 0x41effff4ff097424 */ /* 0x000fe200078e00ff */
[----:B------:R-:W-:Y:S01]  /*18a0*/  UMOV UR4, 0xd7600000 ;  /* 0xd760000000047882 */ /* 0x000fe20000000000 */
[----:B------:R-:W-:Y:S01]  /*18b0*/  IMAD.MOV.U32 R10, RZ, RZ, 0x1 ;  /* 0x00000001ff0a7424 */ /* 0x000fe200078e00ff */
[----:B------:R-:W-:Y:S01]  /*18c0*/  UMOV UR5, 0x41effff4 ;  /* 0x41effff400057882 */ /* 0x000fe20000000000 */
[----:B------:R-:W-:Y:S02]  /*18d0*/  BSSY.RECONVERGENT B1, `(.L_x_25) ;  /* 0x000001a000017945 */ /* 0x000fe40003800200 */
[----:B------:R-:W1:Y:S02]  /*18e0*/  FRND.F64.FLOOR R74, R74 ;  /* 0x0000004a004a7313 */ /* 0x000e640000305800 */
        /* <DEDUP_REMOVED lines=24> */
.L_x_26:
[----:B------:R-:W-:Y:S05]  /*1a70*/  BSYNC.RECONVERGENT B1 ;  /* 0x0000000000017941 */ /* 0x000fea0003800200 */
.L_x_25:
[----:B------:R-:W0:Y:S01]  /*1a80*/  FRND.F64.FLOOR R74, R74 ;  /* 0x0000004a004a7313 */ /* 0x000e220000305800 */
[----:B------:R-:W-:Y:S01]  /*1a90*/  UMOV UR4, 0xd7600000 ;  /* 0xd760000000047882 */ /* 0x000fe20000000000 */
[----:B------:R-:W-:-:S06]  /*1aa0*/  UMOV UR5, 0x41effff4 ;  /* 0x41effff400057882 */ /* 0x000fcc0000000000 */
[----:B------:R-:W-:Y:S01]  /*1ab0*/  I2F.F64.U32 R20, R2 ;  /* 0x0000000200147312 */ /* 0x000fe20000201800 */
[----:B0-----:R-:W-:-:S07]  /*1ac0*/  DFMA R16, R74, -UR4, R16 ;  /* 0x800000044a107c2b */ /* 0x001fce0008000010 */
[----:B------:R-:W-:Y:S01]  /*1ad0*/  I2F.F64.U32 R22, R3 ;  /* 0x0000000300167312 */ /* 0x000fe20000201800 */
[C---:B------:R-:W-:Y:S02]  /*1ae0*/  DADD R6, R16.reuse, UR4 ;  /* 0x0000000410067e29 */ /* 0x040fe40008000000 */
[----:B------:R-:W-:-:S08]  /*1af0*/  DSETP.GEU.AND P0, PT, R16, RZ, PT ;  /* 0x000000ff1000722a */ /* 0x000fd00003f0e000 */
[----:B------:R-:W-:Y:S02]  /*1b00*/  FSEL R8, R6, R16, !P0 ;  /* 0x0000001006087208 */ /* 0x000fe40004000000 */
[----:B------:R-:W-:-:S06]  /*1b10*/  FSEL R9, R7, R17, !P0 ;  /* 0x0000001107097208 */ /* 0x000fcc0004000000 */
[C---:B------:R-:W-:Y:S02]  /*1b20*/  DADD R6, R8.reuse, UR4 ;  /* 0x0000000408067e29 */ /* 0x040fe40008000000 */
[----:B------:R-:W-:-:S08]  /*1b30*/  DSETP.GEU.AND P0, PT, R8, RZ, PT ;  /* 0x000000ff0800722a */ /* 0x000fd00003f0e000 */
[----:B------:R-:W-:Y:S02]  /*1b40*/  FSEL R6, R6, R8, !P0 ;  /* 0x0000000806067208 */ /* 0x000fe40004000000 */
[----:B------:R-:W-:Y:S01]  /*1b50*/  FSEL R7, R7, R9, !P0 ;  /* 0x0000000907077208 */ /* 0x000fe20004000000 */
[----:B------:R-:W-:Y:S02]  /*1b60*/  IMAD.MOV.U32 R9, RZ, RZ, R61 ;  /* 0x000000ffff097224 */ /* 0x000fe400078e003d */
[----:B------:R-:W-:Y:S08]  /*1b70*/  I2F.F64.U32 R60, R61 ;  /* 0x0000003d003c7312 */ /* 0x000ff00000201800 */
[----:B------:R-:W0:Y:S02]  /*1b80*/  F2I.U32.F64.TRUNC R8, R6 ;  /* 0x0000000600087311 */ /* 0x000e24000030d000 */
[----:B0-----:R1:W-:Y:S06]  /*1b90*/  STG.E.64 desc[UR6][R64.64+0x10], R8 ;  /* 0x0000100840007986 */ /* 0x0013ec000c101b06 */
[----:B------:R1:W2:Y:S02]  /*1ba0*/  I2F.F64.U32 R62, R8 ;  /* 0x00000008003e7312 */ /* 0x0002a40000201800 */
.L_x_10:
[----:B------:R-:W-:Y:S01]  /*1bb0*/  ISETP.NE.AND P0, PT, R5, RZ, PT ;  /* 0x000000ff0500720c */ /* 0x000fe20003f05270 */
[----:B------:R-:W-:Y:S01]  /*1bc0*/  BSSY.RECONVERGENT B3, `(.L_x_27) ;  /* 0x0000c80000037945 */ /* 0x000fe20003800200 */
[----:B------:R-:W-:Y:S01]  /*1bd0*/  CS2R R34, SRZ ;  /* 0x0000000000227805 */ /* 0x000fe2000001ff00 */
[----:B------:R-:W-:Y:S01]  /*1be0*/  IMAD.MOV.U32 R36, RZ, RZ, 0x0 ;  /* 0x00000000ff247424 */ /* 0x000fe200078e00ff */
[----:B------:R-:W-:Y:S01]  /*1bf0*/  CS2R R32, SRZ ;  /* 0x0000000000207805 */ /* 0x000fe2000001ff00 */
[----:B------:R-:W-:Y:S01]  /*1c00*/  IMAD.MOV.U32 R37, RZ, RZ, 0x3ff00000 ;  /* 0x3ff00000ff257424 */ /* 0x000fe200078e00ff */
[----:B------:R-:W-:Y:S01]  /*1c10*/  CS2R R30, SRZ ;  /* 0x00000000001e7805 */ /* 0x000fe2000001ff00 */
[----:B------:R-:W-:Y:S01]  /*1c20*/  IMAD.MOV.U32 R28, RZ, RZ, 0x0 ;  /* 0x00000000ff1c7424 */ /* 0x000fe200078e00ff */
[----:B------:R-:W-:Y:S01]  /*1c30*/  CS2R R26, SRZ ;  /* 0x00000000001a7805 */ /* 0x000fe2000001ff00 */
[----:B------:R-:W-:Y:S01]  /*1c40*/  IMAD.MOV.U32 R29, RZ, RZ, 0x3ff00000 ;  /* 0x3ff00000ff1d7424 */ /* 0x000fe200078e00ff */
[----:B------:R-:W-:-:S02]  /*1c50*/  CS2R R24, SRZ ;  /* 0x0000000000187805 */ /* 0x000fc4000001ff00 */
[----:B------:R-:W-:Y:S02]  /*1c60*/  CS2R R18, SRZ ;  /* 0x0000000000127805 */ /* 0x000fe4000001ff00 */
[----:B-1----:R-:W-:Y:S01]  /*1c70*/  MOV R8, 0x0 ;  /* 0x0000000000087802 */ /* 0x002fe20000000f00 */
[----:B------:R-:W-:Y:S01]  /*1c80*/  IMAD.MOV.U32 R9, RZ, RZ, 0x3ff00000 ;  /* 0x3ff00000ff097424 */ /* 0x000fe200078e00ff */
[----:B------:R-:W-:Y:S06]  /*1c90*/  @!P0 BRA `(.L_x_28) ;  /* 0x000000c400c88947 */ /* 0x000fec0003800000 */
[----:B------:R-:W-:Y:S01]  /*1ca0*/  BSSY.RECONVERGENT B2, `(.L_x_29) ;  /* 0x0000c68000027945 */ /* 0x000fe20003800200 */
[----:B------:R-:W-:Y:S01]  /*1cb0*/  IMAD.MOV.U32 R2, RZ, RZ, RZ ;  /* 0x000000ffff027224 */ /* 0x000fe200078e00ff */
[----:B------:R-:W-:Y:S01]  /*1cc0*/  MOV R14, 0x1 ;  /* 0x00000001000e7802 */ /* 0x000fe20000000f00 */
[----:B0-----:R-:W-:Y:S01]  /*1cd0*/  IMAD.MOV.U32 R3, RZ, RZ, 0x1 ;  /* 0x00000001ff037424 */ /* 0x001fe200078e00ff */
[----:B------:R-:W-:Y:S01]  /*1ce0*/  CS2R R16, SRZ ;  /* 0x0000000000107805 */ /* 0x000fe2000001ff00 */
[----:B------:R-:W-:Y:S02]  /*1cf0*/  IMAD.MOV.U32 R4, RZ, RZ, RZ ;  /* 0x000000ffff047224 */ /* 0x000fe400078e00ff */
[----:B------:R-:W-:Y:S02]  /*1d00*/  IMAD.MOV.U32 R6, RZ, RZ, RZ ;  /* 0x000000ffff067224 */ /* 0x000fe400078e00ff */
[----:B------:R-:W-:Y:S02]  /*1d10*/  IMAD.MOV.U32 R15, RZ, RZ, RZ ;  /* 0x000000ffff0f7224 */ /* 0x000fe400078e00ff */
[----:B------:R-:W-:-:S02]  /*1d20*/  IMAD.MOV.U32 R7, RZ, RZ, 0x1 ;  /* 0x00000001ff077424 */ /* 0x000fc400078e00ff */
[----:B------:R-:W-:-:S07]  /*1d30*/  IMAD.MOV.U32 R18, RZ, RZ, RZ ;  /* 0x000000ffff127224 */ /* 0x000fce00078e00ff */
.L_x_212:
[----:B-1----:R-:W-:Y:S01]  /*1d40*/  LOP3.LUT R8, R5, 0x1, RZ, 0xc0, !PT ;  /* 0x0000000105087812 */ /* 0x002fe200078ec0ff */
[----:B------:R-:W-:Y:S03]  /*1d50*/  BSSY.RECONVERGENT B1, `(.L_x_30) ;  /* 0x0000c56000017945 */ /* 0x000fe60003800200 */
[----:B------:R-:W-:-:S04]  /*1d60*/  ISETP.NE.U32.AND P0, PT, R8, 0x1, PT ;  /* 0x000000010800780c */ /* 0x000fc80003f05070 */
[----:B------:R-:W-:-:S13]  /*1d70*/  ISETP.NE.U32.AND.EX P0, PT, RZ, RZ, PT, P0 ;  /* 0x000000ffff00720c */ /* 0x000fda0003f05100 */
[----:B0-----:R-:W-:Y:S05]  /*1d80*/  @P0 BRA `(.L_x_31) ;  /* 0x000000c400480947 */ /* 0x001fea0003800000 */
[----:B------:R-:W0:Y:S02]  /*1d90*/  LDC.64 R26, c[0x4][0x20] ;  /* 0x01000800ff1a7b82 */ /* 0x000e240000000a00 */
[----:B0-----:R-:W-:-:S05]  /*1da0*/  IMAD.WIDE.U32 R26, R18, 0x24, R26 ;  /* 0x00000024121a7825 */ /* 0x001fca00078e001a */
[----:B------:R-:W3:Y:S04]  /*1db0*/  LDG.E R42, desc[UR6][R26.64] ;  /* 0x000000061a2a7981 */ /* 0x000ee8000c1e1900 */
[----:B------:R-:W4:Y:S04]  /*1dc0*/  LDG.E R46, desc[UR6][R26.64+0x4] ;  /* 0x000004061a2e7981 */ /* 0x000f28000c1e1900 */
[----:B------:R-:W5:Y:S01]  /*1dd0*/  LDG.E R38, desc[UR6][R26.64+0x8] ;  /* 0x000008061a267981 */ /* 0x000f62000c1e1900 */
[----:B------:R-:W0:Y:S01]  /*1de0*/  MUFU.RCP64H R11, 4.29496524800000000000e+09 ;  /* 0x41efffff000b7908 */ /* 0x000e220000001800 */
[----:B------:R-:W-:-:S02]  /*1df0*/  HFMA2 R10, -RZ, RZ, 0, 5.9604644775390625e-08 ;  /* 0x00000001ff0a7431 */ /* 0x000fc400000001ff */
[----:B------:R-:W-:Y:S01]  /*1e00*/  IMAD.MOV.U32 R12, RZ, RZ, -0x1a200000 ;  /* 0xe5e00000ff0c7424 */ /* 0x000fe200078e00ff */
[----:B------:R-:W-:Y:S01]  /*1e10*/  UMOV UR4, 0x0 ;  /* 0x0000000000047882 */ /* 0x000fe20000000000 */
[----:B------:R-:W-:Y:S01]  /*1e20*/  IMAD.MOV.U32 R13, RZ, RZ, 0x41efffff ;  /* 0x41efffffff0d7424 */ /* 0x000fe200078e00ff */
[----:B------:R-:W-:Y:S01]  /*1e30*/  UMOV UR5, 0x3ff00000 ;  /* 0x3ff0000000057882 */ /* 0x000fe20000000000 */
[----:B------:R-:W-:Y:S01]  /*1e40*/  BSSY.RECONVERGENT B4, `(.L_x_32) ;  /* 0x0000021000047945 */ /* 0x000fe20003800200 */
[----:B------:R-:W-:Y:S03]  /*1e50*/  I2F.F64.U32 R24, R7 ;  /* 0x0000000700187312 */ /* 0x000fe60000201800 */
[----:B0-----:R-:W-:-:S08]  /*1e60*/  DFMA R8, R10, -R12, UR4 ;  /* 0x000000040a087e2b */ /* 0x001fd0000800080c */
[----:B------:R-:W-:-:S08]  /*1e70*/  DFMA R8, R8, R8, R8 ;  /* 0x000000080808722b */ /* 0x000fd00000000008 */
[----:B------:R-:W-:-:S08]  /*1e80*/  DFMA R8, R10, R8, R10 ;  /* 0x000000080a08722b */ /* 0x000fd0000000000a */
[----:B------:R-:W-:-:S08]  /*1e90*/  DFMA R10, R8, -R12, 1 ;  /* 0x3ff00000080a742b */ /* 0x000fd0000000080c */
[----:B------:R-:W-:Y:S01]  /*1ea0*/  DFMA R10, R8, R10, R8 ;  /* 0x0000000a080a722b */ /* 0x000fe20000000008 */
[----:B---3--:R-:W0:Y:S08]  /*1eb0*/  I2F.F64.U32 R42, R42 ;  /* 0x0000002a002a7312 */ /* 0x008e300000201800 */
[----:B----4-:R-:W1:Y:S01]  /*1ec0*/  I2F.F64.U32 R46, R46 ;  /* 0x0000002e002e7312 */ /* 0x010e620000201800 */
[----:B0-----:R-:W-:-:S07]  /*1ed0*/  DMUL R40, R42, 7.62939453125e-06 ;  /* 0x3ee000002a287828 */ /* 0x001fce0000000000 */
[----:B-----5:R-:W0:Y:S01]  /*1ee0*/  I2F.F64.U32 R38, R38 ;  /* 0x0000002600267312 */ /* 0x020e220000201800 */
[----:B-1----:R-:W-:-:S07]  /*1ef0*/  DMUL R48, R46, 7.62939453125e-06 ;  /* 0x3ee000002e307828 */ /* 0x002fce0000000000 */
[----:B------:R-:W1:Y:S01]  /*1f00*/  FRND.F64.FLOOR R40, R40 ;  /* 0x0000002800287313 */ /* 0x000e620000305800 */
[----:B0-----:R-:W-:-:S07]  /*1f10*/  DMUL R44, R38, 7.62939453125e-06 ;  /* 0x3ee00000262c7828 */ /* 0x001fce0000000000 */
[----:B------:R-:W0:Y:S01]  /*1f20*/  FRND.F64.FLOOR R48, R48 ;  /* 0x0000003000307313 */ /* 0x000e220000305800 */
[----:B-1----:R-:W-:-:S07]  /*1f30*/  DMUL R30, R40, R24 ;  /* 0x00000018281e7228 */ /* 0x002fce0000000000 */
[----:B------:R-:W1:Y:S01]  /*1f40*/  FRND.F64.FLOOR R44, R44 ;  /* 0x0000002c002c7313 */ /* 0x000e620000305800 */
[----:B------:R-:W-:Y:S02]  /*1f50*/  DFMA R42, R40, -131072, R42 ;  /* 0xc1000000282a782b */ /* 0x000fe4000000002a */
[----:B------:R-:W-:Y:S01]  /*1f60*/  DMUL R74, R30, R10 ;  /* 0x0000000a1e4a7228 */ /* 0x000fe20000000000 */
[----:B------:R-:W-:Y:S01]  /*1f70*/  FSETP.GEU.AND P1, PT, |R31|, 6.5827683646048100446e-37, PT ;  /* 0x036000001f00780b */ /* 0x000fe20003f2e200 */
[----:B0-----:R-:W-:-:S06]  /*1f80*/  DFMA R46, R48, -131072, R46 ;  /* 0xc1000000302e782b */ /* 0x001fcc000000002e */
[----:B------:R-:W-:Y:S02]  /*1f90*/  DFMA R8, R74, -R12, R30 ;  /* 0x8000000c4a08722b */ /* 0x000fe4000000001e */
[----:B-1----:R-:W-:-:S06]  /*1fa0*/  DFMA R38, R44, -131072, R38 ;  /* 0xc10000002c26782b */ /* 0x002fcc0000000026 */
        /* <DEDUP_REMOVED lines=9> */
[----:B--2---:R-:W-:Y:S05]  /*2040*/  CALL.REL.NOINC `($__internal_1_$__cuda_sm20_div_rn_f64_full) ;  /* 0x0000042400147944 */ /* 0x004fea0003c00000 */
.L_x_33:
[----:B------:R-:W-:Y:S05]  /*2050*/  BSYNC.RECONVERGENT B4 ;  /* 0x0000000000047941 */ /* 0x000fea0003800200 */
.L_x_32:
[----:B------:R-:W0:Y:S01]  /*2060*/  MUFU.RCP64H R9, 4.29496524800000000000e+09 ;  /* 0x41efffff00097908 */ /* 0x000e220000001800 */
[----:B------:R-:W-:Y:S01]  /*2070*/  IMAD.MOV.U32 R32, RZ, RZ, -0x1a200000 ;  /* 0xe5e00000ff207424 */ /* 0x000fe200078e00ff */
[----:B------:R-:W-:Y:S01]  /*2080*/  MOV R33, 0x41efffff ;  /* 0x41efffff00217802 */ /* 0x000fe20000000f00 */
[----:B------:R-:W-:Y:S01]  /*2090*/  IMAD.MOV.U32 R8, RZ, RZ, 0x1 ;  /* 0x00000001ff087424 */ /* 0x000fe200078e00ff */
[----:B------:R-:W-:Y:S01]  /*20a0*/  DMUL R28, R42, R24 ;  /* 0x000000182a1c7228 */ /* 0x000fe20000000000 */
[----:B------:R-:W-:Y:S01]  /*20b0*/  UMOV UR4, 0xe5e00000 ;  /* 0xe5e0000000047882 */ /* 0x000fe20000000000 */
[----:B------:R-:W-:Y:S01]  /*20c0*/  UMOV UR5, 0x41efffff ;  /* 0x41efffff00057882 */ /* 0x000fe20000000000 */
[----:B------:R-:W-:Y:S07]  /*20d0*/  BSSY.RECONVERGENT B4, `(.L_x_34) ;  /* 0x0000019000047945 */ /* 0x000fee0003800200 */
        /* <DEDUP_REMOVED lines=24> */
.L_x_35:
[----:B------:R-:W-:Y:S05]  /*2260*/  BSYNC.RECONVERGENT B4 ;  /* 0x0000000000047941 */ /* 0x000fea0003800200 */
.L_x_34:
[----:B------:R-:W0:Y:S01]  /*2270*/  MUFU.RCP64H R13, 4.29496524800000000000e+09 ;  /* 0x41efffff000d7908 */ /* 0x000e220000001800 */
        /* <DEDUP_REMOVED lines=30> */
[----:B--2---:R-:W-:Y:S05]  /*2460*/  CALL.REL.NOINC `($__internal_1_$__cuda_sm20_div_rn_f64_full) ;  /* 0x00000420000c7944 */ /* 0x004fea0003c00000 */
.L_x_37:
[----:B------:R-:W-:Y:S05]  /*2470*/  BSYNC.RECONVERGENT B4 ;  /* 0x0000000000047941 */ /* 0x000fea0003800200 */
.L_x_36:
[----:B------:R-:W0:Y:S01]  /*2480*/  MUFU.RCP64H R9, 4.29496524800000000000e+09 ;  /* 0x41efffff00097908 */ /* 0x000e220000001800 */
[----:B------:R-:W-:Y:S01]  /*2490*/  IMAD.MOV.U32 R12, RZ, RZ, -0x1a200000 ;  /* 0xe5e00000ff0c7424 */ /* 0x000fe200078e00ff */
[----:B------:R-:W-:Y:S01]  /*24a0*/  UMOV UR4, 0xe5e00000 ;  /* 0xe5e0000000047882 */ /* 0x000fe20000000000 */
[----:B------:R-:W-:Y:S01]  /*24b0*/  IMAD.MOV.U32 R13, RZ, RZ, 0x41efffff ;  /* 0x41efffffff0d7424 */ /* 0x000fe200078e00ff */
[----:B------:R-:W-:Y:S01]  /*24c0*/  UMOV UR5, 0x41efffff ;  /* 0x41efffff00057882 */ /* 0x000fe20000000000 */
[----:B------:R-:W-:Y:S01]  /*24d0*/  IMAD.MOV.U32 R8, RZ, RZ, 0x1 ;  /* 0x00000001ff087424 */ /* 0x000fe200078e00ff */
[----:B------:R-:W-:Y:S02]  /*24e0*/  BSSY.RECONVERGENT B4, `(.L_x_38) ;  /* 0x000001f000047945 */ /* 0x000fe40003800200 */
[----:B------:R-:W1:Y:S08]  /*24f0*/  I2F.F64.U32 R28, R15 ;  /* 0x0000000f001c7312 */ /* 0x000e700000201800 */
[----:B------:R-:W3:Y:S01]  /*2500*/  FRND.F64.FLOOR R74, R74 ;  /* 0x0000004a004a7313 */ /* 0x000ee20000305800 */
[----:B0-----:R-:W-:-:S02]  /*2510*/  DFMA R10, R8, -R12, 1 ;  /* 0x3ff00000080a742b */ /* 0x001fc4000000080c */
[----:B-1----:R-:W-:-:S06]  /*2520*/  DMUL R32, R48, R28 ;  /* 0x0000001c30207228 */ /* 0x002fcc0000000000 */
[----:B------:R-:W-:Y:S02]  /*2530*/  DFMA R10, R10, R10, R10 ;  /* 0x0000000a0a0a722b */ /* 0x000fe4000000000a */
[----:B---3--:R-:W-:-:S06]  /*2540*/  DFMA R30, R74, -R12, R30 ;  /* 0x8000000c4a1e722b */ /* 0x008fcc000000001e */
[----:B------:R-:W-:Y:S01]  /*2550*/  DFMA R10, R8, R10, R8 ;  /* 0x0000000a080a722b */ /* 0x000fe20000000008 */
[----:B------:R-:W-:Y:S01]  /*2560*/  FSETP.GEU.AND P2, PT, |R33|, 6.5827683646048100446e-37, PT ;  /* 0x036000002100780b */ /* 0x000fe20003f4e200 */
[----:B------:R-:W-:-:S06]  /*2570*/  DSETP.GEU.AND P0, PT, R30, RZ, PT ;  /* 0x000000ff1e00722a */ /* 0x000fcc0003f0e000 */
[----:B------:R-:W-:-:S08]  /*2580*/  DFMA R8, R10, -R12, 1 ;  /* 0x3ff000000a08742b */ /* 0x000fd0000000080c */
[----:B------:R-:W-:Y:S02]  /*2590*/  DFMA R34, R10, R8, R10 ;  /* 0x000000080a22722b */ /* 0x000fe4000000000a */
[----:B------:R-:W-:-:S06]  /*25a0*/  DADD R8, R30, UR4 ;  /* 0x000000041e087e29 */ /* 0x000fcc0008000000 */
[----:B------:R-:W-:-:S08]  /*25b0*/  DMUL R10, R34, R32 ;  /* 0x00000020220a7228 */ /* 0x000fd00000000000 */
[----:B------:R-:W-:-:S08]  /*25c0*/  DFMA R12, R10, -R12, R32 ;  /* 0x8000000c0a0c722b */ /* 0x000fd00000000020 */
[----:B------:R-:W-:Y:S01]  /*25d0*/  DFMA R74, R34, R12, R10 ;  /* 0x0000000c224a722b */ /* 0x000fe2000000000a */
[----:B------:R-:W-:Y:S02]  /*25e0*/  FSEL R10, R8, R30, !P0 ;  /* 0x0000001e080a7208 */ /* 0x000fe40004000000 */
[----:B------:R-:W-:-:S07]  /*25f0*/  FSEL R11, R9, R31, !P0 ;  /* 0x0000001f090b7208 */ /* 0x000fce0004000000 */
[----:B------:R-:W-:Y:S01]  /*2600*/  FFMA R7, RZ, 29.999998092651367188, R75 ;  /* 0x41efffffff077823 */ /* 0x000fe2000000004b */
[C---:B------:R-:W-:Y:S02]  /*2610*/  DADD R8, R10.reuse, UR4 ;  /* 0x000000040a087e29 */ /* 0x040fe40008000000 */
[----:B------:R-:W-:Y:S02]  /*2620*/  DSETP.GEU.AND P0, PT, R10, RZ, PT ;  /* 0x000000ff0a00722a */ /* 0x000fe40003f0e000 */
[----:B------:R-:W-:-:S06]  /*2630*/  FSETP.GT.AND P1, PT, |R7|, 1.469367938527859385e-39, PT ;  /* 0x001000000700780b */ /* 0x000fcc0003f24200 */
[----:B------:R-:W-:Y:S02]  /*2640*/  FSEL R34, R8, R10, !P0 ;  /* 0x0000000a08227208 */ /* 0x000fe40004000000 */
[----:B------:R-:W-:-:S05]  /*2650*/  FSEL R35, R9, R11, !P0 ;  /* 0x0000000b09237208 */ /* 0x000fca0004000000 */
[----:B------:R-:W-:Y:S05]  /*2660*/  @P1 BRA P2, `(.L_x_39) ;  /* 0x0000000000181947 */ /* 0x000fea0001000000 */
[----:B------:R-:W-:Y:S01]  /*2670*/  IMAD.MOV.U32 R12, RZ, RZ, R32 ;  /* 0x000000ffff0c7224 */ /* 0x000fe200078e0020 */
[----:B------:R-:W-:Y:S01]  /*2680*/  MOV R66, 0xe5e00000 ;  /* 0xe5e0000000427802 */ /* 0x000fe20000000f00 */
[----:B------:R-:W-:Y:S01]  /*2690*/  IMAD.MOV.U32 R13, RZ, RZ, R33 ;  /* 0x000000ffff0d7224 */ /* 0x000fe200078e0021 */
[----:B------:R-:W-:Y:S01]  /*26a0*/  MOV R8, 0x26d0 ;  /* 0x000026d000087802 */ /* 0x000fe20000000f00 */
[----:B------:R-:W-:-:S07]  /*26b0*/  IMAD.MOV.U32 R11, RZ, RZ, 0x41efffff ;  /* 0x41efffffff0b7424 */ /* 0x000fce00078e00ff */
[----:B--2---:R-:W-:Y:S05]  /*26c0*/  CALL.REL.NOINC `($__internal_1_$__cuda_sm20_div_rn_f64_full) ;  /* 0x0000041c00747944 */ /* 0x004fea0003c00000 */
.L_x_39:
[----:B------:R-:W-:Y:S05]  /*26d0*/  BSYNC.RECONVERGENT B4 ;  /* 0x0000000000047941 */ /* 0x000fea0003800200 */
.L_x_38:
[----:B------:R-:W0:Y:S01]  /*26e0*/  MUFU.RCP64H R11, 4.29496524800000000000e+09 ;  /* 0x41efffff000b7908 */ /* 0x000e220000001800 */
[----:B------:R-:W-:Y:S01]  /*26f0*/  IMAD.MOV.U32 R8, RZ, RZ, -0x1a200000 ;  /* 0xe5e00000ff087424 */ /* 0x000fe200078e00ff */
[----:B------:R-:W-:Y:S01]  /*2700*/  DMUL R30, R46, R28 ;  /* 0x0000001c2e1e7228 */ /* 0x000fe20000000000 */
[----:B------:R-:W-:Y:S01]  /*2710*/  IMAD.MOV.U32 R9, RZ, RZ, 0x41efffff ;  /* 0x41efffffff097424 */ /* 0x000fe200078e00ff */
[----:B------:R-:W-:Y:S01]  /*2720*/  UMOV UR4, 0xe5e00000 ;  /* 0xe5e0000000047882 */ /* 0x000fe20000000000 */
[----:B------:R-:W-:Y:S01]  /*2730*/  IMAD.MOV.U32 R10, RZ, RZ, 0x1 ;  /* 0x00000001ff0a7424 */ /* 0x000fe200078e00ff */
[----:B------:R-:W-:Y:S01]  /*2740*/  UMOV UR5, 0x41efffff ;  /* 0x41efffff00057882 */ /* 0x000fe20000000000 */
[----:B------:R-:W-:Y:S05]  /*2750*/  BSSY.RECONVERGENT B4, `(.L_x_40) ;  /* 0x0000019000047945 */ /* 0x000fea0003800200 */
        /* <DEDUP_REMOVED lines=19> */
[----:B------:R-:W-:Y:S01]  /*2890*/  MOV R13, R31 ;  /* 0x0000001f000d7202 */ /* 0x000fe20000000f00 */
[----:B------:R-:W-:Y:S01]  /*28a0*/  IMAD.MOV.U32 R66, RZ, RZ, -0x1a200000 ;  /* 0xe5e00000ff427424 */ /* 0x000fe200078e00ff */
[----:B------:R-:W-:Y:S01]  /*28b0*/  MOV R8, 0x28e0 ;  /* 0x000028e000087802 */ /* 0x000fe20000000f00 */
[----:B------:R-:W-:-:S07]  /*28c0*/  IMAD.MOV.U32 R11, RZ, RZ, 0x41efffff ;  /* 0x41efffffff0b7424 */ /* 0x000fce00078e00ff */
[----:B--2---:R-:W-:Y:S05]  /*28d0*/  CALL.REL.NOINC `($__internal_1_$__cuda_sm20_div_rn_f64_full) ;  /* 0x0000041800f07944 */ /* 0x004fea0003c00000 */
.L_x_41:
[----:B------:R-:W-:Y:S05]  /*28e0*/  BSYNC.RECONVERGENT B4 ;  /* 0x0000000000047941 */ /* 0x000fea0003800200 */
.L_x_40:
        /* <DEDUP_REMOVED lines=26> */
[----:B------:R-:W-:Y:S01]  /*2a90*/  MOV R12, R32 ;  /* 0x00000020000c7202 */ /* 0x000fe20000000f00 */
[----:B------:R-:W-:Y:S01]  /*2aa0*/  IMAD.MOV.U32 R13, RZ, RZ, R33 ;  /* 0x000000ffff0d7224 */ /* 0x000fe200078e0021 */
[----:B------:R-:W-:Y:S01]  /*2ab0*/  MOV R8, 0x2af0 ;  /* 0x00002af000087802 */ /* 0x000fe20000000f00 */
[----:B------:R-:W-:Y:S02]  /*2ac0*/  IMAD.MOV.U32 R66, RZ, RZ, -0x1a200000 ;  /* 0xe5e00000ff427424 */ /* 0x000fe400078e00ff */
[----:B------:R-:W-:-:S07]  /*2ad0*/  IMAD.MOV.U32 R11, RZ, RZ, 0x41efffff ;  /* 0x41efffffff0b7424 */ /* 0x000fce00078e00ff */
[----:B--2---:R-:W-:Y:S05]  /*2ae0*/  CALL.REL.NOINC `($__internal_1_$__cuda_sm20_div_rn_f64_full) ;  /* 0x00000418006c7944 */ /* 0x004fea0003c00000 */
.L_x_43:
[----:B------:R-:W-:Y:S05]  /*2af0*/  BSYNC.RECONVERGENT B4 ;  /* 0x0000000000047941 */ /* 0x000fea0003800200 */
.L_x_42:
[----:B------:R-:W0:Y:S01]  /*2b00*/  MUFU.RCP64H R11, 4.29496524800000000000e+09 ;  /* 0x41efffff000b7908 */ /* 0x000e220000001800 */
[----:B------:R-:W-:Y:S01]  /*2b10*/  IMAD.MOV.U32 R8, RZ, RZ, -0x1a200000 ;  /* 0xe5e00000ff087424 */ /* 0x000fe200078e00ff */
[----:B------:R-:W-:Y:S01]  /*2b20*/  MOV R10, 0x1 ;  /* 0x00000001000a7802 */ /* 0x000fe20000000f00 */
[----:B------:R-:W-:Y:S01]  /*2b30*/  IMAD.MOV.U32 R9, RZ, RZ, 0x41efffff ;  /* 0x41efffffff097424 */ /* 0x000fe200078e00ff */
[----:B------:R-:W-:Y:S01]  /*2b40*/  UMOV UR4, 0xe5e00000 ;  /* 0xe5e0000000047882 */ /* 0x000fe20000000000 */
[----:B------:R-:W-:Y:S01]  /*2b50*/  UMOV UR5, 0x41efffff ;  /* 0x41efffff00057882 */ /* 0x000fe20000000000 */
        /* <DEDUP_REMOVED lines=13> */
[----:B------:R-:W-:-:S04]  /*2c30*/  DMUL R12, R50, R36 ;  /* 0x00000024320c7228 */ /* 0x000fc80000000000 */
[----:B------:R-:W-:Y:S02]  /*2c40*/  FSEL R10, R10, R32, !P0 ;  /* 0x000000200a0a7208 */ /* 0x000fe40004000000 */
[----:B------:R-:W-:Y:S02]  /*2c50*/  FSEL R11, R11, R33, !P0 ;  /* 0x000000210b0b7208 */ /* 0x000fe40004000000 */
[----:B------:R-:W-:-:S04]  /*2c60*/  DFMA R8, R12, -R8, R36 ;  /* 0x800000080c08722b */ /* 0x000fc80000000024 */
[----:B------:R-:W-:-:S04]  /*2c70*/  DSETP.GEU.AND P0, PT, R10, RZ, PT ;  /* 0x000000ff0a00722a */ /* 0x000fc80003f0e000 */
[----:B------:R-:W-:Y:S02]  /*2c80*/  DFMA R74, R50, R8, R12 ;  /* 0x00000008324a722b */ /* 0x000fe4000000000c */
[----:B------:R-:W-:-:S08]  /*2c90*/  DADD R8, R10, UR4 ;  /* 0x000000040a087e29 */ /* 0x000fd00008000000 */
[----:B------:R-:W-:Y:S02]  /*2ca0*/  FFMA R4, RZ, 29.999998092651367188, R75 ;  /* 0x41efffffff047823 */ /* 0x000fe4000000004b */
[----:B------:R-:W-:Y:S02]  /*2cb0*/  FSEL R8, R8, R10, !P0 ;  /* 0x0000000a08087208 */ /* 0x000fe40004000000 */
[----:B------:R-:W-:Y:S02]  /*2cc0*/  FSEL R9, R9, R11, !P0 ;  /* 0x0000000b09097208 */ /* 0x000fe40004000000 */
[----:B------:R-:W-:-:S04]  /*2cd0*/  FSETP.GT.AND P0, PT, |R4|, 1.469367938527859385e-39, PT ;  /* 0x001000000400780b */ /* 0x000fc80003f04200 */
[----:B------:R-:W-:-:S09]  /*2ce0*/  DADD R34, R34, R8 ;  /* 0x0000000022227229 */ /* 0x000fd20000000008 */
[----:B------:R-:W-:Y:S05]  /*2cf0*/  @P0 BRA P1, `(.L_x_45) ;  /* 0x0000000000180947 */ /* 0x000fea0000800000 */
[----:B------:R-:W-:Y:S01]  /*2d00*/  IMAD.MOV.U32 R12, RZ, RZ, R36 ;  /* 0x000000ffff0c7224 */ /* 0x000fe200078e0024 */
[----:B------:R-:W-:Y:S01]  /*2d10*/  MOV R8, 0x2d60 ;  /* 0x00002d6000087802 */ /* 0x000fe20000000f00 */
[----:B------:R-:W-:Y:S02]  /*2d20*/  IMAD.MOV.U32 R13, RZ, RZ, R37 ;  /* 0x000000ffff0d7224 */ /* 0x000fe400078e0025 */
[----:B------:R-:W-:Y:S02]  /*2d30*/  IMAD.MOV.U32 R66, RZ, RZ, -0x1a200000 ;  /* 0xe5e00000ff427424 */ /* 0x000fe400078e00ff */
[----:B------:R-:W-:-:S07]  /*2d40*/  IMAD.MOV.U32 R11, RZ, RZ, 0x41efffff ;  /* 0x41efffffff0b7424 */ /* 0x000fce00078e00ff */
[----:B--2---:R-:W-:Y:S05]  /*2d50*/  CALL.REL.NOINC `($__internal_1_$__cuda_sm20_div_rn_f64_full) ;  /* 0x0000041400d07944 */ /* 0x004fea0003c00000 */
.L_x_45:
[----:B------:R-:W-:Y:S05]  /*2d60*/  BSYNC.RECONVERGENT B4 ;  /* 0x0000000000047941 */ /* 0x000fea0003800200 */
.L_x_44:
        /* <DEDUP_REMOVED lines=32> */
.L_x_47:
[----:B------:R-:W-:Y:S05]  /*2f70*/  BSYNC.RECONVERGENT B4 ;  /* 0x0000000000047941 */ /* 0x000fea0003800200 */
.L_x_46:
        /* <DEDUP_REMOVED lines=32> */
.L_x_49:
[----:B------:R-:W-:Y:S05]  /*3180*/  BSYNC.RECONVERGENT B4 ;  /* 0x0000000000047941 */ /* 0x000fea0003800200 */
.L_x_48:
[----:B------:R-:W0:Y:S01]  /*3190*/  FRND.F64.FLOOR R74, R74 ;  /* 0x0000004a004a7313 */ /* 0x000e220000305800 */
[----:B------:R-:W-:Y:S01]  /*31a0*/  IMAD.MOV.U32 R8, RZ, RZ, -0x1a200000 ;  /* 0xe5e00000ff087424 */ /* 0x000fe200078e00ff */
[----:B------:R-:W-:Y:S01]  /*31b0*/  UMOV UR4, 0xe5e00000 ;  /* 0xe5e0000000047882 */ /* 0x000fe20000000000 */
[----:B------:R-:W-:Y:S01]  /*31c0*/  IMAD.MOV.U32 R9, RZ, RZ, 0x41efffff ;  /* 0x41efffffff097424 */ /* 0x000fe200078e00ff */
[----:B------:R-:W-:Y:S01]  /*31d0*/  UMOV UR5, 0x41efffff ;  /* 0x41efffff00057882 */ /* 0x000fe20000000000 */
[----:B------:R-:W-:Y:S01]  /*31e0*/  IMAD.MOV.U32 R32, RZ, RZ, 0x1 ;  /* 0x00000001ff207424 */ /* 0x000fe200078e00ff */
[----:B------:R-:W-:Y:S02]  /*31f0*/  BSSY.RECONVERGENT B4, `(.L_x_50) ;  /* 0x000001e000047945 */ /* 0x000fe40003800200 */
[----:B------:R-:W1:Y:S01]  /*3200*/  MUFU.RCP64H R33, 4.29496524800000000000e+09 ;  /* 0x41efffff00217908 */ /* 0x000e620000001800 */
[----:B0-----:R-:W-:-:S08]  /*3210*/  DFMA R36, R74, -R8, R36 ;  /* 0x800000084a24722b */ /* 0x001fd00000000024 */
[----:B------:R-:W-:Y:S02]  /*3220*/  DADD R10, R36, UR4 ;  /* 0x00000004240a7e29 */ /* 0x000fe40008000000 */
[----:B-1----:R-:W-:Y:S02]  /*3230*/  DFMA R12, R32, -R8, 1 ;  /* 0x3ff00000200c742b */ /* 0x002fe40000000808 */
[----:B------:R-:W-:-:S06]  /*3240*/  DSETP.GEU.AND P0, PT, R36, RZ, PT ;  /* 0x000000ff2400722a */ /* 0x000fcc0003f0e000 */
[----:B------:R-:W-:Y:S01]  /*3250*/  DFMA R50, R12, R12, R12 ;  /* 0x0000000c0c32722b */ /* 0x000fe2000000000c */
[----:B------:R-:W-:Y:S02]  /*3260*/  FSEL R12, R10, R36, !P0 ;  /* 0x000000240a0c7208 */ /* 0x000fe40004000000 */
[----:B------:R-:W-:-:S05]  /*3270*/  FSEL R13, R11, R37, !P0 ;  /* 0x000000250b0d7208 */ /* 0x000fca0004000000 */
[----:B------:R-:W-:Y:S02]  /*3280*/  DFMA R50, R32, R50, R32 ;  /* 0x000000322032722b */ /* 0x000fe40000000020 */
[C---:B------:R-:W-:Y:S02]  /*3290*/  DADD R10, R12.reuse, UR4 ;  /* 0x000000040c0a7e29 */ /* 0x040fe40008000000 */
[----:B------:R-:W-:-:S04]  /*32a0*/  DSETP.GEU.AND P0, PT, R12, RZ, PT ;  /* 0x000000ff0c00722a */ /* 0x000fc80003f0e000 */
[----:B------:R-:W-:-:S04]  /*32b0*/  DFMA R32, R50, -R8, 1 ;  /* 0x3ff000003220742b */ /* 0x000fc80000000808 */
[----:B------:R-:W-:Y:S02]  /*32c0*/  FSEL R10, R10, R12, !P0 ;  /* 0x0000000c0a0a7208 */ /* 0x000fe40004000000 */
[----:B------:R-:W-:Y:S02]  /*32d0*/  FSEL R11, R11, R13, !P0 ;  /* 0x0000000d0b0b7208 */ /* 0x000fe40004000000 */
[----:B------:R-:W-:-:S04]  /*32e0*/  DFMA R32, R50, R32, R50 ;  /* 0x000000203220722b */ /* 0x000fc80000000032 */
[----:B------:R-:W-:-:S08]  /*32f0*/  DADD R34, R34, R10 ;  /* 0x0000000022227229 */ /* 0x000fd0000000000a */
        /* <DEDUP_REMOVED lines=11> */
[----:B------:R-:W-:-:S07]  /*33b0*/  IMAD.MOV.U32 R11, RZ, RZ, 0x41efffff ;  /* 0x41efffffff0b7424 */ /* 0x000fce00078e00ff */
[----:B--2---:R-:W-:Y:S05]  /*33c0*/  CALL.REL.NOINC `($__internal_1_$__cuda_sm20_div_rn_f64_full) ;  /* 0x0000041000347944 */ /* 0x004fea0003c00000 */
.L_x_51:
[----:B------:R-:W-:Y:S05]  /*33d0*/  BSYNC.RECONVERGENT B4 ;  /* 0x0000000000047941 */ /* 0x000fea0003800200 */
.L_x_50:
[----:B------:R-:W0:Y:S01]  /*33e0*/  MUFU.RCP64H R11, 4.29496524800000000000e+09 ;  /* 0x41efffff000b7908 */ /* 0x000e220000001800 */
[----:B------:R-:W-:Y:S01]  /*33f0*/  IMAD.MOV.U32 R8, RZ, RZ, -0x1a200000 ;  /* 0xe5e00000ff087424 */ /* 0x000fe200078e00ff */
[----:B------:R-:W-:Y:S01]  /*3400*/  UMOV UR4, 0xe5e00000 ;  /* 0xe5e0000000047882 */ /* 0x000fe20000000000 */
[----:B------:R-:W-:Y:S01]  /*3410*/  IMAD.MOV.U32 R9, RZ, RZ, 0x41efffff ;  /* 0x41efffffff097424 */ /* 0x000fe200078e00ff */
[----:B------:R-:W-:Y:S01]  /*3420*/  UMOV UR5, 0x41efffff ;  /* 0x41efffff00057882 */ /* 0x000fe20000000000 */
[----:B------:R-:W-:Y:S01]  /*3430*/  IMAD.MOV.U32 R10, RZ, RZ, 0x1 ;  /* 0x00000001ff0a7424 */ /* 0x000fe200078e00ff */
[----:B------:R-:W-:Y:S02]  /*3440*/  BSSY.RECONVERGENT B4, `(.L_x_52) ;  /* 0x000001b000047945 */ /* 0x000fe40003800200 */
[----:B------:R-:W1:Y:S03]  /*3450*/  I2F.F64.U32 R32, R17 ;  /* 0x0000001100207312 */ /* 0x000e660000201800 */
[----:B0-----:R-:W-:-:S02]  /*3460*/  DFMA R12, R10, -R8, 1 ;  /* 0x3ff000000a0c742b */ /* 0x001fc40000000808 */
[----:B-1----:R-:W-:-:S06]  /*3470*/  DMUL R50, R40, R32 ;  /* 0x0000002028327228 */ /* 0x002fcc0000000000 */
[----:B------:R-:W-:-:S08]  /*3480*/  DFMA R12, R12, R12, R12 ;  /* 0x0000000c0c0c722b */ /* 0x000fd0000000000c */
[----:B------:R-:W-:Y:S01]  /*3490*/  DFMA R12, R10, R12, R10 ;  /* 0x0000000c0a0c722b */ /* 0x000fe2000000000a */
[----:B------:R-:W-:-:S07]  /*34a0*/  FSETP.GEU.AND P2, PT, |R51|, 6.5827683646048100446e-37, PT ;  /* 0x036000003300780b */ /* 0x000fce0003f4e200 */
        /* <DEDUP_REMOVED lines=20> */
.L_x_53:
[----:B------:R-:W-:Y:S05]  /*35f0*/  BSYNC.RECONVERGENT B4 ;  /* 0x0000000000047941 */ /* 0x000fea0003800200 */
.L_x_52:
        /* <DEDUP_REMOVED lines=32> */
.L_x_55:
[----:B------:R-:W-:Y:S05]  /*3800*/  BSYNC.RECONVERGENT B4 ;  /* 0x0000000000047941 */ /* 0x000fea0003800200 */
.L_x_54:
        /* <DEDUP_REMOVED lines=32> */
.L_x_57:
[----:B------:R-:W-:Y:S05]  /*3a10*/  BSYNC.RECONVERGENT B4 ;  /* 0x0000000000047941 */ /* 0x000fea0003800200 */
.L_x_56:
        /* <DEDUP_REMOVED lines=17> */
[----:B------:R-:W-:-:S08]  /*3b30*/  DFMA R52, R12, R10, R12 ;  /* 0x0000000a0c34722b */ /* 0x000fd0000000000c */
[----:B------:R-:W-:-:S08]  /*3b40*/  DMUL R10, R52, R50 ;  /* 0x00000032340a7228 */ /* 0x000fd00000000000 */
[----:B------:R-:W-:Y:S02]  /*3b50*/  DFMA R12, R10, -R8, R50 ;  /* 0x800000080a0c722b */ /* 0x000fe40000000032 */
[----:B------:R-:W-:-:S06]  /*3b60*/  DADD R8, R36, UR4 ;  /* 0x0000000424087e29 */ /* 0x000fcc0008000000 */
[----:B------:R-:W-:-:S04]  /*3b70*/  DFMA R74, R52, R12, R10 ;  /* 0x0000000c344a722b */ /* 0x000fc8000000000a */
[----:B------:R-:W-:Y:S02]  /*3b80*/  FSEL R10, R8, R36, !P0 ;  /* 0x00000024080a7208 */ /* 0x000fe40004000000 */
[----:B------:R-:W-:-:S04]  /*3b90*/  FSEL R11, R9, R37, !P0 ;  /* 0x00000025090b7208 */ /* 0x000fc80004000000 */
[----:B------:R-:W-:Y:S02]  /*3ba0*/  FFMA R4, RZ, 29.999998092651367188, R75 ;  /* 0x41efffffff047823 */ /* 0x000fe4000000004b */
[C---:B------:R-:W-:Y:S02]  /*3bb0*/  DADD R8, R10.reuse, UR4 ;  /* 0x000000040a087e29 */ /* 0x040fe40008000000 */
[----:B------:R-:W-:Y:S01]  /*3bc0*/  DSETP.GEU.AND P0, PT, R10, RZ, PT ;  /* 0x000000ff0a00722a */ /* 0x000fe20003f0e000 */
[----:B------:R-:W-:-:S07]  /*3bd0*/  FSETP.GT.AND P1, PT, |R4|, 1.469367938527859385e-39, PT ;  /* 0x001000000400780b */ /* 0x000fce0003f24200 */
[----:B------:R-:W-:Y:S02]  /*3be0*/  FSEL R52, R8, R10, !P0 ;  /* 0x0000000a08347208 */ /* 0x000fe40004000000 */
[----:B------:R-:W-:-:S04]  /*3bf0*/  FSEL R53, R9, R11, !P0 ;  /* 0x0000000b09357208 */ /* 0x000fc80004000000 */
[----:B------:R-:W-:Y:S05]  /*3c00*/  @P1 BRA P2, `(.L_x_59) ;  /* 0x0000000000181947 */ /* 0x000fea0001000000 */
[----:B------:R-:W-:Y:S01]  /*3c10*/  IMAD.MOV.U32 R12, RZ, RZ, R50 ;  /* 0x000000ffff0c7224 */ /* 0x000fe200078e0032 */
[----:B------:R-:W-:Y:S01]  /*3c20*/  MOV R8, 0x3c70 ;  /* 0x00003c7000087802 */ /* 0x000fe20000000f00 */
[----:B------:R-:W-:Y:S02]  /*3c30*/  IMAD.MOV.U32 R13, RZ, RZ, R51 ;  /* 0x000000ffff0d7224 */ /* 0x000fe400078e0033 */
[----:B------:R-:W-:Y:S02]  /*3c40*/  IMAD.MOV.U32 R66, RZ, RZ, -0x1a200000 ;  /* 0xe5e00000ff427424 */ /* 0x000fe400078e00ff */
[----:B------:R-:W-:-:S07]  /*3c50*/  IMAD.MOV.U32 R11, RZ, RZ, 0x41efffff ;  /* 0x41efffffff0b7424 */ /* 0x000fce00078e00ff */
[----:B--2---:R-:W-:Y:S05]  /*3c60*/  CALL.REL.NOINC `($__internal_1_$__cuda_sm20_div_rn_f64_full) ;  /* 0x00000408000c7944 */ /* 0x004fea0003c00000 */
.L_x_59:
[----:B------:R-:W-:Y:S05]  /*3c70*/  BSYNC.RECONVERGENT B4 ;  /* 0x0000000000047941 */ /* 0x000fea0003800200 */
.L_x_58:
[----:B------:R-:W0:Y:S01]  /*3c80*/  MUFU.RCP64H R11, 4.29496524800000000000e+09 ;  /* 0x41efffff000b7908 */ /* 0x000e220000001800 */
[----:B------:R-:W-:Y:S01]  /*3c90*/  MOV R8, 0xe5e00000 ;  /* 0xe5e0000000087802 */ /* 0x000fe20000000f00 */
[----:B------:R-:W-:Y:S01]  /*3ca0*/  IMAD.MOV.U32 R9, RZ, RZ, 0x41efffff ;  /* 0x41efffffff097424 */ /* 0x000fe200078e00ff */
[----:B------:R-:W-:Y:S01]  /*3cb0*/  DMUL R36, R46, R14 ;  /* 0x0000000e2e247228 */ /* 0x000fe20000000000 */
[----:B------:R-:W-:Y:S01]  /*3cc0*/  IMAD.MOV.U32 R10, RZ, RZ, 0x1 ;  /* 0x00000001ff0a7424 */ /* 0x000fe200078e00ff */
[----:B------:R-:W-:Y:S01]  /*3cd0*/  UMOV UR4, 0xe5e00000 ;  /* 0xe5e0000000047882 */ /* 0x000fe20000000000 */
[----:B------:R-:W-:Y:S01]  /*3ce0*/  UMOV UR5, 0x41efffff ;  /* 0x41efffff00057882 */ /* 0x000fe20000000000 */
[----:B------:R-:W-:Y:S06]  /*3cf0*/  BSSY.RECONVERGENT B4, `(.L_x_60) ;  /* 0x0000019000047945 */ /* 0x000fec0003800200 */
        /* <DEDUP_REMOVED lines=24> */
.L_x_61:
[----:B------:R-:W-:Y:S05]  /*3e80*/  BSYNC.RECONVERGENT B4 ;  /* 0x0000000000047941 */ /* 0x000fea0003800200 */
.L_x_60:
        /* <DEDUP_REMOVED lines=32> */
.L_x_63:
[----:B------:R-:W-:Y:S05]  /*4090*/  BSYNC.RECONVERGENT B4 ;  /* 0x0000000000047941 */ /* 0x000fea0003800200 */
.L_x_62:
        /* <DEDUP_REMOVED lines=33> */
[----:B------:R-:W-:Y:S01]  /*42b0*/  MOV R13, R55 ;  /* 0x00000037000d7202 */ /* 0x000fe20000000f00 */
[----:B------:R-:W-:Y:S01]  /*42c0*/  IMAD.MOV.U32 R66, RZ, RZ, -0x1a200000 ;  /* 0xe5e00000ff427424 */ /* 0x000fe200078e00ff */
[----:B------:R-:W-:Y:S01]  /*42d0*/  MOV R8, 0x4300 ;  /* 0x0000430000087802 */ /* 0x000fe20000000f00 */
[----:B------:R-:W-:-:S07]  /*42e0*/  IMAD.MOV.U32 R11, RZ, RZ, 0x41efffff ;  /* 0x41efffffff0b7424 */ /* 0x000fce00078e00ff */
[----:B--2---:R-:W-:Y:S05]  /*42f0*/  CALL.REL.NOINC `($__internal_1_$__cuda_sm20_div_rn_f64_full) ;  /* 0x0000040000687944 */ /* 0x004fea0003c00000 */
.L_x_65:
[----:B------:R-:W-:Y:S05]  /*4300*/  BSYNC.RECONVERGENT B4 ;  /* 0x0000000000047941 */ /* 0x000fea0003800200 */
.L_x_64:
        /* <DEDUP_REMOVED lines=32> */
.L_x_67:
[----:B------:R-:W-:Y:S05]  /*4510*/  BSYNC.RECONVERGENT B4 ;  /* 0x0000000000047941 */ /* 0x000fea0003800200 */
.L_x_66:
        /* <DEDUP_REMOVED lines=32> */
.L_x_69:
[----:B------:R-:W-:Y:S05]  /*4720*/  BSYNC.RECONVERGENT B4 ;  /* 0x0000000000047941 */ /* 0x000fea0003800200 */
.L_x_68:
[----:B------:R-:W0:Y:S01]  /*4730*/  FRND.F64.FLOOR R74, R74 ;  /* 0x0000004a004a7313 */ /* 0x000e220000305800 */
[----:B------:R-:W-:Y:S01]  /*4740*/  IMAD.MOV.U32 R8, RZ, RZ, -0x1a200000 ;  /* 0xe5e00000ff087424 */ /* 0x000fe200078e00ff */
[----:B------:R-:W-:Y:S01]  /*4750*/  MOV R9, 0x41efffff ;  /* 0x41efffff00097802 */ /* 0x000fe20000000f00 */
[----:B------:R-:W-:Y:S01]  /*4760*/  IMAD.MOV.U32 R50, RZ, RZ, 0x1 ;  /* 0x00000001ff327424 */ /* 0x000fe200078e00ff */
[----:B------:R-:W-:Y:S01]  /*4770*/  UMOV UR4, 0xe5e00000 ;  /* 0xe5e0000000047882 */ /* 0x000fe20000000000 */
[----:B------:R-:W-:Y:S01]  /*4780*/  UMOV UR5, 0x41efffff ;  /* 0x41efffff00057882 */ /* 0x000fe20000000000 */
        /* <DEDUP_REMOVED lines=30> */
.L_x_71:
[----:B------:R-:W-:Y:S05]  /*4970*/  BSYNC.RECONVERGENT B4 ;  /* 0x0000000000047941 */ /* 0x000fea0003800200 */
.L_x_70:
[----:B------:R-:W0:Y:S01]  /*4980*/  MUFU.RCP64H R11, 4.29496524800000000000e+09 ;  /* 0x41efffff000b7908 */ /* 0x000e220000001800 */
[----:B------:R-:W-:Y:S01]  /*4990*/  MOV R8, 0xe5e00000 ;  /* 0xe5e0000000087802 */ /* 0x000fe20000000f00 */
[----:B------:R-:W-:Y:S01]  /*49a0*/  IMAD.MOV.U32 R9, RZ, RZ, 0x41efffff ;  /* 0x41efffffff097424 */ /* 0x000fe200078e00ff */
[----:B------:R-:W-:Y:S01]  /*49b0*/  UMOV UR4, 0xe5e00000 ;  /* 0xe5e0000000047882 */ /* 0x000fe20000000000 */
[----:B------:R-:W-:Y:S01]  /*49c0*/  IMAD.MOV.U32 R10, RZ, RZ, 0x1 ;  /* 0x00000001ff0a7424 */ /* 0x000fe200078e00ff */
[----:B------:R-:W-:Y:S01]  /*49d0*/  UMOV UR5, 0x41efffff ;  /* 0x41efffff00057882 */ /* 0x000fe20000000000 */
[----:B------:R-:W-:Y:S02]  /*49e0*/  BSSY.RECONVERGENT B4, `(.L_x_72) ;  /* 0x000001b000047945 */ /* 0x000fe40003800200 */
[----:B------:R-:W1:Y:S02]  /*49f0*/  I2F.F64.U32 R16, R16 ;  /* 0x0000001000107312 */ /* 0x000e640000201800 */
        /* <DEDUP_REMOVED lines=25> */
.L_x_73:
[----:B------:R-:W-:Y:S05]  /*4b90*/  BSYNC.RECONVERGENT B4 ;  /* 0x0000000000047941 */ /* 0x000fea0003800200 */
.L_x_72:
        /* <DEDUP_REMOVED lines=32> */
.L_x_75:
[----:B------:R-:W-:Y:S05]  /*4da0*/  BSYNC.RECONVERGENT B4 ;  /* 0x0000000000047941 */ /* 0x000fea0003800200 */
.L_x_74:
        /* <DEDUP_REMOVED lines=32> */
.L_x_77:
[----:B------:R-:W-:Y:S05]  /*4fb0*/  BSYNC.RECONVERGENT B4 ;  /* 0x0000000000047941 */ /* 0x000fea0003800200 */
.L_x_76:
        /* <DEDUP_REMOVED lines=23> */
[C---:B------:R-:W-:Y:S02]  /*5130*/  DADD R6, R8.reuse, UR4 ;  /* 0x0000000408067e29 */ /* 0x040fe40008000000 */
[----:B------:R-:W-:Y:S02]  /*5140*/  DSETP.GEU.AND P0, PT, R8, RZ, PT ;  /* 0x000000ff0800722a */ /* 0x000fe40003f0e000 */
[----:B------:R-:W-:-:S06]  /*5150*/  DFMA R74, R52, R12, R10 ;  /* 0x0000000c344a722b */ /* 0x000fcc000000000a */
[----:B------:R-:W-:Y:S02]  /*5160*/  FSEL R50, R6, R8, !P0 ;  /* 0x0000000806327208 */ /* 0x000fe40004000000 */
[----:B------:R-:W-:Y:S02]  /*5170*/  FSEL R51, R7, R9, !P0 ;  /* 0x0000000907337208 */ /* 0x000fe40004000000 */
        /* <DEDUP_REMOVED lines=9> */
.L_x_79:
[----:B------:R-:W-:Y:S05]  /*5210*/  BSYNC.RECONVERGENT B4 ;  /* 0x0000000000047941 */ /* 0x000fea0003800200 */
.L_x_78:
        /* <DEDUP_REMOVED lines=32> */
.L_x_81:
[----:B------:R-:W-:Y:S05]  /*5420*/  BSYNC.RECONVERGENT B4 ;  /* 0x0000000000047941 */ /* 0x000fea0003800200 */
.L_x_80:
        /* <DEDUP_REMOVED lines=32> */
.L_x_83:
[----:B------:R-:W-:Y:S05]  /*5630*/  BSYNC.RECONVERGENT B4 ;  /* 0x0000000000047941 */ /* 0x000fea0003800200 */
.L_x_82:
[----:B------:R-:W0:Y:S01]  /*5640*/  MUFU.RCP64H R7, 4.29496524800000000000e+09 ;  /* 0x41efffff00077908 */ /* 0x000e220000001800 */
[----:B------:R-:W-:Y:S01]  /*5650*/  MOV R10, 0xe5e00000 ;  /* 0xe5e00000000a7802 */ /* 0x000fe20000000f00 */
[----:B------:R-:W-:Y:S01]  /*5660*/  IMAD.MOV.U32 R11, RZ, RZ, 0x41efffff ;  /* 0x41efffffff0b7424 */ /* 0x000fe200078e00ff */
[----:B------:R-:W-:Y:S01]  /*5670*/  UMOV UR4, 0xe5e00000 ;  /* 0xe5e0000000047882 */ /* 0x000fe20000000000 */
[----:B------:R-:W-:Y:S01]  /*5680*/  IMAD.MOV.U32 R6, RZ, RZ, 0x1 ;  /* 0x00000001ff067424 */ /* 0x000fe200078e00ff */
        /* <DEDUP_REMOVED lines=29> */
[----:B------:R-:W-:Y:S01]  /*5860*/  IMAD.MOV.U32 R13, RZ, RZ, R45 ;  /* 0x000000ffff0d7224 */ /* 0x000fe200078e002d */
[----:B------:R-:W-:Y:S01]  /*5870*/  MOV R8, 0x58a0 ;  /* 0x000058a000087802 */ /* 0x000fe20000000f00 */
[----:B------:R-:W-:-:S07]  /*5880*/  IMAD.MOV.U32 R66, RZ, RZ, -0x1a200000 ;  /* 0xe5e00000ff427424 */ /* 0x000fce00078e00ff */
[----:B--2---:R-:W-:Y:S05]  /*5890*/  CALL.REL.NOINC `($__internal_1_$__cuda_sm20_div_rn_f64_full) ;  /* 0x000003ec00007944 */ /* 0x004fea0003c00000 */
.L_x_85:
[----:B------:R-:W-:Y:S05]  /*58a0*/  BSYNC.RECONVERGENT B4 ;  /* 0x0000000000047941 */ /* 0x000fea0003800200 */
.L_x_84:
        /* <DEDUP_REMOVED lines=32> */
.L_x_87:
[----:B------:R-:W-:Y:S05]  /*5ab0*/  BSYNC.RECONVERGENT B4 ;  /* 0x0000000000047941 */ /* 0x000fea0003800200 */
.L_x_86:
        /* <DEDUP_REMOVED lines=32> */
.L_x_89:
[----:B------:R-:W-:Y:S05]  /*5cc0*/  BSYNC.RECONVERGENT B4 ;  /* 0x0000000000047941 */ /* 0x000fea0003800200 */
.L_x_88:
        /* <DEDUP_REMOVED lines=36> */
.L_x_91:
[----:B------:R-:W-:Y:S05]  /*5f10*/  BSYNC.RECONVERGENT B4 ;  /* 0x0000000000047941 */ /* 0x000fea0003800200 */
.L_x_90:
[----:B------:R-:W3:Y:S04]  /*5f20*/  LDG.E R58, desc[UR6][R26.64+0xc] ;  /* 0x00000c061a3a7981 */ /* 0x000ee8000c1e1900 */
[----:B------:R-:W4:Y:S04]  /*5f30*/  LDG.E R54, desc[UR6][R26.64+0x10] ;  /* 0x000010061a367981 */ /* 0x000f28000c1e1900 */
[----:B------:R-:W5:Y:S01]  /*5f40*/  LDG.E R50, desc[UR6][R26.64+0x14] ;  /* 0x000014061a327981 */ /* 0x000f62000c1e1900 */
[----:B------:R-:W0:Y:S01]  /*5f50*/  MUFU.RCP64H R9, 4.29496524800000000000e+09 ;  /* 0x41efffff00097908 */ /* 0x000e220000001800 */
[----:B------:R-:W-:Y:S01]  /*5f60*/  IMAD.MOV.U32 R6, RZ, RZ, -0x1a200000 ;  /* 0xe5e00000ff067424 */ /* 0x000fe200078e00ff */
[----:B------:R-:W-:Y:S01]  /*5f70*/  MOV R8, 0x1 ;  /* 0x0000000100087802 */ /* 0x000fe20000000f00 */
[----:B------:R-:W-:Y:S01]  /*5f80*/  IMAD.MOV.U32 R7, RZ, RZ, 0x41efffff ;  /* 0x41efffffff077424 */ /* 0x000fe200078e00ff */
[----:B------:R-:W-:Y:S01]  /*5f90*/  UMOV UR4, 0xe5e00000 ;  /* 0xe5e0000000047882 */ /* 0x000fe20000000000 */
[----:B------:R-:W-:Y:S01]  /*5fa0*/  UMOV UR5, 0x41efffff ;  /* 0x41efffff00057882 */ /* 0x000fe20000000000 */
[----:B------:R-:W-:Y:S03]  /*5fb0*/  BSSY.RECONVERGENT B4, `(.L_x_92) ;  /* 0x0000026000047945 */ /* 0x000fe60003800200 */
[----:B0-----:R-:W-:-:S08]  /*5fc0*/  DFMA R10, R8, -R6, 1 ;  /* 0x3ff00000080a742b */ /* 0x001fd00000000806 */
[----:B------:R-:W-:-:S08]  /*5fd0*/  DFMA R10, R10, R10, R10 ;  /* 0x0000000a0a0a722b */ /* 0x000fd0000000000a */
[----:B------:R-:W-:-:S08]  /*5fe0*/  DFMA R10, R8, R10, R8 ;  /* 0x0000000a080a722b */ /* 0x000fd00000000008 */
[----:B------:R-:W-:-:S08]  /*5ff0*/  DFMA R8, R10, -R6, 1 ;  /* 0x3ff000000a08742b */ /* 0x000fd00000000806 */
[----:B------:R-:W-:Y:S02]  /*6000*/  DFMA R44, R10, R8, R10 ;  /* 0x000000080a2c722b */ /* 0x000fe4000000000a */
[----:B------:R-:W0:Y:S02]  /*6010*/  FRND.F64.FLOOR R8, R74 ;  /* 0x0000004a00087313 */ /* 0x000e240000305800 */
[----:B0-----:R-:W-:-:S08]  /*6020*/  DFMA R8, R8, -R6, R2 ;  /* 0x800000060808722b */ /* 0x001fd00000000002 */
[C---:B------:R-:W-:Y:S02]  /*6030*/  DADD R2, R8.reuse, UR4 ;  /* 0x0000000408027e29 */ /* 0x040fe40008000000 */
[----:B------:R-:W-:Y:S01]  /*6040*/  DSETP.GEU.AND P0, PT, R8, RZ, PT ;  /* 0x000000ff0800722a */ /* 0x000fe20003f0e000 */
        /* <DEDUP_REMOVED lines=16> */
[----:B------:R-:W-:Y:S01]  /*6150*/  DFMA R74, R44, R12, R10 ;  /* 0x0000000c2c4a722b */ /* 0x000fe2000000000a */
[----:B------:R-:W-:Y:S02]  /*6160*/  FSEL R44, R2, R8, !P0 ;  /* 0x00000008022c7208 */ /* 0x000fe40004000000 */
[----:B------:R-:W-:-:S07]  /*6170*/  FSEL R45, R3, R9, !P0 ;  /* 0x00000009032d7208 */ /* 0x000fce0004000000 */
        /* <DEDUP_REMOVED lines=9> */
.L_x_93:
[----:B------:R-:W-:Y:S05]  /*6210*/  BSYNC.RECONVERGENT B4 ;  /* 0x0000000000047941 */ /* 0x000fea0003800200 */
.L_x_92:
        /* <DEDUP_REMOVED lines=9> */
[----:B------:R-:W-:Y:S02]  /*62b0*/  DFMA R8, R2, R8, R2 ;  /* 0x000000080208722b */ /* 0x000fe40000000002 */
[----:B------:R-:W-:-:S06]  /*62c0*/  DMUL R2, R24, R58 ;  /* 0x0000003a18027228 */ /* 0x000fcc0000000000 */
[----:B------:R-:W-:-:S04]  /*62d0*/  DFMA R10, R8, -R6, 1 ;  /* 0x3ff00000080a742b */ /* 0x000fc80000000806 */
[----:B------:R-:W-:-:S04]  /*62e0*/  FSETP.GEU.AND P2, PT, |R3|, 6.5827683646048100446e-37, PT ;  /* 0x036000000300780b */ /* 0x000fc80003f4e200 */
[----:B------:R-:W-:Y:S01]  /*62f0*/  DFMA R46, R8, R10, R8 ;  /* 0x0000000a082e722b */ /* 0x000fe20000000008 */
[----:B------:R-:W0:Y:S07]  /*6300*/  FRND.F64.FLOOR R8, R74 ;  /* 0x0000004a00087313 */ /* 0x000e2e0000305800 */
        /* <DEDUP_REMOVED lines=17> */
.L_x_95:
[----:B------:R-:W-:Y:S05]  /*6420*/  BSYNC.RECONVERGENT B4 ;  /* 0x0000000000047941 */ /* 0x000fea0003800200 */
.L_x_94:
        /* <DEDUP_REMOVED lines=32> */
.L_x_97:
[----:B------:R-:W-:Y:S05]  /*6630*/  BSYNC.RECONVERGENT B4 ;  /* 0x0000000000047941 */ /* 0x000fea0003800200 */
.L_x_96:
[----:B------:R-:W0:Y:S01]  /*6640*/  MUFU.RCP64H R9, 4.29496524800000000000e+09 ;  /* 0x41efffff00097908 */ /* 0x000e220000001800 */
[----:B------:R-:W-:Y:S01]  /*6650*/  IMAD.MOV.U32 R6, RZ, RZ, -0x1a200000 ;  /* 0xe5e00000ff067424 */ /* 0x000fe200078e00ff */
[----:B------:R-:W-:Y:S01]  /*6660*/  DMUL R38, R28, R56 ;  /* 0x000000381c267228 */ /* 0x000fe20000000000 */
[----:B------:R-:W-:Y:S01]  /*6670*/  IMAD.MOV.U32 R7, RZ, RZ, 0x41efffff ;  /* 0x41efffffff077424 */ /* 0x000fe200078e00ff */
[----:B------:R-:W-:Y:S01]  /*6680*/  UMOV UR4, 0xe5e00000 ;  /* 0xe5e0000000047882 */ /* 0x000fe20000000000 */
[----:B------:R-:W-:Y:S01]  /*6690*/  IMAD.MOV.U32 R8, RZ, RZ, 0x1 ;  /* 0x00000001ff087424 */ /* 0x000fe200078e00ff */
[----:B------:R-:W-:Y:S01]  /*66a0*/  UMOV UR5, 0x41efffff ;  /* 0x41efffff00057882 */ /* 0x000fe20000000000 */
[----:B------:R-:W-:Y:S01]  /*66b0*/  BSSY.RECONVERGENT B4, `(.L_x_98) ;  /* 0x000001d000047945 */ /* 0x000fe20003800200 */
[----:B------:R-:W1:Y:S04]  /*66c0*/  FRND.F64.FLOOR R74, R74 ;  /* 0x0000004a004a7313 */ /* 0x000e680000305800 */
[----:B------:R-:W-:Y:S01]  /*66d0*/  FSETP.GEU.AND P2, PT, |R39|, 6.5827683646048100446e-37, PT ;  /* 0x036000002700780b */ /* 0x000fe20003f4e200 */
[----:B0-----:R-:W-:-:S02]  /*66e0*/  DFMA R10, R8, -R6, 1 ;  /* 0x3ff00000080a742b */ /* 0x001fc40000000806 */
[----:B-1----:R-:W-:-:S06]  /*66f0*/  DFMA R2, R74, -R6, R2 ;  /* 0x800000064a02722b */ /* 0x002fcc0000000002 */
[----:B------:R-:W-:Y:S02]  /*6700*/  DFMA R10, R10, R10, R10 ;  /* 0x0000000a0a0a722b */ /* 0x000fe4000000000a */
[----:B------:R-:W-:-:S06]  /*6710*/  DSETP.GEU.AND P0, PT, R2, RZ, PT ;  /* 0x000000ff0200722a */ /* 0x000fcc0003f0e000 */
[----:B------:R-:W-:-:S08]  /*6720*/  DFMA R10, R8, R10, R8 ;  /* 0x0000000a080a722b */ /* 0x000fd00000000008 */
        /* <DEDUP_REMOVED lines=17> */
[----:B------:R-:W-:Y:S01]  /*6840*/  IMAD.MOV.U32 R13, RZ, RZ, R39 ;  /* 0x000000ffff0d7224 */ /* 0x000fe200078e0027 */
[----:B------:R-:W-:Y:S01]  /*6850*/  MOV R8, 0x6880 ;  /* 0x0000688000087802 */ /* 0x000fe20000000f00 */
[----:B------:R-:W-:-:S07]  /*6860*/  IMAD.MOV.U32 R11, RZ, RZ, 0x41efffff ;  /* 0x41efffffff0b7424 */ /* 0x000fce00078e00ff */
[----:B--2---:R-:W-:Y:S05]  /*6870*/  CALL.REL.NOINC `($__internal_1_$__cuda_sm20_div_rn_f64_full) ;  /* 0x000003dc00087944 */ /* 0x004fea0003c00000 */
.L_x_99:
[----:B------:R-:W-:Y:S05]  /*6880*/  BSYNC.RECONVERGENT B4 ;  /* 0x0000000000047941 */ /* 0x000fea0003800200 */
.L_x_98:
[----:B------:R-:W0:Y:S01]  /*6890*/  MUFU.RCP64H R3, 4.29496524800000000000e+09 ;  /* 0x41efffff00037908 */ /* 0x000e220000001800 */
[----:B------:R-:W-:Y:S01]  /*68a0*/  IMAD.MOV.U32 R6, RZ, RZ, -0x1a200000 ;  /* 0xe5e00000ff067424 */ /* 0x000fe200078e00ff */
[----:B------:R-:W-:Y:S01]  /*68b0*/  UMOV UR4, 0xe5e00000 ;  /* 0xe5e0000000047882 */ /* 0x000fe20000000000 */
[----:B------:R-:W-:Y:S01]  /*68c0*/  IMAD.MOV.U32 R7, RZ, RZ, 0x41efffff ;  /* 0x41efffffff077424 */ /* 0x000fe200078e00ff */
[----:B------:R-:W-:Y:S01]  /*68d0*/  UMOV UR5, 0x41efffff ;  /* 0x41efffff00057882 */ /* 0x000fe20000000000 */
[----:B------:R-:W-:Y:S01]  /*68e0*/  IMAD.MOV.U32 R2, RZ, RZ, 0x1 ;  /* 0x00000001ff027424 */ /* 0x000fe200078e00ff */
[----:B------:R-:W-:Y:S05]  /*68f0*/  BSSY.RECONVERGENT B4, `(.L_x_100) ;  /* 0x000001a000047945 */ /* 0x000fea0003800200 */
        /* <DEDUP_REMOVED lines=25> */
.L_x_101:
[----:B------:R-:W-:Y:S05]  /*6a90*/  BSYNC.RECONVERGENT B4 ;  /* 0x0000000000047941 */ /* 0x000fea0003800200 */
.L_x_100:
        /* <DEDUP_REMOVED lines=32> */
.L_x_103:
[----:B------:R-:W-:Y:S05]  /*6ca0*/  BSYNC.RECONVERGENT B4 ;  /* 0x0000000000047941 */ /* 0x000fea0003800200 */
.L_x_102:
[----:B------:R-:W0:Y:S01]  /*6cb0*/  MUFU.RCP64H R9, 4.29496524800000000000e+09 ;  /* 0x41efffff00097908 */ /* 0x000e220000001800 */
[----:B------:R-:W-:Y:S01]  /*6cc0*/  IMAD.MOV.U32 R6, RZ, RZ, -0x1a200000 ;  /* 0xe5e00000ff067424 */ /* 0x000fe200078e00ff */
[----:B------:R-:W-:Y:S01]  /*6cd0*/  MOV R8, 0x1 ;  /* 0x0000000100087802 */ /* 0x000fe20000000f00 */
[----:B------:R-:W-:Y:S01]  /*6ce0*/  IMAD.MOV.U32 R7, RZ, RZ, 0x41efffff ;  /* 0x41efffffff077424 */ /* 0x000fe200078e00ff */
[----:B------:R-:W-:Y:S01]  /*6cf0*/  DMUL R38, R30, R52 ;  /* 0x000000341e267228 */ /* 0x000fe20000000000 */
[----:B------:R-:W-:Y:S01]  /*6d00*/  UMOV UR4, 0xe5e00000 ;  /* 0xe5e0000000047882 */ /* 0x000fe20000000000 */
[----:B------:R-:W-:Y:S01]  /*6d10*/  UMOV UR5, 0x41efffff ;  /* 0x41efffff00057882 */ /* 0x000fe20000000000 */
[----:B------:R-:W-:Y:S01]  /*6d20*/  BSSY.RECONVERGENT B4, `(.L_x_104) ;  /* 0x000001e000047945 */ /* 0x000fe20003800200 */
[----:B------:R-:W1:Y:S06]  /*6d30*/  FRND.F64.FLOOR R74, R74 ;  /* 0x0000004a004a7313 */ /* 0x000e6c0000305800 */
[----:B------:R-:W-:Y:S01]  /*6d40*/  FSETP.GEU.AND P1, PT, |R39|, 6.5827683646048100446e-37, PT ;  /* 0x036000002700780b */ /* 0x000fe20003f2e200 */
[----:B0-----:R-:W-:-:S02]  /*6d50*/  DFMA R10, R8, -R6, 1 ;  /* 0x3ff00000080a742b */ /* 0x001fc40000000806 */
[----:B-1----:R-:W-:-:S06]  /*6d60*/  DFMA R2, R74, -R6, R2 ;  /* 0x800000064a02722b */ /* 0x002fcc0000000002 */
[----:B------:R-:W-:Y:S02]  /*6d70*/  DFMA R10, R10, R10, R10 ;  /* 0x0000000a0a0a722b */ /* 0x000fe4000000000a */
[----:B------:R-:W-:-:S06]  /*6d80*/  DSETP.GEU.AND P0, PT, R2, RZ, PT ;  /* 0x000000ff0200722a */ /* 0x000fcc0003f0e000 */
[----:B------:R-:W-:-:S08]  /*6d90*/  DFMA R10, R8, R10, R8 ;  /* 0x0000000a080a722b */ /* 0x000fd00000000008 */
        /* <DEDUP_REMOVED lines=12> */
[----:B------:R-:W-:-:S04]  /*6e60*/  FFMA R4, RZ, 29.999998092651367188, R75 ;  /* 0x41efffffff047823 */ /* 0x000fc8000000004b */
[----:B------:R-:W-:Y:S01]  /*6e70*/  DADD R46, R46, R2 ;  /* 0x000000002e2e7229 */ /* 0x000fe20000000002 */
        /* <DEDUP_REMOVED lines=8> */
.L_x_105:
[----:B------:R-:W-:Y:S05]  /*6f00*/  BSYNC.RECONVERGENT B4 ;  /* 0x0000000000047941 */ /* 0x000fea0003800200 */
.L_x_104:
        /* <DEDUP_REMOVED lines=32> */
.L_x_107:
[----:B------:R-:W-:Y:S05]  /*7110*/  BSYNC.RECONVERGENT B4 ;  /* 0x0000000000047941 */ /* 0x000fea0003800200 */
.L_x_106:
        /* <DEDUP_REMOVED lines=32> */
.L_x_109:
[----:B------:R-:W-:Y:S05]  /*7320*/  BSYNC.RECONVERGENT B4 ;  /* 0x0000000000047941 */ /* 0x000fea0003800200 */
.L_x_108:
        /* <DEDUP_REMOVED lines=36> */
.L_x_111:
[----:B------:R-:W-:Y:S05]  /*7570*/  BSYNC.RECONVERGENT B4 ;  /* 0x0000000000047941 */ /* 0x000fea0003800200 */
.L_x_110:
        /* <DEDUP_REMOVED lines=32> */
.L_x_113:
[----:B------:R-:W-:Y:S05]  /*7780*/  BSYNC.RECONVERGENT B4 ;  /* 0x0000000000047941 */ /* 0x000fea0003800200 */
.L_x_112:
        /* <DEDUP_REMOVED lines=32> */
.L_x_115:
[----:B------:R-:W-:Y:S05]  /*7990*/  BSYNC.RECONVERGENT B4 ;  /* 0x0000000000047941 */ /* 0x000fea0003800200 */
.L_x_114:
        /* <DEDUP_REMOVED lines=32> */
.L_x_117:
[----:B------:R-:W-:Y:S05]  /*7ba0*/  BSYNC.RECONVERGENT B4 ;  /* 0x0000000000047941 */ /* 0x000fea0003800200 */
.L_x_116:
        /* <DEDUP_REMOVED lines=36> */
.L_x_119:
[----:B------:R-:W-:Y:S05]  /*7df0*/  BSYNC.RECONVERGENT B4 ;  /* 0x0000000000047941 */ /* 0x000fea0003800200 */
.L_x_118:
[----:B------:R-:W0:Y:S01]  /*7e00*/  MUFU.RCP64H R3, 4.29496524800000000000e+09 ;  /* 0x41efffff00037908 */ /* 0x000e220000001800 */
[----:B------:R-:W-:Y:S01]  /*7e10*/  MOV R6, 0xe5e00000 ;  /* 0xe5e0000000067802 */ /* 0x000fe20000000f00 */
[----:B------:R-:W-:Y:S01]  /*7e20*/  IMAD.MOV.U32 R7, RZ, RZ, 0x41efffff ;  /* 0x41efffffff077424 */ /* 0x000fe200078e00ff */
[----:B------:R-:W-:Y:S01]  /*7e30*/  UMOV UR4, 0xe5e00000 ;  /* 0xe5e0000000047882 */ /* 0x000fe20000000000 */
[----:B------:R-:W-:Y:S01]  /*7e40*/  IMAD.MOV.U32 R2, RZ, RZ, 0x1 ;  /* 0x00000001ff027424 */ /* 0x000fe200078e00ff */
[----:B------:R-:W-:Y:S01]  /*7e50*/  UMOV UR5, 0x41efffff ;  /* 0x41efffff00057882 */ /* 0x000fe20000000000 */
[----:B------:R-:W-:Y:S04]  /*7e60*/  BSSY.RECONVERGENT B4, `(.L_x_120) ;  /* 0x000001a000047945 */ /* 0x000fe80003800200 */
        /* <DEDUP_REMOVED lines=25> */
.L_x_121:
[----:B------:R-:W-:Y:S05]  /*8000*/  BSYNC.RECONVERGENT B4 ;  /* 0x0000000000047941 */ /* 0x000fea0003800200 */
.L_x_120:
        /* <DEDUP_REMOVED lines=32> */
.L_x_123:
[----:B------:R-:W-:Y:S05]  /*8210*/  BSYNC.RECONVERGENT B4 ;  /* 0x0000000000047941 */ /* 0x000fea0003800200 */
.L_x_122:
        /* <DEDUP_REMOVED lines=37> */
.L_x_125:
[----:B------:R-:W-:Y:S05]  /*8470*/  BSYNC.RECONVERGENT B4 ;  /* 0x0000000000047941 */ /* 0x000fea0003800200 */
.L_x_124:
        /* <DEDUP_REMOVED lines=32> */
.L_x_127:
[----:B------:R-:W-:Y:S05]  /*8680*/  BSYNC.RECONVERGENT B4 ;  /* 0x0000000000047941 */ /* 0x000fea0003800200 */
.L_x_126:
        /* <DEDUP_REMOVED lines=32> */
.L_x_129:
[----:B------:R-:W-:Y:S05]  /*8890*/  BSYNC.RECONVERGENT B4 ;  /* 0x0000000000047941 */ /* 0x000fea0003800200 */
.L_x_128:
        /* <DEDUP_REMOVED lines=36> */
.L_x_131:
[----:B------:R-:W-:Y:S05]  /*8ae0*/  BSYNC.RECONVERGENT B4 ;  /* 0x0000000000047941 */ /* 0x000fea0003800200 */
.L_x_130:
        /* <DEDUP_REMOVED lines=32> */
.L_x_133:
[----:B------:R-:W-:Y:S05]  /*8cf0*/  BSYNC.RECONVERGENT B4 ;  /* 0x0000000000047941 */ /* 0x000fea0003800200 */
.L_x_132:
        /* <DEDUP_REMOVED lines=32> */
.L_x_135:
[----:B------:R-:W-:Y:S05]  /*8f00*/  BSYNC.RECONVERGENT B4 ;  /* 0x0000000000047941 */ /* 0x000fea0003800200 */
.L_x_134:
        /* <DEDUP_REMOVED lines=32> */
.L_x_137:
[----:B------:R-:W-:Y:S05]  /*9110*/  BSYNC.RECONVERGENT B4 ;  /* 0x0000000000047941 */ /* 0x000fea0003800200 */
.L_x_136:
        /* <DEDUP_REMOVED lines=30> */
[----:B------:R-:W-:Y:S01]  /*9300*/  MOV R12, R56 ;  /* 0x00000038000c7202 */ /* 0x000fe20000000f00 */
[----:B------:R-:W-:Y:S01]  /*9310*/  IMAD.MOV.U32 R13, RZ, RZ, R57 ;  /* 0x000000ffff0d7224 */ /* 0x000fe200078e0039 */
[----:B------:R-:W-:Y:S01]  /*9320*/  MOV R8, 0x9360 ;  /* 0x0000936000087802 */ /* 0x000fe20000000f00 */
[----:B------:R-:W-:Y:S02]  /*9330*/  IMAD.MOV.U32 R66, RZ, RZ, -0x1a200000 ;  /* 0xe5e00000ff427424 */ /* 0x000fe400078e00ff */
[----:B------:R-:W-:-:S07]  /*9340*/  IMAD.MOV.U32 R11, RZ, RZ, 0x41efffff ;  /* 0x41efffffff0b7424 */ /* 0x000fce00078e00ff */
[----:B--2---:R-:W-:Y:S05]  /*9350*/  CALL.REL.NOINC `($__internal_1_$__cuda_sm20_div_rn_f64_full) ;  /* 0x000003b000507944 */ /* 0x004fea0003c00000 */
.L_x_139:
[----:B------:R-:W-:Y:S05]  /*9360*/  BSYNC.RECONVERGENT B4 ;  /* 0x0000000000047941 */ /* 0x000fea0003800200 */
.L_x_138:
        /* <DEDUP_REMOVED lines=32> */
.L_x_141:
[----:B------:R-:W-:Y:S05]  /*9570*/  BSYNC.RECONVERGENT B4 ;  /* 0x0000000000047941 */ /* 0x000fea0003800200 */
.L_x_140:
        /* <DEDUP_REMOVED lines=32> */
.L_x_143:
[----:B------:R-:W-:Y:S05]  /*9780*/  BSYNC.RECONVERGENT B4 ;  /* 0x0000000000047941 */ /* 0x000fea0003800200 */
.L_x_142:
[----:B------:R-:W0:Y:S01]  /*9790*/  MUFU.RCP64H R9, 4.29496524800000000000e+09 ;  /* 0x41efffff00097908 */ /* 0x000e220000001800 */
[----:B------:R-:W-:Y:S01]  /*97a0*/  MOV R6, 0xe5e00000 ;  /* 0xe5e0000000067802 */ /* 0x000fe20000000f00 */
[----:B------:R-:W-:Y:S01]  /*97b0*/  IMAD.MOV.U32 R7, RZ, RZ, 0x41efffff ;  /* 0x41efffffff077424 */ /* 0x000fe200078e00ff */
[----:B------:R-:W-:Y:S01]  /*97c0*/  DMUL R52, R80, R52 ;  /* 0x0000003450347228 */ /* 0x000fe20000000000 */
[----:B------:R-:W-:Y:S01]  /*97d0*/  IMAD.MOV.U32 R8, RZ, RZ, 0x1 ;  /* 0x00000001ff087424 */ /* 0x000fe200078e00ff */
[----:B------:R-:W-:Y:S01]  /*97e0*/  UMOV UR4, 0xe5e00000 ;  /* 0xe5e0000000047882 */ /* 0x000fe20000000000 */
[----:B------:R-:W-:Y:S01]  /*97f0*/  UMOV UR5, 0x41efffff ;  /* 0x41efffff00057882 */ /* 0x000fe20000000000 */
[----:B------:R-:W-:Y:S01]  /*9800*/  BSSY.RECONVERGENT B4, `(.L_x_144) ;  /* 0x000001e000047945 */ /* 0x000fe20003800200 */
[----:B------:R-:W1:Y:S05]  /*9810*/  FRND.F64.FLOOR R74, R74 ;  /* 0x0000004a004a7313 */ /* 0x000e6a0000305800 */
        /* <DEDUP_REMOVED lines=28> */
.L_x_145:
[----:B------:R-:W-:Y:S05]  /*99e0*/  BSYNC.RECONVERGENT B4 ;  /* 0x0000000000047941 */ /* 0x000fea0003800200 */
.L_x_144:
        /* <DEDUP_REMOVED lines=32> */
.L_x_147:
[----:B------:R-:W-:Y:S05]  /*9bf0*/  BSYNC.RECONVERGENT B4 ;  /* 0x0000000000047941 */ /* 0x000fea0003800200 */
.L_x_146:
        /* <DEDUP_REMOVED lines=32> */
.L_x_149:
[----:B------:R-:W-:Y:S05]  /*9e00*/  BSYNC.RECONVERGENT B4 ;  /* 0x0000000000047941 */ /* 0x000fea0003800200 */
.L_x_148:
        /* <DEDUP_REMOVED lines=36> */
.L_x_151:
[----:B------:R-:W-:Y:S05]  /*a050*/  BSYNC.RECONVERGENT B4 ;  /* 0x0000000000047941 */ /* 0x000fea0003800200 */
.L_x_150:
        /* <DEDUP_REMOVED lines=11> */
[----:B0-----:R-:W-:-:S02]  /*a110*/  DFMA R10, R6, -R8, 1 ;  /* 0x3ff00000060a742b */ /* 0x001fc40000000808 */
[----:B-1----:R-:W-:-:S06]  /*a120*/  DFMA R12, R12, -R8, R2 ;  /* 0x800000080c0c722b */ /* 0x002fcc0000000002 */
[----:B------:R-:W-:Y:S02]  /*a130*/  DFMA R10, R10, R10, R10 ;  /* 0x0000000a0a0a722b */ /* 0x000fe4000000000a */
[----:B------:R-:W-:-:S06]  /*a140*/  DSETP.GEU.AND P0, PT, R12, RZ, PT ;  /* 0x000000ff0c00722a */ /* 0x000fcc0003f0e000 */
        /* <DEDUP_REMOVED lines=18> */
[----:B------:R-:W-:-:S06]  /*a270*/  DADD R8, R12, UR4 ;  /* 0x000000040c087e29 */ /* 0x000fcc0008000000 */
[----:B------:R-:W-:-:S04]  /*a280*/  DFMA R74, R10, R66, R26 ;  /* 0x000000420a4a722b */ /* 0x000fc8000000001a */
[----:B------:R-:W-:Y:S02]  /*a290*/  FSEL R26, R8, R12, !P0 ;  /* 0x0000000c081a7208 */ /* 0x000fe40004000000 */
[----:B------:R-:W-:-:S04]  /*a2a0*/  FSEL R27, R9, R13, !P0 ;  /* 0x0000000d091b7208 */ /* 0x000fc80004000000 */
[----:B------:R-:W-:-:S05]  /*a2b0*/  FFMA R2, RZ, 29.999998092651367188, R75 ;  /* 0x41efffffff027823 */ /* 0x000fca000000004b */
[----:B------:R-:W-:Y:S01]  /*a2c0*/  FSETP.GT.AND P1, PT, |R2|, 1.469367938527859385e-39, PT ;  /* 0x001000000200780b */ /* 0x000fe20003f24200 */
[----:B-1----:R-:W-:-:S12]  /*a2d0*/  DFMA R2, R48, -131072, R6 ;  /* 0xc10000003002782b */ /* 0x002fd80000000006 */
[----:B------:R-:W-:Y:S05]  /*a2e0*/  @P1 BRA P2, `(.L_x_153) ;  /* 0x0000000000181947 */ /* 0x000fea0001000000 */
[----:B------:R-:W-:Y:S01]  /*a2f0*/  IMAD.MOV.U32 R12, RZ, RZ, R58 ;  /* 0x000000ffff0c7224 */ /* 0x000fe200078e003a */
[----:B------:R-:W-:Y:S01]  /*a300*/  MOV R8, 0xa350 ;  /* 0x0000a35000087802 */ /* 0x000fe20000000f00 */
[----:B------:R-:W-:Y:S02]  /*a310*/  IMAD.MOV.U32 R13, RZ, RZ, R59 ;  /* 0x000000ffff0d7224 */ /* 0x000fe400078e003b */
[----:B------:R-:W-:Y:S02]  /*a320*/  IMAD.MOV.U32 R66, RZ, RZ, -0x1a200000 ;  /* 0xe5e00000ff427424 */ /* 0x000fe400078e00ff */
[----:B------:R-:W-:-:S07]  /*a330*/  IMAD.MOV.U32 R11, RZ, RZ, 0x41efffff ;  /* 0x41efffffff0b7424 */ /* 0x000fce00078e00ff */
[----:B--2---:R-:W-:Y:S05]  /*a340*/  CALL.REL.NOINC `($__internal_1_$__cuda_sm20_div_rn_f64_full) ;  /* 0x000003a000547944 */ /* 0x004fea0003c00000 */
.L_x_153:
[----:B------:R-:W-:Y:S05]  /*a350*/  BSYNC.RECONVERGENT B4 ;  /* 0x0000000000047941 */ /* 0x000fea0003800200 */
.L_x_152:
        /* <DEDUP_REMOVED lines=32> */
.L_x_155:
[----:B------:R-:W-:Y:S05]  /*a560*/  BSYNC.RECONVERGENT B4 ;  /* 0x0000000000047941 */ /* 0x000fea0003800200 */
.L_x_154:
        /* <DEDUP_REMOVED lines=32> */
.L_x_157:
[----:B------:R-:W-:Y:S05]  /*a770*/  BSYNC.RECONVERGENT B4 ;  /* 0x0000000000047941 */ /* 0x000fea0003800200 */
.L_x_156:
        /* <DEDUP_REMOVED lines=36> */
.L_x_159:
[----:B------:R-:W-:Y:S05]  /*a9c0*/  BSYNC.RECONVERGENT B4 ;  /* 0x0000000000047941 */ /* 0x000fea0003800200 */
.L_x_158:
        /* <DEDUP_REMOVED lines=32> */
.L_x_161:
[----:B------:R-:W-:Y:S05]  /*abd0*/  BSYNC.RECONVERGENT B4 ;  /* 0x0000000000047941 */ /* 0x000fea0003800200 */
.L_x_160:
        /* <DEDUP_REMOVED lines=32> */
.L_x_163:
[----:B------:R-:W-:Y:S05]  /*ade0*/  BSYNC.RECONVERGENT B4 ;  /* 0x0000000000047941 */ /* 0x000fea0003800200 */
.L_x_162:
        /* <DEDUP_REMOVED lines=37> */
.L_x_165:
[----:B------:R-:W-:Y:S05]  /*b040*/  BSYNC.RECONVERGENT B4 ;  /* 0x0000000000047941 */ /* 0x000fea0003800200 */
.L_x_164:
        /* <DEDUP_REMOVED lines=32> */
.L_x_167:
[----:B------:R-:W-:Y:S05]  /*b250*/  BSYNC.RECONVERGENT B4 ;  /* 0x0000000000047941 */ /* 0x000fea0003800200 */
.L_x_166:
        /* <DEDUP_REMOVED lines=32> */
.L_x_169:
[----:B------:R-:W-:Y:S05]  /*b460*/  BSYNC.RECONVERGENT B4 ;  /* 0x0000000000047941 */ /* 0x000fea0003800200 */
.L_x_168:
        /* <DEDUP_REMOVED lines=36> */
.L_x_171:
[----:B------:R-:W-:Y:S05]  /*b6b0*/  BSYNC.RECONVERGENT B4 ;  /* 0x0000000000047941 */ /* 0x000fea0003800200 */
.L_x_170:
        /* <DEDUP_REMOVED lines=32> */
.L_x_173:
[----:B------:R-:W-:Y:S05]  /*b8c0*/  BSYNC.RECONVERGENT B4 ;  /* 0x0000000000047941 */ /* 0x000fea0003800200 */
.L_x_172:
        /* <DEDUP_REMOVED lines=32> */
.L_x_175:
[----:B------:R-:W-:Y:S05]  /*bad0*/  BSYNC.RECONVERGENT B4 ;  /* 0x0000000000047941 */ /* 0x000fea0003800200 */
.L_x_174:
        /* <DEDUP_REMOVED lines=32> */
.L_x_177:
[----:B------:R-:W-:Y:S05]  /*bce0*/  BSYNC.RECONVERGENT B4 ;  /* 0x0000000000047941 */ /* 0x000fea0003800200 */
.L_x_176:
        /* <DEDUP_REMOVED lines=36> */
.L_x_179:
[----:B------:R-:W-:Y:S05]  /*bf30*/  BSYNC.RECONVERGENT B4 ;  /* 0x0000000000047941 */ /* 0x000fea0003800200 */
.L_x_178:
        /* <DEDUP_REMOVED lines=32> */
.L_x_181:
[----:B------:R-:W-:Y:S05]  /*c140*/  BSYNC.RECONVERGENT B4 ;  /* 0x0000000000047941 */ /* 0x000fea0003800200 */
.L_x_180:
        /* <DEDUP_REMOVED lines=32> */
.L_x_183:
[----:B------:R-:W-:Y:S05]  /*c350*/  BSYNC.RECONVERGENT B4 ;  /* 0x0000000000047941 */ /* 0x000fea0003800200 */
.L_x_182:
        /* <DEDUP_REMOVED lines=37> */
.L_x_185:
[----:B------:R-:W-:Y:S05]  /*c5b0*/  BSYNC.RECONVERGENT B4 ;  /* 0x0000000000047941 */ /* 0x000fea0003800200 */
.L_x_184:
        /* <DEDUP_REMOVED lines=32> */
.L_x_187:
[----:B------:R-:W-:Y:S05]  /*c7c0*/  BSYNC.RECONVERGENT B4 ;  /* 0x0000000000047941 */ /* 0x000fea0003800200 */
.L_x_186:
        /* <DEDUP_REMOVED lines=32> */
.L_x_189:
[----:B------:R-:W-:Y:S05]  /*c9d0*/  BSYNC.RECONVERGENT B4 ;  /* 0x0000000000047941 */ /* 0x000fea0003800200 */
.L_x_188:
        /* <DEDUP_REMOVED lines=36> */
.L_x_191:
[----:B------:R-:W-:Y:S05]  /*cc20*/  BSYNC.RECONVERGENT B4 ;  /* 0x0000000000047941 */ /* 0x000fea0003800200 */
.L_x_190:
        /* <DEDUP_REMOVED lines=32> */
.L_x_193:
[----:B------:R-:W-:Y:S05]  /*ce30*/  BSYNC.RECONVERGENT B4 ;  /* 0x0000000000047941 */ /* 0x000fea0003800200 */
.L_x_192:
        /* <DEDUP_REMOVED lines=32> */
.L_x_195:
[----:B------:R-:W-:Y:S05]  /*d040*/  BSYNC.RECONVERGENT B4 ;  /* 0x0000000000047941 */ /* 0x000fea0003800200 */
.L_x_194:
        /* <DEDUP_REMOVED lines=32> */
.L_x_197:
[----:B------:R-:W-:Y:S05]  /*d250*/  BSYNC.RECONVERGENT B4 ;  /* 0x0000000000047941 */ /* 0x000fea0003800200 */
.L_x_196:
        /* <DEDUP_REMOVED lines=30> */
[----:B------:R-:W-:Y:S01]  /*d440*/  MOV R12, R52 ;  /* 0x00000034000c7202 */ /* 0x000fe20000000f00 */
[----:B------:R-:W-:Y:S01]  /*d450*/  IMAD.MOV.U32 R13, RZ, RZ, R53 ;  /* 0x000000ffff0d7224 */ /* 0x000fe200078e0035 */
[----:B------:R-:W-:Y:S01]  /*d460*/  MOV R8, 0xd4a0 ;  /* 0x0000d4a000087802 */ /* 0x000fe20000000f00 */
[----:B------:R-:W-:Y:S02]  /*d470*/  IMAD.MOV.U32 R66, RZ, RZ, -0x1a200000 ;  /* 0xe5e00000ff427424 */ /* 0x000fe400078e00ff */
[----:B------:R-:W-:-:S07]  /*d480*/  IMAD.MOV.U32 R11, RZ, RZ, 0x41efffff ;  /* 0x41efffffff0b7424 */ /* 0x000fce00078e00ff */
[----:B--2---:R-:W-:Y:S05]  /*d490*/  CALL.REL.NOINC `($__internal_1_$__cuda_sm20_div_rn_f64_full) ;  /* 0x0000037000007944 */ /* 0x004fea0003c00000 */
.L_x_199:
[----:B------:R-:W-:Y:S05]  /*d4a0*/  BSYNC.RECONVERGENT B4 ;  /* 0x0000000000047941 */ /* 0x000fea0003800200 */
.L_x_198:
        /* <DEDUP_REMOVED lines=32> */
.L_x_201:
[----:B------:R-:W-:Y:S05]  /*d6b0*/  BSYNC.RECONVERGENT B4 ;  /* 0x0000000000047941 */ /* 0x000fea0003800200 */
.L_x_200:
        /* <DEDUP_REMOVED lines=32> */
.L_x_203:
[----:B------:R-:W-:Y:S05]  /*d8c0*/  BSYNC.RECONVERGENT B4 ;  /* 0x0000000000047941 */ /* 0x000fea0003800200 */
.L_x_202:
        /* <DEDUP_REMOVED lines=37> */
.L_x_205:
[----:B------:R-:W-:Y:S05]  /*db20*/  BSYNC.RECONVERGENT B4 ;  /* 0x0000000000047941 */ /* 0x000fea0003800200 */
.L_x_204:
        /* <DEDUP_REMOVED lines=32> */
.L_x_207:
[----:B------:R-:W-:Y:S05]  /*dd30*/  BSYNC.RECONVERGENT B4 ;  /* 0x0000000000047941 */ /* 0x000fea0003800200 */
.L_x_206:
        /* <DEDUP_REMOVED lines=32> */
.L_x_209:
[----:B------:R-:W-:Y:S05]  /*df40*/  BSYNC.RECONVERGENT B4 ;  /* 0x0000000000047941 */ /* 0x000fea0003800200 */
.L_x_208:
        /* <DEDUP_REMOVED lines=36> */
.L_x_211:
[----:B------:R-:W-:Y:S05]  /*e190*/  BSYNC.RECONVERGENT B4 ;  /* 0x0000000000047941 */ /* 0x000fea0003800200 */
.L_x_210:
[----:B------:R-:W0:Y:S01]  /*e1a0*/  FRND.F64.FLOOR R74, R74 ;  /* 0x0000004a004a7313 */ /* 0x000e220000305800 */
[----:B------:R-:W-:Y:S01]  /*e1b0*/  UMOV UR4, 0xe5e00000 ;  /* 0xe5e0000000047882 */ /* 0x000fe20000000000 */
[----:B------:R-:W-:-:S06]  /*e1c0*/  UMOV UR5, 0x41efffff ;  /* 0x41efffff00057882 */ /* 0x000fcc0000000000 */
[----:B------:R1:W3:Y:S01]  /*e1d0*/  F2I.U32.F64.TRUNC R7, R34 ;  /* 0x0000002200077311 */ /* 0x0002e2000030d000 */
[----:B0-----:R-:W-:-:S07]  /*e1e0*/  DFMA R8, R74, -UR4, R2 ;  /* 0x800000044a087c2b */ /* 0x001fce0008000002 */
[----:B------:R1:W0:Y:S01]  /*e1f0*/  F2I.U32.F64.TRUNC R17, R40 ;  /* 0x0000002800117311 */ /* 0x000222000030d000 */
[----:B------:R-:W-:-:S07]  /*e200*/  DADD R10, R8, UR4 ;  /* 0x00000004080a7e29 */ /* 0x000fce0008000000 */
[----:B------:R1:W4:Y:S01]  /*e210*/  F2I.U32.F64.TRUNC R16, R44 ;  /* 0x0000002c00107311 */ /* 0x000322000030d000 */
[----:B------:R-:W-:-:S07]  /*e220*/  DSETP.GEU.AND P0, PT, R8, RZ, PT ;  /* 0x000000ff0800722a */ /* 0x000fce0003f0e000 */
[----:B------:R1:W0:Y:S01]  /*e230*/  F2I.U32.F64.TRUNC R15, R38 ;  /* 0x00000026000f7311 */ /* 0x000222000030d000 */
[----:B------:R-:W-:Y:S02]  /*e240*/  FSEL R8, R10, R8, !P0 ;  /* 0x000000080a087208 */ /* 0x000fe40004000000 */
[----:B------:R-:W-:-:S05]  /*e250*/  FSEL R9, R11, R9, !P0 ;  /* 0x000000090b097208 */ /* 0x000fca0004000000 */
[----:B------:R1:W0:Y:S08]  /*e260*/  F2I.U32.F64.TRUNC R14, R46 ;  /* 0x0000002e000e7311 */ /* 0x000230000030d000 */
[----:B------:R1:W0:Y:S08]  /*e270*/  F2I.U32.F64.TRUNC R6, R26 ;  /* 0x0000001a00067311 */ /* 0x000230000030d000 */
[----:B------:R1:W0:Y:S08]  /*e280*/  F2I.U32.F64.TRUNC R4, R24 ;  /* 0x0000001800047311 */ /* 0x000230000030d000 */
[----:B------:R1:W0:Y:S08]  /*e290*/  F2I.U32.F64.TRUNC R2, R28 ;  /* 0x0000001c00027311 */ /* 0x000230000030d000 */
[----:B---34-:R1:W0:Y:S02]  /*e2a0*/  F2I.U32.F64.TRUNC R3, R8 ;  /* 0x0000000800037311 */ /* 0x018224000030d000 */
.L_x_31:
[----:B------:R-:W-:Y:S05]  /*e2b0*/  BSYNC.RECONVERGENT B1 ;  /* 0x0000000000017941 */ /* 0x000fea0003800200 */
.L_x_30:
[C---:B------:R-:W-:Y:S01]  /*e2c0*/  ISETP.GT.U32.AND P0, PT, R5.reuse, 0x1, PT ;  /* 0x000000010500780c */ /* 0x040fe20003f04070 */
[----:B------:R-:W-:Y:S01]  /*e2d0*/  VIADD R18, R18, 0x1 ;  /* 0x0000000112127836 */ /* 0x000fe20000000000 */
[--C-:B------:R-:W-:Y:S02]  /*e2e0*/  SHF.R.U64 R5, R5, 0x1, R0.reuse ;  /* 0x0000000105057819 */ /* 0x100fe40000001200 */
[----:B------:R-:W-:Y:S02]  /*e2f0*/  ISETP.GT.U32.AND.EX P0, PT, R0, RZ, PT, P0 ;  /* 0x000000ff0000720c */ /* 0x000fe40003f04100 */
[----:B------:R-:W-:-:S11]  /*e300*/  SHF.R.U32.HI R0, RZ, 0x1, R0 ;  /* 0x00000001ff007819 */ /* 0x000fd60000011600 */
[----:B------:R-:W-:Y:S05]  /*e310*/  @P0 BRA `(.L_x_212) ;  /* 0xffffff3800880947 */ /* 0x000fea000383ffff */
[----:B------:R-:W-:Y:S05]  /*e320*/  BSYNC.RECONVERGENT B2 ;  /* 0x0000000000027941 */ /* 0x000fea0003800200 */
.L_x_29:
[----:B-1----:R1:W3:Y:S08]  /*e330*/  I2F.F64.U32 R8, R7 ;  /* 0x0000000700087312 */ /* 0x0022f00000201800 */
[----:B0-----:R1:W4:Y:S08]  /*e340*/  I2F.F64.U32 R18, R17 ;  /* 0x0000001100127312 */ /* 0x0013300000201800 */
[----:B------:R1:W0:Y:S08]  /*e350*/  I2F.F64.U32 R24, R16 ;  /* 0x0000001000187312 */ /* 0x0002300000201800 */
[----:B------:R1:W0:Y:S08]  /*e360*/  I2F.F64.U32 R26, R15 ;  /* 0x0000000f001a7312 */ /* 0x0002300000201800 */
[----:B------:R1:W0:Y:S08]  /*e370*/  I2F.F64.U32 R28, R14 ;  /* 0x0000000e001c7312 */ /* 0x0002300000201800 */
[----:B------:R1:W0:Y:S08]  /*e380*/  I2F.F64.U32 R30, R6 ;  /* 0x00000006001e7312 */ /* 0x0002300000201800 */
[----:B------:R1:W0:Y:S08]  /*e390*/  I2F.F64.U32 R32, R4 ;  /* 0x0000000400207312 */ /* 0x0002300000201800 */
[----:B------:R1:W0:Y:S08]  /*e3a0*/  I2F.F64.U32 R34, R2 ;  /* 0x0000000200227312 */ /* 0x0002300000201800 */
[----:B---34-:R1:W0:Y:S02]  /*e3b0*/  I2F.F64.U32 R36, R3 ;  /* 0x0000000300247312 */ /* 0x0182240000201800 */
.L_x_28:
[----:B------:R-:W-:Y:S05]  /*e3c0*/  BSYNC.RECONVERGENT B3 ;  /* 0x0000000000037941 */ /* 0x000fea0003800200 */
.L_x_27:
[----:B------:R-:W0:Y:S01]  /*e3d0*/  MUFU.RCP64H R5, 4.29496524800000000000e+09 ;  /* 0x41efffff00057908 */ /* 0x000e220000001800 */
[----:B-1----:R-:W-:Y:S01]  /*e3e0*/  IMAD.MOV.U32 R6, RZ, RZ, -0x1a200000 ;  /* 0xe5e00000ff067424 */ /* 0x002fe200078e00ff */
[----:B------:R-:W-:Y:S01]  /*e3f0*/  MOV R7, 0x41efffff ;  /* 0x41efffff00077802 */ /* 0x000fe20000000f00 */
[----:B------:R-:W-:Y:S01]  /*e400*/  IMAD.MOV.U32 R4, RZ, RZ, 0x1 ;  /* 0x00000001ff047424 */ /* 0x000fe200078e00ff */
[----:B------:R-:W1:Y:S01]  /*e410*/  S2R R0, SR_CTAID.X ;  /* 0x0000000000007919 */ /* 0x000e620000002500 */
[----:B------:R-:W-:Y:S01]  /*e420*/  BSSY.RECONVERGENT B1, `(.L_x_213) ;  /* 0x000001b000017945 */ /* 0x000fe20003800200 */
[----:B------:R-:W1:Y:S03]  /*e430*/  S2R R13, SR_TID.X ;  /* 0x00000000000d7919 */ /* 0x000e660000002100 */
[----:B0-----:R-:W-:-:S08]  /*e440*/  DFMA R2, R4, -R6, 1 ;  /* 0x3ff000000402742b */ /* 0x001fd00000000806 */
[----:B------:R-:W-:Y:S02]  /*e450*/  DFMA R10, R2, R2, R2 ;  /* 0x00000002020a722b */ /* 0x000fe40000000002 */
[----:B------:R-:W-:-:S06]  /*e460*/  DMUL R2, R8, 7.62939453125e-06 ;  /* 0x3ee0000008027828 */ /* 0x000fcc0000000000 */
[----:B------:R-:W-:-:S04]  /*e470*/  DFMA R10, R4, R10, R4 ;  /* 0x0000000a040a722b */ /* 0x000fc80000000004 */
[----:B------:R-:W0:Y:S04]  /*e480*/  FRND.F64.FLOOR R2, R2 ;  /* 0x0000000200027313 */ /* 0x000e280000305800 */
[----:B------:R-:W-:-:S08]  /*e490*/  DFMA R4, R10, -R6, 1 ;  /* 0x3ff000000a04742b */ /* 0x000fd00000000806 */
[----:B------:R-:W-:Y:S02]  /*e4a0*/  DFMA R10, R10, R4, R10 ;  /* 0x000000040a0a722b */ /* 0x000fe4000000000a */
[C---:B0-----:R-:W-:Y:S02]  /*e4b0*/  DMUL R14, R2.reuse, R20 ;  /* 0x00000014020e7228 */ /* 0x041fe40000000000 */
[----:B------:R-:W-:-:S06]  /*e4c0*/  DFMA R2, R2, -131072, R8 ;  /* 0xc10000000202782b */ /* 0x000fcc0000000008 */
[----:B------:R-:W-:Y:S02]  /*e4d0*/  DMUL R74, R10, R14 ;  /* 0x0000000e0a4a7228 */ /* 0x000fe40000000000 */
[----:B------:R-:W-:-:S06]  /*e4e0*/  FSETP.GEU.AND P2, PT, |R15|, 6.5827683646048100446e-37, PT ;  /* 0x036000000f00780b */ /* 0x000fcc0003f4e200 */
[----:B------:R-:W-:Y:S01]  /*e4f0*/  DFMA R4, R74, -R6, R14 ;  /* 0x800000064a04722b */ /* 0x000fe2000000000e */
[----:B-1----:R-:W-:-:S05]  /*e500*/  IMAD R6, R0, 0x20, R13 ;  /* 0x0000002000067824 */ /* 0x002fca00078e020d */
[----:B------:R-:W-:Y:S02]  /*e510*/  ISETP.NE.AND P1, PT, R6, RZ, PT ;  /* 0x000000ff0600720c */ /* 0x000fe40003f25270 */
[----:B------:R-:W-:Y:S01]  /*e520*/  DFMA R74, R10, R4, R74 ;  /* 0x000000040a4a722b */ /* 0x000fe2000000004a */
[----:B------:R-:W-:-:S09]  /*e530*/  IMAD.MOV.U32 R5, RZ, RZ, RZ ;  /* 0x000000ffff057224 */ /* 0x000fd200078e00ff */
        /* <DEDUP_REMOVED lines=9> */
.L_x_214:
[----:B------:R-:W-:Y:S05]  /*e5d0*/  BSYNC.RECONVERGENT B1 ;  /* 0x0000000000017941 */ /* 0x000fea0003800200 */
.L_x_213:
        /* <DEDUP_REMOVED lines=32> */
.L_x_216:
[----:B------:R-:W-:Y:S05]  /*e7e0*/  BSYNC.RECONVERGENT B1 ;  /* 0x0000000000017941 */ /* 0x000fea0003800200 */
.L_x_215:
        /* <DEDUP_REMOVED lines=32> */
.L_x_218:
[----:B------:R-:W-:Y:S05]  /*e9f0*/  BSYNC.RECONVERGENT B1 ;  /* 0x0000000000017941 */ /* 0x000fea0003800200 */
.L_x_217:
[----:B------:R-:W0:Y:S01]  /*ea00*/  MUFU.RCP64H R3, 4.29496524800000000000e+09 ;  /* 0x41efffff00037908 */ /* 0x000e220000001800 */
[----:B------:R-:W-:Y:S01]  /*ea10*/  IMAD.MOV.U32 R16, RZ, RZ, -0x1a200000 ;  /* 0xe5e00000ff107424 */ /* 0x000fe200078e00ff */
[----:B------:R-:W-:Y:S01]  /*ea20*/  MOV R2, 0x1 ;  /* 0x0000000100027802 */ /* 0x000fe20000000f00 */
[----:B------:R-:W-:Y:S01]  /*ea30*/  IMAD.MOV.U32 R17, RZ, RZ, 0x41efffff ;  /* 0x41efffffff117424 */ /* 0x000fe200078e00ff */
[----:B------:R-:W-:Y:S01]  /*ea40*/  DMUL R10, R18, 7.62939453125e-06 ;  /* 0x3ee00000120a7828 */ /* 0x000fe20000000000 */
[----:B------:R-:W-:Y:S01]  /*ea50*/  UMOV UR4, 0xe5e00000 ;  /* 0xe5e0000000047882 */ /* 0x000fe20000000000 */
[----:B------:R-:W-:Y:S01]  /*ea60*/  UMOV UR5, 0x41efffff ;  /* 0x41efffff00057882 */ /* 0x000fe20000000000 */
[----:B------:R-:W-:Y:S01]  /*ea70*/  BSSY.RECONVERGENT B1, `(.L_x_219) ;  /* 0x0000020000017945 */ /* 0x000fe20003800200 */
[----:B------:R-:W1:Y:S08]  /*ea80*/  FRND.F64.FLOOR R74, R74 ;  /* 0x0000004a004a7313 */ /* 0x000e700000305800 */
[----:B------:R-:W3:Y:S01]  /*ea90*/  FRND.F64.FLOOR R10, R10 ;  /* 0x0000000a000a7313 */ /* 0x000ee20000305800 */
[----:B0-----:R-:W-:-:S02]  /*eaa0*/  DFMA R8, R2, -R16, 1 ;  /* 0x3ff000000208742b */ /* 0x001fc40000000810 */
[----:B-1----:R-:W-:-:S06]  /*eab0*/  DFMA R14, R74, -R16, R14 ;  /* 0x800000104a0e722b */ /* 0x002fcc000000000e */
[----:B------:R-:W-:Y:S02]  /*eac0*/  DFMA R8, R8, R8, R8 ;  /* 0x000000080808722b */ /* 0x000fe40000000008 */
[----:B------:R-:W-:-:S06]  /*ead0*/  DSETP.GEU.AND P0, PT, R14, RZ, PT ;  /* 0x000000ff0e00722a */ /* 0x000fcc0003f0e000 */
[----:B------:R-:W-:Y:S02]  /*eae0*/  DFMA R8, R2, R8, R2 ;  /* 0x000000080208722b */ /* 0x000fe40000000002 */
[----:B---3--:R-:W-:-:S06]  /*eaf0*/  DMUL R2, R10, R22 ;  /* 0x000000160a027228 */ /* 0x008fcc0000000000 */
[----:B------:R-:W-:-:S04]  /*eb00*/  DFMA R12, R8, -R16, 1 ;  /* 0x3ff00000080c742b */ /* 0x000fc80000000810 */
[----:B------:R-:W-:-:S04]  /*eb10*/  FSETP.GEU.AND P3, PT, |R3|, 6.5827683646048100446e-37, PT ;  /* 0x036000000300780b */ /* 0x000fc80003f6e200 */
[----:B------:R-:W-:Y:S02]  /*eb20*/  DFMA R38, R8, R12, R8 ;  /* 0x0000000c0826722b */ /* 0x000fe40000000008 */
[----:B------:R-:W-:-:S06]  /*eb30*/  DADD R8, R14, UR4 ;  /* 0x000000040e087e29 */ /* 0x000fcc0008000000 */
[----:B------:R-:W-:-:S08]  /*eb40*/  DMUL R12, R38, R2 ;  /* 0x00000002260c7228 */ /* 0x000fd00000000000 */
[----:B------:R-:W-:-:S08]  /*eb50*/  DFMA R16, R12, -R16, R2 ;  /* 0x800000100c10722b */ /* 0x000fd00000000002 */
[----:B------:R-:W-:Y:S01]  /*eb60*/  DFMA R74, R38, R16, R12 ;  /* 0x00000010264a722b */ /* 0x000fe2000000000c */
[----:B------:R-:W-:Y:S02]  /*eb70*/  FSEL R12, R8, R14, !P0 ;  /* 0x0000000e080c7208 */ /* 0x000fe40004000000 */
[----:B------:R-:W-:Y:S01]  /*eb80*/  FSEL R13, R9, R15, !P0 ;  /* 0x0000000f090d7208 */ /* 0x000fe20004000000 */
[----:B------:R-:W-:-:S06]  /*eb90*/  DFMA R14, R10, -131072, R18 ;  /* 0xc10000000a0e782b */ /* 0x000fcc0000000012 */
        /* <DEDUP_REMOVED lines=9> */
[----:B------:R-:W-:Y:S02]  /*ec30*/  IMAD.MOV.U32 R13, RZ, RZ, R3 ;  /* 0x000000ffff0d7224 */ /* 0x000fe400078e0003 */
[----:B------:R-:W-:Y:S02]  /*ec40*/  IMAD.MOV.U32 R66, RZ, RZ, -0x1a200000 ;  /* 0xe5e00000ff427424 */ /* 0x000fe400078e00ff */
[----:B------:R-:W-:-:S07]  /*ec50*/  IMAD.MOV.U32 R11, RZ, RZ, 0x41efffff ;  /* 0x41efffffff0b7424 */ /* 0x000fce00078e00ff */
[----:B--2---:R-:W-:Y:S05]  /*ec60*/  CALL.REL.NOINC `($__internal_1_$__cuda_sm20_div_rn_f64_full) ;  /* 0x00000358000c7944 */ /* 0x004fea0003c00000 */
.L_x_220:
[----:B------:R-:W-:Y:S05]  /*ec70*/  BSYNC.RECONVERGENT B1 ;  /* 0x0000000000017941 */ /* 0x000fea0003800200 */
.L_x_219:
        /* <DEDUP_REMOVED lines=32> */
.L_x_222:
[----:B------:R-:W-:Y:S05]  /*ee80*/  BSYNC.RECONVERGENT B1 ;  /* 0x0000000000017941 */ /* 0x000fea0003800200 */
.L_x_221:
        /* <DEDUP_REMOVED lines=32> */
.L_x_224:
[----:B------:R-:W-:Y:S05]  /*f090*/  BSYNC.RECONVERGENT B1 ;  /* 0x0000000000017941 */ /* 0x000fea0003800200 */
.L_x_223:
[----:B------:R-:W0:Y:S01]  /*f0a0*/  MUFU.RCP64H R3, 4.29496524800000000000e+09 ;  /* 0x41efffff00037908 */ /* 0x000e220000001800 */
[----:B------:R-:W-:Y:S01]  /*f0b0*/  IMAD.MOV.U32 R18, RZ, RZ, -0x1a200000 ;  /* 0xe5e00000ff127424 */ /* 0x000fe200078e00ff */
[----:B------:R-:W-:Y:S01]  /*f0c0*/  DMUL R10, R24, 7.62939453125e-06 ;  /* 0x3ee00000180a7828 */ /* 0x000fe20000000000 */
[----:B------:R-:W-:Y:S01]  /*f0d0*/  IMAD.MOV.U32 R19, RZ, RZ, 0x41efffff ;  /* 0x41efffffff137424 */ /* 0x000fe200078e00ff */
[----:B------:R-:W-:Y:S01]  /*f0e0*/  UMOV UR4, 0xe5e00000 ;  /* 0xe5e0000000047882 */ /* 0x000fe20000000000 */
[----:B------:R-:W-:Y:S01]  /*f0f0*/  IMAD.MOV.U32 R2, RZ, RZ, 0x1 ;  /* 0x00000001ff027424 */ /* 0x000fe200078e00ff */
        /* <DEDUP_REMOVED lines=9> */
[C---:B---3--:R-:W-:Y:S02]  /*f190*/  DMUL R2, R10.reuse, R20 ;  /* 0x000000140a027228 */ /* 0x048fe40000000000 */
[----:B------:R-:W-:-:S04]  /*f1a0*/  DFMA R24, R10, -131072, R24 ;  /* 0xc10000000a18782b */ /* 0x000fc80000000018 */
[----:B------:R-:W-:-:S04]  /*f1b0*/  DFMA R12, R8, -R18, 1 ;  /* 0x3ff00000080c742b */ /* 0x000fc80000000812 */
[----:B------:R-:W-:-:S04]  /*f1c0*/  FSETP.GEU.AND P2, PT, |R3|, 6.5827683646048100446e-37, PT ;  /* 0x036000000300780b */ /* 0x000fc80003f4e200 */
        /* <DEDUP_REMOVED lines=21> */
.L_x_226:
[----:B------:R-:W-:Y:S05]  /*f320*/  BSYNC.RECONVERGENT B1 ;  /* 0x0000000000017941 */ /* 0x000fea0003800200 */
.L_x_225:
        /* <DEDUP_REMOVED lines=32> */
.L_x_228:
[----:B------:R-:W-:Y:S05]  /*f530*/  BSYNC.RECONVERGENT B1 ;  /* 0x0000000000017941 */ /* 0x000fea0003800200 */
.L_x_227:
        /* <DEDUP_REMOVED lines=32> */
.L_x_230:
[----:B------:R-:W-:Y:S05]  /*f740*/  BSYNC.RECONVERGENT B1 ;  /* 0x0000000000017941 */ /* 0x000fea0003800200 */
.L_x_229:
[----:B------:R-:W0:Y:S01]  /*f750*/  FRND.F64.FLOOR R74, R74 ;  /* 0x0000004a004a7313 */ /* 0x000e220000305800 */
[----:B------:R-:W-:Y:S02]  /*f760*/  IMAD.MOV.U32 R10, RZ, RZ, -0x1a200000 ;  /* 0xe5e00000ff0a7424 */ /* 0x000fe400078e00ff */
[----:B------:R-:W-:Y:S02]  /*f770*/  HFMA2 R12, -RZ, RZ, 0, 5.9604644775390625e-08 ;  /* 0x00000001ff0c7431 */ /* 0x000fe400000001ff */
[----:B------:R-:W-:Y:S01]  /*f780*/  IMAD.MOV.U32 R11, RZ, RZ, 0x41efffff ;  /* 0x41efffffff0b7424 */ /* 0x000fe200078e00ff */
[----:B------:R-:W-:Y:S01]  /*f790*/  UMOV UR4, 0xe5e00000 ;  /* 0xe5e0000000047882 */ /* 0x000fe20000000000 */
[----:B------:R-:W-:Y:S01]  /*f7a0*/  UMOV UR5, 0x41efffff ;  /* 0x41efffff00057882 */ /* 0x000fe20000000000 */
[----:B------:R-:W-:Y:S01]  /*f7b0*/  BSSY.RECONVERGENT B1, `(.L_x_231) ;  /* 0x000001e000017945 */ /* 0x000fe20003800200 */
[----:B------:R-:W1:Y:S02]  /*f7c0*/  MUFU.RCP64H R13, 4.29496524800000000000e+09 ;  /* 0x41efffff000d7908 */ /* 0x000e640000001800 */
        /* <DEDUP_REMOVED lines=28> */
.L_x_232:
[----:B------:R-:W-:Y:S05]  /*f990*/  BSYNC.RECONVERGENT B1 ;  /* 0x0000000000017941 */ /* 0x000fea0003800200 */
.L_x_231:
[----:B------:R-:W0:Y:S01]  /*f9a0*/  MUFU.RCP64H R3, 4.29496524800000000000e+09 ;  /* 0x41efffff00037908 */ /* 0x000e220000001800 */
[----:B------:R-:W-:Y:S01]  /*f9b0*/  IMAD.MOV.U32 R24, RZ, RZ, -0x1a200000 ;  /* 0xe5e00000ff187424 */ /* 0x000fe200078e00ff */
[----:B------:R-:W-:Y:S01]  /*f9c0*/  MOV R25, 0x41efffff ;  /* 0x41efffff00197802 */ /* 0x000fe20000000f00 */
[----:B------:R-:W-:Y:S01]  /*f9d0*/  IMAD.MOV.U32 R2, RZ, RZ, 0x1 ;  /* 0x00000001ff027424 */ /* 0x000fe200078e00ff */
[----:B------:R-:W-:Y:S01]  /*f9e0*/  DMUL R10, R26, 7.62939453125e-06 ;  /* 0x3ee000001a0a7828 */ /* 0x000fe20000000000 */
[----:B------:R-:W-:Y:S01]  /*f9f0*/  UMOV UR4, 0xe5e00000 ;  /* 0xe5e0000000047882 */ /* 0x000fe20000000000 */
[----:B------:R-:W-:Y:S01]  /*fa00*/  UMOV UR5, 0x41efffff ;  /* 0x41efffff00057882 */ /* 0x000fe20000000000 */
[----:B------:R-:W-:Y:S03]  /*fa10*/  BSSY.RECONVERGENT B1, `(.L_x_233) ;  /* 0x000001c000017945 */ /* 0x000fe60003800200 */
[----:B------:R-:W1:Y:S01]  /*fa20*/  FRND.F64.FLOOR R12, R10 ;  /* 0x0000000a000c7313 */ /* 0x000e620000305800 */
[----:B0-----:R-:W-:-:S08]  /*fa30*/  DFMA R8, R2, -R24, 1 ;  /* 0x3ff000000208742b */ /* 0x001fd00000000818 */
[----:B------:R-:W-:-:S08]  /*fa40*/  DFMA R8, R8, R8, R8 ;  /* 0x000000080808722b */ /* 0x000fd00000000008 */
[----:B------:R-:W-:Y:S02]  /*fa50*/  DFMA R8, R2, R8, R2 ;  /* 0x000000080208722b */ /* 0x000fe40000000002 */
[----:B-1----:R-:W-:-:S06]  /*fa60*/  DMUL R2, R12, R20 ;  /* 0x000000140c027228 */ /* 0x002fcc0000000000 */
[----:B------:R-:W-:-:S04]  /*fa70*/  DFMA R14, R8, -R24, 1 ;  /* 0x3ff00000080e742b */ /* 0x000fc80000000818 */
[----:B------:R-:W-:-:S04]  /*fa80*/  FSETP.GEU.AND P3, PT, |R3|, 6.5827683646048100446e-37, PT ;  /* 0x036000000300780b */ /* 0x000fc80003f6e200 */
[----:B------:R-:W-:Y:S01]  /*fa90*/  DFMA R38, R8, R14, R8 ;  /* 0x0000000e0826722b */ /* 0x000fe20000000008 */
[----:B------:R-:W0:Y:S07]  /*faa0*/  FRND.F64.FLOOR R8, R74 ;  /* 0x0000004a00087313 */ /* 0x000e2e0000305800 */
[----:B------:R-:W-:-:S08]  /*fab0*/  DMUL R14, R38, R2 ;  /* 0x00000002260e7228 */ /* 0x000fd00000000000 */
[-C--:B------:R-:W-:Y:S02]  /*fac0*/  DFMA R18, R14, -R24.reuse, R2 ;  /* 0x800000180e12722b */ /* 0x080fe40000000002 */
[----:B0-----:R-:W-:Y:S02]  /*fad0*/  DFMA R8, R8, -R24, R16 ;  /* 0x800000180808722b */ /* 0x001fe40000000010 */
[----:B------:R-:W-:-:S04]  /*fae0*/  DFMA R16, R12, -131072, R26 ;  /* 0xc10000000c10782b */ /* 0x000fc8000000001a */
        /* <DEDUP_REMOVED lines=14> */
.L_x_234:
[----:B------:R-:W-:Y:S05]  /*fbd0*/  BSYNC.RECONVERGENT B1 ;  /* 0x0000000000017941 */ /* 0x000fea0003800200 */
.L_x_233:
        /* <DEDUP_REMOVED lines=32> */
.L_x_236:
[----:B------:R-:W-:Y:S05]  /*fde0*/  BSYNC.RECONVERGENT B1 ;  /* 0x0000000000017941 */ /* 0x000fea0003800200 */
.L_x_235:
        /* <DEDUP_REMOVED lines=32> */
.L_x_238:
[----:B------:R-:W-:Y:S05]  /*fff0*/  BSYNC.RECONVERGENT B1 ;  /* 0x0000000000017941 */ /* 0x000fea0003800200 */
.L_x_237:
        /* <DEDUP_REMOVED lines=34> */
[----:B------:R-:W-:Y:S01]  /*10220*/  MOV R13, R3 ;  /* 0x00000003000d7202 */ /* 0x000fe20000000f00 */
[----:B------:R-:W-:Y:S01]  /*10230*/  IMAD.MOV.U32 R66, RZ, RZ, -0x1a200000 ;  /* 0xe5e00000ff427424 */ /* 0x000fe200078e00ff */
[----:B------:R-:W-:Y:S01]  /*10240*/  MOV R8, 0x10270 ;  /* 0x0001027000087802 */ /* 0x000fe20000000f00 */
[----:B------:R-:W-:-:S07]  /*10250*/  IMAD.MOV.U32 R11, RZ, RZ, 0x41efffff ;  /* 0x41efffffff0b7424 */ /* 0x000fce00078e00ff */
[----:B--2---:R-:W-:Y:S05]  /*10260*/  CALL.REL.NOINC `($__internal_1_$__cuda_sm20_div_rn_f64_full) ;  /* 0x00000340008c7944 */ /* 0x004fea0003c00000 */
.L_x_240:
[----:B------:R-:W-:Y:S05]  /*10270*/  BSYNC.RECONVERGENT B1 ;  /* 0x0000000000017941 */ /* 0x000fea0003800200 */
.L_x_239:
        /* <DEDUP_REMOVED lines=32> */
.L_x_242:
[----:B------:R-:W-:Y:S05]  /*10480*/  BSYNC.RECONVERGENT B1 ;  /* 0x0000000000017941 */ /* 0x000fea0003800200 */
.L_x_241:
        /* <DEDUP_REMOVED lines=32> */
.L_x_244:
[----:B------:R-:W-:Y:S05]  /*10690*/  BSYNC.RECONVERGENT B1 ;  /* 0x0000000000017941 */ /* 0x000fea0003800200 */
.L_x_243:
        /* <DEDUP_REMOVED lines=40> */
.L_x_246:
[----:B------:R-:W-:Y:S05]  /*10920*/  BSYNC.RECONVERGENT B1 ;  /* 0x0000000000017941 */ /* 0x000fea0003800200 */
.L_x_245:
        /* <DEDUP_REMOVED lines=32> */
.L_x_248:
[----:B------:R-:W-:Y:S05]  /*10b30*/  BSYNC.RECONVERGENT B1 ;  /* 0x0000000000017941 */ /* 0x000fea0003800200 */
.L_x_247:
        /* <DEDUP_REMOVED lines=32> */
.L_x_250:
[----:B------:R-:W-:Y:S05]  /*10d40*/  BSYNC.RECONVERGENT B1 ;  /* 0x0000000000017941 */ /* 0x000fea0003800200 */
.L_x_249:
        /* <DEDUP_REMOVED lines=36> */
.L_x_252:
[----:B------:R-:W-:Y:S05]  /*10f90*/  BSYNC.RECONVERGENT B1 ;  /* 0x0000000000017941 */ /* 0x000fea0003800200 */
.L_x_251:
        /* <DEDUP_REMOVED lines=8> */
[----:B------:R-:W1:Y:S03]  /*11020*/  FRND.F64.FLOOR R12, R10 ;  /* 0x0000000a000c7313 */ /* 0x000e660000305800 */
        /* <DEDUP_REMOVED lines=26> */
.L_x_254:
[----:B------:R-:W-:Y:S05]  /*111d0*/  BSYNC.RECONVERGENT B1 ;  /* 0x0000000000017941 */ /* 0x000fea0003800200 */
.L_x_253:
        /* <DEDUP_REMOVED lines=32> */
.L_x_256:
[----:B------:R-:W-:Y:S05]  /*113e0*/  BSYNC.RECONVERGENT B1 ;  /* 0x0000000000017941 */ /* 0x000fea0003800200 */
.L_x_255:
        /* <DEDUP_REMOVED lines=32> */
.L_x_258:
[----:B------:R-:W-:Y:S05]  /*115f0*/  BSYNC.RECONVERGENT B1 ;  /* 0x0000000000017941 */ /* 0x000fea0003800200 */
.L_x_257:
[----:B------:R-:W0:Y:S01]  /*11600*/  MUFU.RCP64H R3, 4.29496524800000000000e+09 ;  /* 0x41efffff00037908 */ /* 0x000e220000001800 */
[----:B------:R-:W-:Y:S01]  /*11610*/  MOV R24, 0xe5e00000 ;  /* 0xe5e0000000187802 */ /* 0x000fe20000000f00 */
[----:B------:R-:W-:Y:S01]  /*11620*/  IMAD.MOV.U32 R25, RZ, RZ, 0x41efffff ;  /* 0x41efffffff197424 */ /* 0x000fe200078e00ff */
[----:B------:R-:W-:Y:S01]  /*11630*/  DMUL R10, R34, 7.62939453125e-06 ;  /* 0x3ee00000220a7828 */ /* 0x000fe20000000000 */
[----:B------:R-:W-:Y:S01]  /*11640*/  IMAD.MOV.U32 R2, RZ, RZ, 0x1 ;  /* 0x00000001ff027424 */ /* 0x000fe200078e00ff */
        /* <DEDUP_REMOVED lines=32> */
[----:B------:R-:W-:-:S07]  /*11850*/  IMAD.MOV.U32 R66, RZ, RZ, -0x1a200000 ;  /* 0xe5e00000ff427424 */ /* 0x000fce00078e00ff */
[----:B--2---:R-:W-:Y:S05]  /*11860*/  CALL.REL.NOINC `($__internal_1_$__cuda_sm20_div_rn_f64_full) ;  /* 0x0000032c000c7944 */ /* 0x004fea0003c00000 */
.L_x_260:
[----:B------:R-:W-:Y:S05]  /*11870*/  BSYNC.RECONVERGENT B1 ;  /* 0x0000000000017941 */ /* 0x000fea0003800200 */
.L_x_259:
        /* <DEDUP_REMOVED lines=32> */
.L_x_262:
[----:B------:R-:W-:Y:S05]  /*11a80*/  BSYNC.RECONVERGENT B1 ;  /* 0x0000000000017941 */ /* 0x000fea0003800200 */
.L_x_261:
        /* <DEDUP_REMOVED lines=32> */
.L_x_264:
[----:B------:R-:W-:Y:S05]  /*11c90*/  BSYNC.RECONVERGENT B1 ;  /* 0x0000000000017941 */ /* 0x000fea0003800200 */
.L_x_263:
        /* <DEDUP_REMOVED lines=40> */
.L_x_266:
[----:B------:R-:W-:Y:S05]  /*11f20*/  BSYNC.RECONVERGENT B1 ;  /* 0x0000000000017941 */ /* 0x000fea0003800200 */
.L_x_265:
        /* <DEDUP_REMOVED lines=32> */
.L_x_268:
[----:B------:R-:W-:Y:S05]  /*12130*/  BSYNC.RECONVERGENT B1 ;  /* 0x0000000000017941 */ /* 0x000fea0003800200 */
.L_x_267:
        /* <DEDUP_REMOVED lines=32> */
.L_x_270:
[----:B------:R-:W-:Y:S05]  /*12340*/  BSYNC.RECONVERGENT B1 ;  /* 0x0000000000017941 */ /* 0x000fea0003800200 */
.L_x_269:
[----:B------:R-:W0:Y:S01]  /*12350*/  FRND.F64.FLOOR R74, R74 ;  /* 0x0000004a004a7313 */ /* 0x000e220000305800 */
[----:B------:R-:W-:Y:S01]  /*12360*/  MOV R10, 0xe5e00000 ;  /* 0xe5e00000000a7802 */ /* 0x000fe20000000f00 */
[----:B------:R-:W-:Y:S01]  /*12370*/  IMAD.MOV.U32 R11, RZ, RZ, 0x41efffff ;  /* 0x41efffffff0b7424 */ /* 0x000fe200078e00ff */
[----:B------:R-:W-:Y:S01]  /*12380*/  UMOV UR4, 0xe5e00000 ;  /* 0xe5e0000000047882 */ /* 0x000fe20000000000 */
[----:B------:R-:W-:Y:S01]  /*12390*/  IMAD.MOV.U32 R12, RZ, RZ, 0x1 ;  /* 0x00000001ff0c7424 */ /* 0x000fe200078e00ff */
        /* <DEDUP_REMOVED lines=31> */
.L_x_272:
[----:B------:R-:W-:Y:S05]  /*12590*/  BSYNC.RECONVERGENT B1 ;  /* 0x0000000000017941 */ /* 0x000fea0003800200 */
.L_x_271:
[----:B------:R-:W0:Y:S01]  /*125a0*/  FRND.F64.FLOOR R74, R74 ;  /* 0x0000004a004a7313 */ /* 0x000e220000305800 */
[----:B------:R-:W-:Y:S01]  /*125b0*/  UMOV UR4, 0xe5e00000 ;  /* 0xe5e0000000047882 */ /* 0x000fe20000000000 */
[----:B------:R-:W-:Y:S01]  /*125c0*/  UMOV UR5, 0x41efffff ;  /* 0x41efffff00057882 */ /* 0x000fe20000000000 */
[----:B------:R-:W-:Y:S01]  /*125d0*/  BSSY.RECONVERGENT B3, `(.L_x_273) ;  /* 0x0000c8c000037945 */ /* 0x000fe20003800200 */
[----:B------:R-:W-:Y:S01]  /*125e0*/  CS2R R44, SRZ ;  /* 0x00000000002c7805 */ /* 0x000fe2000001ff00 */
[----:B------:R-:W-:Y:S01]  /*125f0*/  IMAD.MOV.U32 R36, RZ, RZ, 0x0 ;  /* 0x00000000ff247424 */ /* 0x000fe200078e00ff */
[----:B------:R-:W-:Y:S01]  /*12600*/  CS2R R52, SRZ ;  /* 0x0000000000347805 */ /* 0x000fe2000001ff00 */
[----:B------:R-:W-:Y:S01]  /*12610*/  IMAD.MOV.U32 R37, RZ, RZ, 0x3ff00000 ;  /* 0x3ff00000ff257424 */ /* 0x000fe200078e00ff */
[----:B------:R1:W3:Y:S01]  /*12620*/  F2I.U32.F64.TRUNC R4, R14 ;  /* 0x0000000e00047311 */ /* 0x0002e2000030d000 */
[----:B------:R-:W-:Y:S01]  /*12630*/  CS2R R38, SRZ ;  /* 0x0000000000267805 */ /* 0x000fe2000001ff00 */
[----:B------:R-:W-:Y:S01]  /*12640*/  IMAD.MOV.U32 R46, RZ, RZ, 0x0 ;  /* 0x00000000ff2e7424 */ /* 0x000fe200078e00ff */
[----:B------:R-:W-:Y:S01]  /*12650*/  CS2R R20, SRZ ;  /* 0x0000000000147805 */ /* 0x000fe2000001ff00 */
[----:B------:R-:W-:Y:S01]  /*12660*/  IMAD.MOV.U32 R47, RZ, RZ, 0x3ff00000 ;  /* 0x3ff00000ff2f7424 */ /* 0x000fe200078e00ff */
[----:B------:R-:W-:-:S02]  /*12670*/  CS2R R22, SRZ ;  /* 0x0000000000167805 */ /* 0x000fc4000001ff00 */
[----:B------:R-:W-:Y:S01]  /*12680*/  CS2R R40, SRZ ;  /* 0x0000000000287805 */ /* 0x000fe2000001ff00 */
[----:B0-----:R-:W-:Y:S01]  /*12690*/  DFMA R18, R74, -UR4, R18 ;  /* 0x800000044a127c2b */ /* 0x001fe20008000012 */
[----:B------:R-:W0:Y:S01]  /*126a0*/  F2I.U32.F64.TRUNC R3, R16 ;  /* 0x0000001000037311 */ /* 0x000e22000030d000 */
[----:B-1----:R-:W-:Y:S01]  /*126b0*/  IMAD.MOV.U32 R14, RZ, RZ, 0x0 ;  /* 0x00000000ff0e7424 */ /* 0x002fe200078e00ff */
[----:B------:R-:W-:-:S05]  /*126c0*/  MOV R15, 0x3ff00000 ;  /* 0x3ff00000000f7802 */ /* 0x000fca0000000f00 */
[C---:B------:R-:W-:Y:S01]  /*126d0*/  DADD R8, R18.reuse, UR4 ;  /* 0x0000000412087e29 */ /* 0x040fe20008000000 */
[----:B---3--:R1:W-:Y:S01]  /*126e0*/  STG.E desc[UR6][R64.64], R4 ;  /* 0x0000000440007986 */ /* 0x0083e2000c101906 */
[----:B------:R-:W-:-:S03]  /*126f0*/  DSETP.GEU.AND P0, PT, R18, RZ, PT ;  /* 0x000000ff1200722a */ /* 0x000fc60003f0e000 */
[----:B0-----:R1:W-:Y:S05]  /*12700*/  STG.E desc[UR6][R64.64+0x4], R3 ;  /* 0x0000040340007986 */ /* 0x0013ea000c101906 */
[----:B------:R-:W-:Y:S02]  /*12710*/  FSEL R8, R8, R18, !P0 ;  /* 0x0000001208087208 */ /* 0x000fe40004000000 */
[----:B------:R-:W-:-:S04]  /*12720*/  FSEL R9, R9, R19, !P0 ;  /* 0x0000001309097208 */ /* 0x000fc80004000000 */
[----:B------:R-:W0:Y:S02]  /*12730*/  F2I.U32.F64.TRUNC R2, R8 ;  /* 0x0000000800027311 */ /* 0x000e24000030d000 */
[----:B0-----:R1:W-:Y:S01]  /*12740*/  STG.E desc[UR6][R64.64+0x8], R2 ;  /* 0x0000080240007986 */ /* 0x0013e2000c101906 */
[----:B------:R-:W-:Y:S05]  /*12750*/  @!P1 BRA `(.L_x_274) ;  /* 0x000000c400cc9947 */ /* 0x000fea0003800000 */
[----:B------:R-:W-:Y:S01]  /*12760*/  BSSY.RECONVERGENT B2, `(.L_x_275) ;  /* 0x0000c69000027945 */ /* 0x000fe20003800200 */
[----:B------:R-:W-:Y:S01]  /*12770*/  IMAD.MOV.U32 R44, RZ, RZ, RZ ;  /* 0x000000ffff2c7224 */ /* 0x000fe200078e00ff */
[----:B------:R-:W-:Y:S01]  /*12780*/  MOV R20, RZ ;  /* 0x000000ff00147202 */ /* 0x000fe20000000f00 */
[----:B------:R-:W-:Y:S02]  /*12790*/  IMAD.MOV.U32 R36, RZ, RZ, 0x1 ;  /* 0x00000001ff247424 */ /* 0x000fe400078e00ff */
[----:B------:R-:W-:Y:S02]  /*127a0*/  IMAD.MOV.U32 R52, RZ, RZ, RZ ;  /* 0x000000ffff347224 */ /* 0x000fe400078e00ff */
[----:B------:R-:W-:Y:S02]  /*127b0*/  IMAD.MOV.U32 R38, RZ, RZ, RZ ;  /* 0x000000ffff267224 */ /* 0x000fe400078e00ff */
[----:B------:R-:W-:Y:S02]  /*127c0*/  IMAD.MOV.U32 R46, RZ, RZ, 0x1 ;  /* 0x00000001ff2e7424 */ /* 0x000fe400078e00ff */
[----:B------:R-:W-:-:S02]  /*127d0*/  IMAD.MOV.U32 R22, RZ, RZ, RZ ;  /* 0x000000ffff167224 */ /* 0x000fc400078e00ff */
[----:B------:R-:W-:Y:S02]  /*127e0*/  IMAD.MOV.U32 R40, RZ, RZ, RZ ;  /* 0x000000ffff287224 */ /* 0x000fe400078e00ff */
[----:B------:R-:W-:Y:S02]  /*127f0*/  IMAD.MOV.U32 R48, RZ, RZ, 0x1 ;  /* 0x00000001ff307424 */ /* 0x000fe400078e00ff */
[----:B------:R-:W-:-:S07]  /*12800*/  IMAD.MOV.U32 R0, RZ, RZ, RZ ;  /* 0x000000ffff007224 */ /* 0x000fce00078e00ff */
.L_x_458:
[----:B------:R-:W-:Y:S01]  /*12810*/  LOP3.LUT R7, R6, 0x1, RZ, 0xc0, !PT ;  /* 0x0000000106077812 */ /* 0x000fe200078ec0ff */
[----:B------:R-:W-:Y:S03]  /*12820*/  BSSY.RECONVERGENT B1, `(.L_x_276) ;  /* 0x0000c56000017945 */ /* 0x000fe60003800200 */
[----:B------:R-:W-:-:S04]  /*12830*/  ISETP.NE.U32.AND P0, PT, R7, 0x1, PT ;  /* 0x000000010700780c */ /* 0x000fc80003f05070 */
[----:B------:R-:W-:-:S13]  /*12840*/  ISETP.NE.U32.AND.EX P0, PT, RZ, RZ, PT, P0 ;  /* 0x000000ffff00720c */ /* 0x000fda0003f05100 */
[----:B0--3--:R-:W-:Y:S05]  /*12850*/  @P0 BRA `(.L_x_277) ;  /* 0x000000c400480947 */ /* 0x009fea0003800000 */
[----:B------:R-:W0:Y:S02]  /*12860*/  LDC.64 R58, c[0x4][0x28] ;  /* 0x01000a00ff3a7b82 */ /* 0x000e240000000a00 */
[----:B0-----:R-:W-:-:S05]  /*12870*/  IMAD.WIDE.U32 R58, R0, 0x24, R58 ;  /* 0x00000024003a7825 */ /* 0x001fca00078e003a */
[----:B------:R-:W3:Y:S04]  /*12880*/  LDG.E R26, desc[UR6][R58.64] ;  /* 0x000000063a1a7981 */ /* 0x000ee8000c1e1900 */
[----:B------:R-:W4:Y:S04]  /*12890*/  LDG.E R18, desc[UR6][R58.64+0x4] ;  /* 0x000004063a127981 */ /* 0x000f28000c1e1900 */
[----:B------:R-:W5:Y:S01]  /*128a0*/  LDG.E R14, desc[UR6][R58.64+0x8] ;  /* 0x000008063a0e7981 */ /* 0x000f62000c1e1900 */
[----:B------:R-:W0:Y:S01]  /*128b0*/  MUFU.RCP64H R11, 4.29494272000000000000e+09 ;  /* 0x41effff4000b7908 */ /* 0x000e220000001800 */
[----:B------:R-:W-:Y:S01]  /*128c0*/  IMAD.MOV.U32 R12, RZ, RZ, -0x28a00000 ;  /* 0xd7600000ff0c7424 */ /* 0x000fe200078e00ff */
[----:B------:R-:W-:Y:S01]  /*128d0*/  MOV R13, 0x41effff4 ;  /* 0x41effff4000d7802 */ /* 0x000fe20000000f00 */
[----:B------:R-:W-:Y:S01]  /*128e0*/  IMAD.MOV.U32 R10, RZ, RZ, 0x1 ;  /* 0x00000001ff0a7424 */ /* 0x000fe200078e00ff */
[----:B------:R-:W-:Y:S01]  /*128f0*/  UMOV UR4, 0x0 ;  /* 0x0000000000047882 */ /* 0x000fe20000000000 */
[----:B------:R-:W-:Y:S01]  /*12900*/  UMOV UR5, 0x3ff00000 ;  /* 0x3ff0000000057882 */ /* 0x000fe20000000000 */
[----:B------:R-:W-:Y:S02]  /*12910*/  BSSY.RECONVERGENT B4, `(.L_x_278) ;  /* 0x0000021000047945 */ /* 0x000fe40003800200 */
[----:B------:R-:W-:Y:S01]  /*12920*/  I2F.F64.U32 R56, R48 ;  /* 0x0000003000387312 */ /* 0x000fe20000201800 */
[----:B0-----:R-:W-:-:S08]  /*12930*/  DFMA R8, R10, -R12, UR4 ;  /* 0x000000040a087e2b */ /* 0x001fd0000800080c */
[----:B------:R-:W-:-:S08]  /*12940*/  DFMA R8, R8, R8, R8 ;  /* 0x000000080808722b */ /* 0x000fd00000000008 */
[----:B------:R-:W-:-:S08]  /*12950*/  DFMA R8, R10, R8, R10 ;  /* 0x000000080a08722b */ /* 0x000fd0000000000a */
[----:B------:R-:W-:-:S08]  /*12960*/  DFMA R10, R8, -R12, 1 ;  /* 0x3ff00000080a742b */ /* 0x000fd0000000080c */
[----:B------:R-:W-:Y:S01]  /*12970*/  DFMA R10, R8, R10, R8 ;  /* 0x0000000a080a722b */ /* 0x000fe20000000008 */
[----:B---3--:R-:W0:Y:S08]  /*12980*/  I2F.F64.U32 R26, R26 ;  /* 0x0000001a001a7312 */ /* 0x008e300000201800 */
[----:B----4-:R-:W3:Y:S01]  /*12990*/  I2F.F64.U32 R18, R18 ;  /* 0x0000001200127312 */ /* 0x010ee20000201800 */
[----:B0-----:R-:W-:-:S07]  /*129a0*/  DMUL R28, R26, 7.62939453125e-06 ;  /* 0x3ee000001a1c7828 */ /* 0x001fce0000000000 */
[----:B-----5:R-:W0:Y:S01]  /*129b0*/  I2F.F64.U32 R14, R14 ;  /* 0x0000000e000e7312 */ /* 0x020e220000201800 */
[----:B---3--:R-:W-:-:S07]  /*129c0*/  DMUL R24, R18, 7.62939453125e-06 ;  /* 0x3ee0000012187828 */ /* 0x008fce0000000000 */
[----:B------:R-:W3:Y:S01]  /*129d0*/  FRND.F64.FLOOR R28, R28 ;  /* 0x0000001c001c7313 */ /* 0x000ee20000305800 */
[----:B0-----:R-:W-:-:S07]  /*129e0*/  DMUL R16, R14, 7.62939453125e-06 ;  /* 0x3ee000000e107828 */ /* 0x001fce0000000000 */
[----:B------:R-:W0:Y:S01]  /*129f0*/  FRND.F64.FLOOR R24, R24 ;  /* 0x0000001800187313 */ /* 0x000e220000305800 */
[----:B---3--:R-:W-:-:S07]  /*12a00*/  DMUL R32, R28, R56 ;  /* 0x000000381c207228 */ /* 0x008fce0000000000 */
[----:B------:R-:W3:Y:S01]  /*12a10*/  FRND.F64.FLOOR R16, R16 ;  /* 0x0000001000107313 */ /* 0x000ee20000305800 */
[----:B------:R-:W-:Y:S02]  /*12a20*/  DFMA R26, R28, -131072, R26 ;  /* 0xc10000001c1a782b */ /* 0x000fe4000000001a */
[----:B------:R-:W-:Y:S01]  /*12a30*/  DMUL R74, R32, R10 ;  /* 0x0000000a204a7228 */ /* 0x000fe20000000000 */
[----:B------:R-:W-:Y:S01]  /*12a40*/  FSETP.GEU.AND P1, PT, |R33|, 6.5827683646048100446e-37, PT ;  /* 0x036000002100780b */ /* 0x000fe20003f2e200 */
[----:B0-----:R-:W-:-:S06]  /*12a50*/  DFMA R18, R24, -131072, R18 ;  /* 0xc10000001812782b */ /* 0x001fcc0000000012 */
[----:B------:R-:W-:Y:S02]  /*12a60*/  DFMA R8, R74, -R12, R32 ;  /* 0x8000000c4a08722b */ /* 0x000fe40000000020 */
[----:B---3--:R-:W-:-:S06]  /*12a70*/  DFMA R14, R16, -131072, R14 ;  /* 0xc1000000100e782b */ /* 0x008fcc000000000e */
[----:B------:R-:W-:-:S10]  /*12a80*/  DFMA R74, R10, R8, R74 ;  /* 0x000000080a4a722b */ /* 0x000fd4000000004a */
[----:B------:R-:W-:-:S05]  /*12a90*/  FFMA R7, RZ, 29.99997711181640625, R75 ;  /* 0x41effff4ff077823 */ /* 0x000fca000000004b */
[----:B------:R-:W-:-:S13]  /*12aa0*/  FSETP.GT.AND P0, PT, |R7|, 1.469367938527859385e-39, PT ;  /* 0x001000000700780b */ /* 0x000fda0003f04200 */
[----:B------:R-:W-:Y:S05]  /*12ab0*/  @P0 BRA P1, `(.L_x_279) ;  /* 0x0000000000180947 */ /* 0x000fea0000800000 */
[----:B------:R-:W-:Y:S01]  /*12ac0*/  IMAD.MOV.U32 R12, RZ, RZ, R32 ;  /* 0x000000ffff0c7224 */ /* 0x000fe200078e0020 */
[----:B------:R-:W-:Y:S01]  /*12ad0*/  MOV R8, 0x12b20 ;  /* 0x00012b2000087802 */ /* 0x000fe20000000f00 */
[----:B------:R-:W-:Y:S02]  /*12ae0*/  IMAD.MOV.U32 R13, RZ, RZ, R33 ;  /* 0x000000ffff0d7224 */ /* 0x000fe400078e0021 */
[----:B------:R-:W-:Y:S02]  /*12af0*/  IMAD.MOV.U32 R66, RZ, RZ, -0x28a00000 ;  /* 0xd7600000ff427424 */ /* 0x000fe400078e00ff */
[----:B------:R-:W-:-:S07]  /*12b00*/  IMAD.MOV.U32 R11, RZ, RZ, 0x41effff4 ;  /* 0x41effff4ff0b7424 */ /* 0x000fce00078e00ff */
[----:B-12---:R-:W-:Y:S05]  /*12b10*/  CALL.REL.NOINC `($__internal_1_$__cuda_sm20_div_rn_f64_full) ;  /* 0x0000031800607944 */ /* 0x006fea0003c00000 */
.L_x_279:
[----:B------:R-:W-:Y:S05]  /*12b20*/  BSYNC.RECONVERGENT B4 ;  /* 0x0000000000047941 */ /* 0x000fea0003800200 */
.L_x_278:
[----:B------:R-:W0:Y:S01]  /*12b30*/  MUFU.RCP64H R11, 4.29494272000000000000e+09 ;  /* 0x41effff4000b7908 */ /* 0x000e220000001800 */
        /* <DEDUP_REMOVED lines=30> */
[----:B-12---:R-:W-:Y:S05]  /*12d20*/  CALL.REL.NOINC `($__internal_1_$__cuda_sm20_div_rn_f64_full) ;  /* 0x0000031400dc7944 */ /* 0x006fea0003c00000 */
.L_x_281:
[----:B------:R-:W-:Y:S05]  /*12d30*/  BSYNC.RECONVERGENT B4 ;  /* 0x0000000000047941 */ /* 0x000fea0003800200 */
.L_x_280:
[----:B------:R-:W0:Y:S01]  /*12d40*/  MUFU.RCP64H R13, 4.29494272000000000000e+09 ;  /* 0x41effff4000d7908 */ /* 0x000e220000001800 */
[----:B------:R-:W-:Y:S01]  /*12d50*/  IMAD.MOV.U32 R8, RZ, RZ, -0x28a00000 ;  /* 0xd7600000ff087424 */ /* 0x000fe200078e00ff */
[----:B------:R-:W-:Y:S01]  /*12d60*/  UMOV UR4, 0xd7600000 ;  /* 0xd760000000047882 */ /* 0x000fe20000000000 */
[----:B------:R-:W-:Y:S01]  /*12d70*/  IMAD.MOV.U32 R9, RZ, RZ, 0x41effff4 ;  /* 0x41effff4ff097424 */ /* 0x000fe200078e00ff */
[----:B------:R-:W-:Y:S01]  /*12d80*/  UMOV UR5, 0x41effff4 ;  /* 0x41effff400057882 */ /* 0x000fe20000000000 */
[----:B------:R-:W-:Y:S01]  /*12d90*/  IMAD.MOV.U32 R12, RZ, RZ, 0x1 ;  /* 0x00000001ff0c7424 */ /* 0x000fe200078e00ff */
[----:B------:R-:W-:Y:S02]  /*12da0*/  BSSY.RECONVERGENT B4, `(.L_x_282) ;  /* 0x000001a000047945 */ /* 0x000fe40003800200 */
[----:B------:R-:W3:Y:S03]  /*12db0*/  FRND.F64.FLOOR R74, R74 ;  /* 0x0000004a004a7313 */ /* 0x000ee60000305800 */
[----:B0-----:R-:W-:-:S02]  /*12dc0*/  DFMA R10, R12, -R8, 1 ;  /* 0x3ff000000c0a742b */ /* 0x001fc40000000808 */
[----:B---3--:R-:W-:-:S06]  /*12dd0*/  DFMA R30, R74, -R8, R30 ;  /* 0x800000084a1e722b */ /* 0x008fcc000000001e */
        /* <DEDUP_REMOVED lines=20> */
[----:B------:R-:W-:-:S07]  /*12f20*/  IMAD.MOV.U32 R11, RZ, RZ, 0x41effff4 ;  /* 0x41effff4ff0b7424 */ /* 0x000fce00078e00ff */
[----:B-12---:R-:W-:Y:S05]  /*12f30*/  CALL.REL.NOINC `($__internal_1_$__cuda_sm20_div_rn_f64_full) ;  /* 0x0000031400587944 */ /* 0x006fea0003c00000 */
.L_x_283:
[----:B------:R-:W-:Y:S05]  /*12f40*/  BSYNC.RECONVERGENT B4 ;  /* 0x0000000000047941 */ /* 0x000fea0003800200 */
.L_x_282:
[----:B------:R-:W0:Y:S01]  /*12f50*/  MUFU.RCP64H R11, 4.29494272000000000000e+09 ;  /* 0x41effff4000b7908 */ /* 0x000e220000001800 */
[----:B------:R-:W-:Y:S01]  /*12f60*/  IMAD.MOV.U32 R8, RZ, RZ, -0x28a00000 ;  /* 0xd7600000ff087424 */ /* 0x000fe200078e00ff */
[----:B------:R-:W-:Y:S01]  /*12f70*/  UMOV UR4, 0xd7600000 ;  /* 0xd760000000047882 */ /* 0x000fe20000000000 */
[----:B------:R-:W-:Y:S01]  /*12f80*/  IMAD.MOV.U32 R9, RZ, RZ, 0x41effff4 ;  /* 0x41effff4ff097424 */ /* 0x000fe200078e00ff */
[----:B------:R-:W-:Y:S01]  /*12f90*/  UMOV UR5, 0x41effff4 ;  /* 0x41effff400057882 */ /* 0x000fe20000000000 */
[----:B------:R-:W-:Y:S01]  /*12fa0*/  IMAD.MOV.U32 R10, RZ, RZ, 0x1 ;  /* 0x00000001ff0a7424 */ /* 0x000fe200078e00ff */
[----:B------:R-:W-:Y:S02]  /*12fb0*/  BSSY.RECONVERGENT B4, `(.L_x_284) ;  /* 0x000001f000047945 */ /* 0x000fe40003800200 */
[----:B------:R-:W3:Y:S08]  /*12fc0*/  I2F.F64.U32 R54, R20 ;  /* 0x0000001400367312 */ /* 0x000ef00000201800 */
[----:B------:R-:W4:Y:S01]  /*12fd0*/  FRND.F64.FLOOR R74, R74 ;  /* 0x0000004a004a7313 */ /* 0x000f220000305800 */
[----:B0-----:R-:W-:-:S02]  /*12fe0*/  DFMA R12, R10, -R8, 1 ;  /* 0x3ff000000a0c742b */ /* 0x001fc40000000808 */
[----:B---3--:R-:W-:-:S06]  /*12ff0*/  DMUL R32, R24, R54 ;  /* 0x0000003618207228 */ /* 0x008fcc0000000000 */
[----:B------:R-:W-:Y:S02]  /*13000*/  DFMA R12, R12, R12, R12 ;  /* 0x0000000c0c0c722b */ /* 0x000fe4000000000c */
[----:B----4-:R-:W-:-:S06]  /*13010*/  DFMA R30, R74, -R8, R30 ;  /* 0x800000084a1e722b */ /* 0x010fcc000000001e */
        /* <DEDUP_REMOVED lines=11> */
[----:B------:R-:W-:Y:S02]  /*130d0*/  FFMA R7, RZ, 29.99997711181640625, R75 ;  /* 0x41effff4ff077823 */ /* 0x000fe4000000004b */
[C---:B------:R-:W-:Y:S02]  /*130e0*/  DADD R8, R10.reuse, UR4 ;  /* 0x000000040a087e29 */ /* 0x040fe40008000000 */
[----:B------:R-:W-:Y:S01]  /*130f0*/  DSETP.GEU.AND P0, PT, R10, RZ, PT ;  /* 0x000000ff0a00722a */ /* 0x000fe20003f0e000 */
[----:B------:R-:W-:-:S07]  /*13100*/  FSETP.GT.AND P1, PT, |R7|, 1.469367938527859385e-39, PT ;  /* 0x001000000700780b */ /* 0x000fce0003f24200 */
[----:B------:R-:W-:Y:S02]  /*13110*/  FSEL R30, R8, R10, !P0 ;  /* 0x0000000a081e7208 */ /* 0x000fe40004000000 */
[----:B------:R-:W-:-:S04]  /*13120*/  FSEL R31, R9, R11, !P0 ;  /* 0x0000000b091f7208 */ /* 0x000fc80004000000 */
[----:B------:R-:W-:Y:S05]  /*13130*/  @P1 BRA P2, `(.L_x_285) ;  /* 0x0000000000181947 */ /* 0x000fea0001000000 */
[----:B------:R-:W-:Y:S01]  /*13140*/  IMAD.MOV.U32 R12, RZ, RZ, R32 ;  /* 0x000000ffff0c7224 */ /* 0x000fe200078e0020 */
[----:B------:R-:W-:Y:S01]  /*13150*/  MOV R13, R33 ;  /* 0x00000021000d7202 */ /* 0x000fe20000000f00 */
[----:B------:R-:W-:Y:S01]  /*13160*/  IMAD.MOV.U32 R66, RZ, RZ, -0x28a00000 ;  /* 0xd7600000ff427424 */ /* 0x000fe200078e00ff */
[----:B------:R-:W-:Y:S01]  /*13170*/  MOV R8, 0x131a0 ;  /* 0x000131a000087802 */ /* 0x000fe20000000f00 */
[----:B------:R-:W-:-:S07]  /*13180*/  IMAD.MOV.U32 R11, RZ, RZ, 0x41effff4 ;  /* 0x41effff4ff0b7424 */ /* 0x000fce00078e00ff */
[----:B-12---:R-:W-:Y:S05]  /*13190*/  CALL.REL.NOINC `($__internal_1_$__cuda_sm20_div_rn_f64_full) ;  /* 0x0000031000c07944 */ /* 0x006fea0003c00000 */
.L_x_285:
[----:B------:R-:W-:Y:S05]  /*131a0*/  BSYNC.RECONVERGENT B4 ;  /* 0x0000000000047941 */ /* 0x000fea0003800200 */
.L_x_284:
[----:B------:R-:W0:Y:S01]  /*131b0*/  MUFU.RCP64H R11, 4.29494272000000000000e+09 ;  /* 0x41effff4000b7908 */ /* 0x000e220000001800 */
        /* <DEDUP_REMOVED lines=30> */
[----:B-12---:R-:W-:Y:S05]  /*133a0*/  CALL.REL.NOINC `($__internal_1_$__cuda_sm20_div_rn_f64_full) ;  /* 0x00000310003c7944 */ /* 0x006fea0003c00000 */
.L_x_287:
[----:B------:R-:W-:Y:S05]  /*133b0*/  BSYNC.RECONVERGENT B4 ;  /* 0x0000000000047941 */ /* 0x000fea0003800200 */
.L_x_286:
[----:B------:R-:W0:Y:S01]  /*133c0*/  MUFU.RCP64H R13, 4.29494272000000000000e+09 ;  /* 0x41effff4000d7908 */ /* 0x000e220000001800 */
[----:B------:R-:W-:Y:S01]  /*133d0*/  IMAD.MOV.U32 R8, RZ, RZ, -0x28a00000 ;  /* 0xd7600000ff087424 */ /* 0x000fe200078e00ff */
[----:B------:R-:W-:Y:S01]  /*133e0*/  MOV R12, 0x1 ;  /* 0x00000001000c7802 */ /* 0x000fe20000000f00 */
[----:B------:R-:W-:Y:S01]  /*133f0*/  IMAD.MOV.U32 R9, RZ, RZ, 0x41effff4 ;  /* 0x41effff4ff097424 */ /* 0x000fe200078e00ff */
[----:B------:R-:W-:Y:S01]  /*13400*/  UMOV UR4, 0xd7600000 ;  /* 0xd760000000047882 */ /* 0x000fe20000000000 */
[----:B------:R-:W-:Y:S01]  /*13410*/  UMOV UR5, 0x41effff4 ;  /* 0x41effff400057882 */ /* 0x000fe20000000000 */
[----:B------:R-:W-:Y:S02]  /*13420*/  BSSY.RECONVERGENT B4, `(.L_x_288) ;  /* 0x000001a000047945 */ /* 0x000fe40003800200 */
[----:B------:R-:W3:Y:S01]  /*13430*/  FRND.F64.FLOOR R74, R74 ;  /* 0x0000004a004a7313 */ /* 0x000ee20000305800 */
[-C--:B0-----:R-:W-:Y:S02]  /*13440*/  DFMA R10, R12, -R8.reuse, 1 ;  /* 0x3ff000000c0a742b */ /* 0x081fe40000000808 */
        /* <DEDUP_REMOVED lines=23> */
.L_x_289:
[----:B------:R-:W-:Y:S05]  /*135c0*/  BSYNC.RECONVERGENT B4 ;  /* 0x0000000000047941 */ /* 0x000fea0003800200 */
.L_x_288:
[----:B------:R-:W0:Y:S01]  /*135d0*/  MUFU.RCP64H R11, 4.29494272000000000000e+09 ;  /* 0x41effff4000b7908 */ /* 0x000e220000001800 */
[----:B------:R-:W-:Y:S01]  /*135e0*/  IMAD.MOV.U32 R8, RZ, RZ, -0x28a00000 ;  /* 0xd7600000ff087424 */ /* 0x000fe200078e00ff */
[----:B------:R-:W-:Y:S01]  /*135f0*/  MOV R9, 0x41effff4 ;  /* 0x41effff400097802 */ /* 0x000fe20000000f00 */
[----:B------:R-:W-:Y:S01]  /*13600*/  IMAD.MOV.U32 R10, RZ, RZ, 0x1 ;  /* 0x00000001ff0a7424 */ /* 0x000fe200078e00ff */
[----:B------:R-:W-:Y:S01]  /*13610*/  UMOV UR4, 0xd7600000 ;  /* 0xd760000000047882 */ /* 0x000fe20000000000 */
[----:B------:R-:W-:Y:S01]  /*13620*/  UMOV UR5, 0x41effff4 ;  /* 0x41effff400057882 */ /* 0x000fe20000000000 */
        /* <DEDUP_REMOVED lines=20> */
[----:B------:R-:W-:Y:S02]  /*13770*/  FFMA R7, RZ, 29.99997711181640625, R75 ;  /* 0x41effff4ff077823 */ /* 0x000fe4000000004b */
        /* <DEDUP_REMOVED lines=10> */
[----:B-12---:R-:W-:Y:S05]  /*13820*/  CALL.REL.NOINC `($__internal_1_$__cuda_sm20_div_rn_f64_full) ;  /* 0x0000030c001c7944 */ /* 0x006fea0003c00000 */
.L_x_291:
[----:B------:R-:W-:Y:S05]  /*13830*/  BSYNC.RECONVERGENT B4 ;  /* 0x0000000000047941 */ /* 0x000fea0003800200 */
.L_x_290:
        /* <DEDUP_REMOVED lines=32> */
.L_x_293:
[----:B------:R-:W-:Y:S05]  /*13a40*/  BSYNC.RECONVERGENT B4 ;  /* 0x0000000000047941 */ /* 0x000fea0003800200 */
.L_x_292:
        /* <DEDUP_REMOVED lines=32> */
.L_x_295:
[----:B------:R-:W-:Y:S05]  /*13c50*/  BSYNC.RECONVERGENT B4 ;  /* 0x0000000000047941 */ /* 0x000fea0003800200 */
.L_x_294:
[----:B------:R-:W0:Y:S01]  /*13c60*/  FRND.F64.FLOOR R74, R74 ;  /* 0x0000004a004a7313 */ /* 0x000e220000305800 */
[----:B------:R-:W-:Y:S01]  /*13c70*/  IMAD.MOV.U32 R8, RZ, RZ, -0x28a00000 ;  /* 0xd7600000ff087424 */ /* 0x000fe200078e00ff */
[----:B------:R-:W-:Y:S01]  /*13c80*/  UMOV UR4, 0xd7600000 ;  /* 0xd760000000047882 */ /* 0x000fe20000000000 */
[----:B------:R-:W-:Y:S01]  /*13c90*/  IMAD.MOV.U32 R9, RZ, RZ, 0x41effff4 ;  /* 0x41effff4ff097424 */ /* 0x000fe200078e00ff */
[----:B------:R-:W-:Y:S01]  /*13ca0*/  UMOV UR5, 0x41effff4 ;  /* 0x41effff400057882 */ /* 0x000fe20000000000 */
[----:B------:R-:W-:Y:S01]  /*13cb0*/  IMAD.MOV.U32 R20, RZ, RZ, 0x1 ;  /* 0x00000001ff147424 */ /* 0x000fe200078e00ff */
[----:B------:R-:W-:Y:S02]  /*13cc0*/  BSSY.RECONVERGENT B4, `(.L_x_296) ;  /* 0x000001e000047945 */ /* 0x000fe40003800200 */
[----:B------:R-:W3:Y:S01]  /*13cd0*/  MUFU.RCP64H R21, 4.29494272000000000000e+09 ;  /* 0x41effff400157908 */ /* 0x000ee20000001800 */
[----:B0-----:R-:W-:-:S08]  /*13ce0*/  DFMA R32, R74, -R8, R32 ;  /* 0x800000084a20722b */ /* 0x001fd00000000020 */
[----:B------:R-:W-:Y:S02]  /*13cf0*/  DADD R10, R32, UR4 ;  /* 0x00000004200a7e29 */ /* 0x000fe40008000000 */
[----:B---3--:R-:W-:Y:S02]  /*13d00*/  DFMA R12, R20, -R8, 1 ;  /* 0x3ff00000140c742b */ /* 0x008fe40000000808 */
        /* <DEDUP_REMOVED lines=24> */
[----:B-12---:R-:W-:Y:S05]  /*13e90*/  CALL.REL.NOINC `($__internal_1_$__cuda_sm20_div_rn_f64_full) ;  /* 0x0000030400807944 */ /* 0x006fea0003c00000 */
.L_x_297:
[----:B------:R-:W-:Y:S05]  /*13ea0*/  BSYNC.RECONVERGENT B4 ;  /* 0x0000000000047941 */ /* 0x000fea0003800200 */
.L_x_296:
[----:B------:R-:W0:Y:S01]  /*13eb0*/  MUFU.RCP64H R11, 4.29494272000000000000e+09 ;  /* 0x41effff4000b7908 */ /* 0x000e220000001800 */
[----:B------:R-:W-:Y:S01]  /*13ec0*/  IMAD.MOV.U32 R8, RZ, RZ, -0x28a00000 ;  /* 0xd7600000ff087424 */ /* 0x000fe200078e00ff */
[----:B------:R-:W-:Y:S01]  /*13ed0*/  UMOV UR4, 0xd7600000 ;  /* 0xd760000000047882 */ /* 0x000fe20000000000 */
[----:B------:R-:W-:Y:S01]  /*13ee0*/  IMAD.MOV.U32 R9, RZ, RZ, 0x41effff4 ;  /* 0x41effff4ff097424 */ /* 0x000fe200078e00ff */
[----:B------:R-:W-:Y:S01]  /*13ef0*/  UMOV UR5, 0x41effff4 ;  /* 0x41effff400057882 */ /* 0x000fe20000000000 */
[----:B------:R-:W-:Y:S01]  /*13f00*/  IMAD.MOV.U32 R10, RZ, RZ, 0x1 ;  /* 0x00000001ff0a7424 */ /* 0x000fe200078e00ff */
[----:B------:R-:W-:Y:S02]  /*13f10*/  BSSY.RECONVERGENT B4, `(.L_x_298) ;  /* 0x000001b000047945 */ /* 0x000fe40003800200 */
[----:B------:R-:W3:Y:S03]  /*13f20*/  I2F.F64.U32 R50, R40 ;  /* 0x0000002800327312 */ /* 0x000ee60000201800 */
[----:B0-----:R-:W-:-:S02]  /*13f30*/  DFMA R12, R10, -R8, 1 ;  /* 0x3ff000000a0c742b */ /* 0x001fc40000000808 */
[----:B---3--:R-:W-:-:S06]  /*13f40*/  DMUL R30, R28, R50 ;  /* 0x000000321c1e7228 */ /* 0x008fcc0000000000 */
        /* <DEDUP_REMOVED lines=23> */
.L_x_299:
[----:B------:R-:W-:Y:S05]  /*140c0*/  BSYNC.RECONVERGENT B4 ;  /* 0x0000000000047941 */ /* 0x000fea0003800200 */
.L_x_298:
[----:B------:R-:W0:Y:S01]  /*140d0*/  MUFU.RCP64H R11, 4.29494272000000000000e+09 ;  /* 0x41effff4000b7908 */ /* 0x000e220000001800 */
        /* <DEDUP_REMOVED lines=31> */
.L_x_301:
[----:B------:R-:W-:Y:S05]  /*142d0*/  BSYNC.RECONVERGENT B4 ;  /* 0x0000000000047941 */ /* 0x000fea0003800200 */
.L_x_300:
        /* <DEDUP_REMOVED lines=32> */
.L_x_303:
[----:B------:R-:W-:Y:S05]  /*144e0*/  BSYNC.RECONVERGENT B4 ;  /* 0x0000000000047941 */ /* 0x000fea0003800200 */
.L_x_302:
[----:B------:R-:W0:Y:S01]  /*144f0*/  MUFU.RCP64H R11, 4.29494272000000000000e+09 ;  /* 0x41effff4000b7908 */ /* 0x000e220000001800 */
[----:B------:R-:W-:Y:S01]  /*14500*/  MOV R8, 0xd7600000 ;  /* 0xd760000000087802 */ /* 0x000fe20000000f00 */
[----:B------:R-:W-:Y:S01]  /*14510*/  IMAD.MOV.U32 R9, RZ, RZ, 0x41effff4 ;  /* 0x41effff4ff097424 */ /* 0x000fe200078e00ff */
[----:B------:R-:W-:Y:S01]  /*14520*/  UMOV UR4, 0xd7600000 ;  /* 0xd760000000047882 */ /* 0x000fe20000000000 */
[----:B------:R-:W-:Y:S01]  /*14530*/  IMAD.MOV.U32 R10, RZ, RZ, 0x1 ;  /* 0x00000001ff0a7424 */ /* 0x000fe200078e00ff */
        /* <DEDUP_REMOVED lines=30> */
[----:B------:R-:W-:-:S07]  /*14720*/  IMAD.MOV.U32 R66, RZ, RZ, -0x28a00000 ;  /* 0xd7600000ff427424 */ /* 0x000fce00078e00ff */
[----:B-12---:R-:W-:Y:S05]  /*14730*/  CALL.REL.NOINC `($__internal_1_$__cuda_sm20_div_rn_f64_full) ;  /* 0x000002fc00587944 */ /* 0x006fea0003c00000 */
.L_x_305:
[----:B------:R-:W-:Y:S05]  /*14740*/  BSYNC.RECONVERGENT B4 ;  /* 0x0000000000047941 */ /* 0x000fea0003800200 */
.L_x_304:
        /* <DEDUP_REMOVED lines=32> */
.L_x_307:
[----:B------:R-:W-:Y:S05]  /*14950*/  BSYNC.RECONVERGENT B4 ;  /* 0x0000000000047941 */ /* 0x000fea0003800200 */
.L_x_306:
        /* <DEDUP_REMOVED lines=32> */
.L_x_309:
[----:B------:R-:W-:Y:S05]  /*14b60*/  BSYNC.RECONVERGENT B4 ;  /* 0x0000000000047941 */ /* 0x000fea0003800200 */
.L_x_308:
        /* <DEDUP_REMOVED lines=32> */
[----:B------:R-:W-:Y:S01]  /*14d70*/  MOV R12, R32 ;  /* 0x00000020000c7202 */ /* 0x000fe20000000f00 */
[----:B------:R-:W-:Y:S01]  /*14d80*/  IMAD.MOV.U32 R13, RZ, RZ, R33 ;  /* 0x000000ffff0d7224 */ /* 0x000fe200078e0021 */
[----:B------:R-:W-:Y:S01]  /*14d90*/  MOV R8, 0x14dd0 ;  /* 0x00014dd000087802 */ /* 0x000fe20000000f00 */
[----:B------:R-:W-:Y:S02]  /*14da0*/  IMAD.MOV.U32 R66, RZ, RZ, -0x28a00000 ;  /* 0xd7600000ff427424 */ /* 0x000fe400078e00ff */
[----:B------:R-:W-:-:S07]  /*14db0*/  IMAD.MOV.U32 R11, RZ, RZ, 0x41effff4 ;  /* 0x41effff4ff0b7424 */ /* 0x000fce00078e00ff */
[----:B-12---:R-:W-:Y:S05]  /*14dc0*/  CALL.REL.NOINC `($__internal_1_$__cuda_sm20_div_rn_f64_full) ;  /* 0x000002f400b47944 */ /* 0x006fea0003c00000 */
.L_x_311:
[----:B------:R-:W-:Y:S05]  /*14dd0*/  BSYNC.RECONVERGENT B4 ;  /* 0x0000000000047941 */ /* 0x000fea0003800200 */
.L_x_310:
        /* <DEDUP_REMOVED lines=32> */
.L_x_313:
[----:B------:R-:W-:Y:S05]  /*14fe0*/  BSYNC.RECONVERGENT B4 ;  /* 0x0000000000047941 */ /* 0x000fea0003800200 */
.L_x_312:
        /* <DEDUP_REMOVED lines=32> */
.L_x_315:
[----:B------:R-:W-:Y:S05]  /*151f0*/  BSYNC.RECONVERGENT B4 ;  /* 0x0000000000047941 */ /* 0x000fea0003800200 */
.L_x_314:
[----:B------:R-:W0:Y:S01]  /*15200*/  FRND.F64.FLOOR R74, R74 ;  /* 0x0000004a004a7313 */ /* 0x000e220000305800 */
[----:B------:R-:W-:Y:S01]  /*15210*/  MOV R8, 0xd7600000 ;  /* 0xd760000000087802 */ /* 0x000fe20000000f00 */
[----:B------:R-:W-:Y:S01]  /*15220*/  IMAD.MOV.U32 R9, RZ, RZ, 0x41effff4 ;  /* 0x41effff4ff097424 */ /* 0x000fe200078e00ff */
[----:B------:R-:W-:Y:S01]  /*15230*/  UMOV UR4, 0xd7600000 ;  /* 0xd760000000047882 */ /* 0x000fe20000000000 */
[----:B------:R-:W-:Y:S01]  /*15240*/  IMAD.MOV.U32 R20, RZ, RZ, 0x1 ;  /* 0x00000001ff147424 */ /* 0x000fe200078e00ff */
[----:B------:R-:W-:Y:S01]  /*15250*/  UMOV UR5, 0x41effff4 ;  /* 0x41effff400057882 */ /* 0x000fe20000000000 */
        /* <DEDUP_REMOVED lines=30> */
.L_x_317:
[----:B------:R-:W-:Y:S05]  /*15440*/  BSYNC.RECONVERGENT B4 ;  /* 0x0000000000047941 */ /* 0x000fea0003800200 */
.L_x_316:
        /* <DEDUP_REMOVED lines=33> */
.L_x_319:
[----:B------:R-:W-:Y:S05]  /*15660*/  BSYNC.RECONVERGENT B4 ;  /* 0x0000000000047941 */ /* 0x000fea0003800200 */
.L_x_318:
        /* <DEDUP_REMOVED lines=32> */
.L_x_321:
[----:B------:R-:W-:Y:S05]  /*15870*/  BSYNC.RECONVERGENT B4 ;  /* 0x0000000000047941 */ /* 0x000fea0003800200 */
.L_x_320:
        /* <DEDUP_REMOVED lines=32> */
.L_x_323:
[----:B------:R-:W-:Y:S05]  /*15a80*/  BSYNC.RECONVERGENT B4 ;  /* 0x0000000000047941 */ /* 0x000fea0003800200 */
.L_x_322:
        /* <DEDUP_REMOVED lines=36> */
[----:B-12---:R-:W-:Y:S05]  /*15cd0*/  CALL.REL.NOINC `($__internal_1_$__cuda_sm20_div_rn_f64_full) ;  /* 0x000002e400f07944 */ /* 0x006fea0003c00000 */
.L_x_325:
[----:B------:R-:W-:Y:S05]  /*15ce0*/  BSYNC.RECONVERGENT B4 ;  /* 0x0000000000047941 */ /* 0x000fea0003800200 */
.L_x_324:
        /* <DEDUP_REMOVED lines=32> */
.L_x_327:
[----:B------:R-:W-:Y:S05]  /*15ef0*/  BSYNC.RECONVERGENT B4 ;  /* 0x0000000000047941 */ /* 0x000fea0003800200 */
.L_x_326:
[----:B------:R-:W0:Y:S01]  /*15f00*/  MUFU.RCP64H R13, 4.29494272000000000000e+09 ;  /* 0x41effff4000d7908 */ /* 0x000e220000001800 */
[----:B------:R-:W-:Y:S01]  /*15f10*/  MOV R8, 0xd7600000 ;  /* 0xd760000000087802 */ /* 0x000fe20000000f00 */
[----:B------:R-:W-:Y:S01]  /*15f20*/  IMAD.MOV.U32 R9, RZ, RZ, 0x41effff4 ;  /* 0x41effff4ff097424 */ /* 0x000fe200078e00ff */
[----:B------:R-:W-:Y:S01]  /*15f30*/  UMOV UR4, 0xd7600000 ;  /* 0xd760000000047882 */ /* 0x000fe20000000000 */
[----:B------:R-:W-:Y:S01]  /*15f40*/  IMAD.MOV.U32 R12, RZ, RZ, 0x1 ;  /* 0x00000001ff0c7424 */ /* 0x000fe200078e00ff */
[----:B------:R-:W-:Y:S01]  /*15f50*/  UMOV UR5, 0x41effff4 ;  /* 0x41effff400057882 */ /* 0x000fe20000000000 */
[----:B------:R-:W-:Y:S02]  /*15f60*/  BSSY.RECONVERGENT B4, `(.L_x_328) ;  /* 0x000001a000047945 */ /* 0x000fe40003800200 */
[----:B------:R-:W3:Y:S02]  /*15f70*/  FRND.F64.FLOOR R74, R74 ;  /* 0x0000004a004a7313 */ /* 0x000ee40000305800 */
        /* <DEDUP_REMOVED lines=24> */
.L_x_329:
[----:B------:R-:W-:Y:S05]  /*16100*/  BSYNC.RECONVERGENT B4 ;  /* 0x0000000000047941 */ /* 0x000fea0003800200 */
.L_x_328:
        /* <DEDUP_REMOVED lines=36> */
[----:B------:R-:W-:-:S07]  /*16350*/  IMAD.MOV.U32 R11, RZ, RZ, 0x41effff4 ;  /* 0x41effff4ff0b7424 */ /* 0x000fce00078e00ff */
[----:B-12---:R-:W-:Y:S05]  /*16360*/  CALL.REL.NOINC `($__internal_1_$__cuda_sm20_div_rn_f64_full) ;  /* 0x000002e0004c7944 */ /* 0x006fea0003c00000 */
.L_x_331:
[----:B------:R-:W-:Y:S05]  /*16370*/  BSYNC.RECONVERGENT B4 ;  /* 0x0000000000047941 */ /* 0x000fea0003800200 */
.L_x_330:
        /* <DEDUP_REMOVED lines=32> */
.L_x_333:
[----:B------:R-:W-:Y:S05]  /*16580*/  BSYNC.RECONVERGENT B4 ;  /* 0x0000000000047941 */ /* 0x000fea0003800200 */
.L_x_332:
        /* <DEDUP_REMOVED lines=32> */
.L_x_335:
[----:B------:R-:W-:Y:S05]  /*16790*/  BSYNC.RECONVERGENT B4 ;  /* 0x0000000000047941 */ /* 0x000fea0003800200 */
.L_x_334:
[----:B------:R-:W0:Y:S01]  /*167a0*/  FRND.F64.FLOOR R74, R74 ;  /* 0x0000004a004a7313 */ /* 0x000e220000305800 */
[----:B------:R-:W-:Y:S02]  /*167b0*/  IMAD.MOV.U32 R12, RZ, RZ, -0x28a00000 ;  /* 0xd7600000ff0c7424 */ /* 0x000fe400078e00ff */
[----:B------:R-:W-:Y:S02]  /*167c0*/  HFMA2 R14, -RZ, RZ, 0, 5.9604644775390625e-08 ;  /* 0x00000001ff0e7431 */ /* 0x000fe400000001ff */
[----:B------:R-:W-:Y:S01]  /*167d0*/  IMAD.MOV.U32 R13, RZ, RZ, 0x41effff4 ;  /* 0x41effff4ff0d7424 */ /* 0x000fe200078e00ff */
[----:B------:R-:W-:Y:S01]  /*167e0*/  UMOV UR4, 0xd7600000 ;  /* 0xd760000000047882 */ /* 0x000fe20000000000 */
[----:B------:R-:W-:Y:S01]  /*167f0*/  UMOV UR5, 0x41effff4 ;  /* 0x41effff400057882 */ /* 0x000fe20000000000 */
[----:B------:R-:W-:Y:S01]  /*16800*/  BSSY.RECONVERGENT B4, `(.L_x_336) ;  /* 0x000001e000047945 */ /* 0x000fe20003800200 */
[----:B------:R-:W3:Y:S02]  /*16810*/  MUFU.RCP64H R15, 4.29494272000000000000e+09 ;  /* 0x41effff4000f7908 */ /* 0x000ee40000001800 */
        /* <DEDUP_REMOVED lines=28> */
.L_x_337:
[----:B------:R-:W-:Y:S05]  /*169e0*/  BSYNC.RECONVERGENT B4 ;  /* 0x0000000000047941 */ /* 0x000fea0003800200 */
.L_x_336:
        /* <DEDUP_REMOVED lines=17> */
[----:B------:R-:W-:Y:S01]  /*16b00*/  DSETP.GEU.AND P0, PT, R10, RZ, PT ;  /* 0x000000ff0a00722a */ /* 0x000fe20003f0e000 */
        /* <DEDUP_REMOVED lines=15> */
[----:B------:R-:W-:Y:S02]  /*16c00*/  DADD R8, R10, UR4 ;  /* 0x000000040a087e29 */ /* 0x000fe40008000000 */
[----:B---3--:R-:W-:-:S04]  /*16c10*/  DFMA R24, R30, -131072, R24 ;  /* 0xc10000001e18782b */ /* 0x008fc80000000018 */
[----:B------:R-:W-:-:S04]  /*16c20*/  DFMA R74, R20, R18, R12 ;  /* 0x00000012144a722b */ /* 0x000fc8000000000c */
[----:B------:R-:W-:Y:S02]  /*16c30*/  FSEL R22, R8, R10, !P0 ;  /* 0x0000000a08167208 */ /* 0x000fe40004000000 */
[----:B------:R-:W-:-:S04]  /*16c40*/  FSEL R23, R9, R11, !P0 ;  /* 0x0000000b09177208 */ /* 0x000fc80004000000 */
        /* <DEDUP_REMOVED lines=9> */
.L_x_339:
[----:B------:R-:W-:Y:S05]  /*16ce0*/  BSYNC.RECONVERGENT B4 ;  /* 0x0000000000047941 */ /* 0x000fea0003800200 */
.L_x_338:
        /* <DEDUP_REMOVED lines=32> */
.L_x_341:
[----:B------:R-:W-:Y:S05]  /*16ef0*/  BSYNC.RECONVERGENT B4 ;  /* 0x0000000000047941 */ /* 0x000fea0003800200 */
.L_x_340:
        /* <DEDUP_REMOVED lines=32> */
.L_x_343:
[----:B------:R-:W-:Y:S05]  /*17100*/  BSYNC.RECONVERGENT B4 ;  /* 0x0000000000047941 */ /* 0x000fea0003800200 */
.L_x_342:
[----:B------:R-:W0:Y:S01]  /*17110*/  MUFU.RCP64H R11, 4.29494272000000000000e+09 ;  /* 0x41effff4000b7908 */ /* 0x000e220000001800 */
[----:B------:R-:W-:Y:S01]  /*17120*/  IMAD.MOV.U32 R8, RZ, RZ, -0x28a00000 ;  /* 0xd7600000ff087424 */ /* 0x000fe200078e00ff */
[----:B------:R-:W-:Y:S01]  /*17130*/  DMUL R16, R54, R32 ;  /* 0x0000002036107228 */ /* 0x000fe20000000000 */
[----:B------:R-:W-:Y:S01]  /*17140*/  IMAD.MOV.U32 R9, RZ, RZ, 0x41effff4 ;  /* 0x41effff4ff097424 */ /* 0x000fe200078e00ff */
[----:B------:R-:W-:Y:S01]  /*17150*/  UMOV UR4, 0xd7600000 ;  /* 0xd760000000047882 */ /* 0x000fe20000000000 */
[----:B------:R-:W-:Y:S01]  /*17160*/  IMAD.MOV.U32 R10, RZ, RZ, 0x1 ;  /* 0x00000001ff0a7424 */ /* 0x000fe200078e00ff */
[----:B------:R-:W-:Y:S01]  /*17170*/  UMOV UR5, 0x41effff4 ;  /* 0x41effff400057882 */ /* 0x000fe20000000000 */
[----:B------:R-:W-:Y:S01]  /*17180*/  BSSY.RECONVERGENT B4, `(.L_x_344) ;  /* 0x000001d000047945 */ /* 0x000fe20003800200 */
[----:B------:R-:W3:Y:S04]  /*17190*/  FRND.F64.FLOOR R74, R74 ;  /* 0x0000004a004a7313 */ /* 0x000ee80000305800 */
[----:B------:R-:W-:Y:S01]  /*171a0*/  FSETP.GEU.AND P2, PT, |R17|, 6.5827683646048100446e-37, PT ;  /* 0x036000001100780b */ /* 0x000fe20003f4e200 */
[----:B0-----:R-:W-:-:S02]  /*171b0*/  DFMA R12, R10, -R8, 1 ;  /* 0x3ff000000a0c742b */ /* 0x001fc40000000808 */
[----:B---3--:R-:W-:-:S06]  /*171c0*/  DFMA R14, R74, -R8, R14 ;  /* 0x800000084a0e722b */ /* 0x008fcc000000000e */
        /* <DEDUP_REMOVED lines=24> */
.L_x_345:
[----:B------:R-:W-:Y:S05]  /*17350*/  BSYNC.RECONVERGENT B4 ;  /* 0x0000000000047941 */ /* 0x000fea0003800200 */
.L_x_344:
        /* <DEDUP_REMOVED lines=32> */
.L_x_347:
[----:B------:R-:W-:Y:S05]  /*17560*/  BSYNC.RECONVERGENT B4 ;  /* 0x0000000000047941 */ /* 0x000fea0003800200 */
.L_x_346:
        /* <DEDUP_REMOVED lines=32> */
.L_x_349:
[----:B------:R-:W-:Y:S05]  /*17770*/  BSYNC.RECONVERGENT B4 ;  /* 0x0000000000047941 */ /* 0x000fea0003800200 */
.L_x_348:
[----:B------:R-:W0:Y:S01]  /*17780*/  MUFU.RCP64H R9, 4.29494272000000000000e+09 ;  /* 0x41effff400097908 */ /* 0x000e220000001800 */
[----:B------:R-:W-:Y:S01]  /*17790*/  IMAD.MOV.U32 R10, RZ, RZ, -0x28a00000 ;  /* 0xd7600000ff0a7424 */ /* 0x000fe200078e00ff */
[----:B------:R-:W-:Y:S01]  /*177a0*/  MOV R11, 0x41effff4 ;  /* 0x41effff4000b7802 */ /* 0x000fe20000000f00 */
[----:B------:R-:W-:Y:S01]  /*177b0*/  IMAD.MOV.U32 R8, RZ, RZ, 0x1 ;  /* 0x00000001ff087424 */ /* 0x000fe200078e00ff */
[----:B------:R-:W-:Y:S01]  /*177c0*/  DMUL R16, R52, R30 ;  /* 0x0000001e34107228 */ /* 0x000fe20000000000 */
[----:B------:R-:W-:Y:S01]  /*177d0*/  UMOV UR4, 0xd7600000 ;  /* 0xd760000000047882 */ /* 0x000fe20000000000 */
[----:B------:R-:W-:Y:S01]  /*177e0*/  UMOV UR5, 0x41effff4 ;  /* 0x41effff400057882 */ /* 0x000fe20000000000 */
[----:B------:R-:W-:Y:S01]  /*177f0*/  BSSY.RECONVERGENT B4, `(.L_x_350) ;  /* 0x000001e000047945 */ /* 0x000fe20003800200 */
[----:B------:R-:W3:Y:S06]  /*17800*/  FRND.F64.FLOOR R74, R74 ;  /* 0x0000004a004a7313 */ /* 0x000eec0000305800 */
[----:B------:R-:W-:Y:S01]  /*17810*/  FSETP.GEU.AND P1, PT, |R17|, 6.5827683646048100446e-37, PT ;  /* 0x036000001100780b */ /* 0x000fe20003f2e200 */
[----:B0-----:R-:W-:-:S02]  /*17820*/  DFMA R12, R8, -R10, 1 ;  /* 0x3ff00000080c742b */ /* 0x001fc4000000080a */
[----:B---3--:R-:W-:-:S06]  /*17830*/  DFMA R14, R74, -R10, R14 ;  /* 0x8000000a4a0e722b */ /* 0x008fcc000000000e */
        /* <DEDUP_REMOVED lines=25> */
.L_x_351:
[----:B------:R-:W-:Y:S05]  /*179d0*/  BSYNC.RECONVERGENT B4 ;  /* 0x0000000000047941 */ /* 0x000fea0003800200 */
.L_x_350:
        /* <DEDUP_REMOVED lines=32> */
.L_x_353:
[----:B------:R-:W-:Y:S05]  /*17be0*/  BSYNC.RECONVERGENT B4 ;  /* 0x0000000000047941 */ /* 0x000fea0003800200 */
.L_x_352:
        /* <DEDUP_REMOVED lines=32> */
.L_x_355:
[----:B------:R-:W-:Y:S05]  /*17df0*/  BSYNC.RECONVERGENT B4 ;  /* 0x0000000000047941 */ /* 0x000fea0003800200 */
.L_x_354:
        /* <DEDUP_REMOVED lines=36> */
.L_x_357:
[----:B------:R-:W-:Y:S05]  /*18040*/  BSYNC.RECONVERGENT B4 ;  /* 0x0000000000047941 */ /* 0x000fea0003800200 */
.L_x_356:
        /* <DEDUP_REMOVED lines=32> */
.L_x_359:
[----:B------:R-:W-:Y:S05]  /*18250*/  BSYNC.RECONVERGENT B4 ;  /* 0x0000000000047941 */ /* 0x000fea0003800200 */
.L_x_358:
        /* <DEDUP_REMOVED lines=32> */
.L_x_361:
[----:B------:R-:W-:Y:S05]  /*18460*/  BSYNC.RECONVERGENT B4 ;  /* 0x0000000000047941 */ /* 0x000fea0003800200 */
.L_x_360:
        /* <DEDUP_REMOVED lines=32> */
.L_x_363:
[----:B------:R-:W-:Y:S05]  /*18670*/  BSYNC.RECONVERGENT B4 ;  /* 0x0000000000047941 */ /* 0x000fea0003800200 */
.L_x_362:
[----:B------:R-:W0:Y:S01]  /*18680*/  MUFU.RCP64H R11, 4.29494272000000000000e+09 ;  /* 0x41effff4000b7908 */ /* 0x000e220000001800 */
[----:B------:R-:W-:Y:S01]  /*18690*/  MOV R8, 0xd7600000 ;  /* 0xd760000000087802 */ /* 0x000fe20000000f00 */
[----:B------:R-:W-:Y:S01]  /*186a0*/  IMAD.MOV.U32 R9, RZ, RZ, 0x41effff4 ;  /* 0x41effff4ff097424 */ /* 0x000fe200078e00ff */
[----:B------:R-:W-:Y:S01]  /*186b0*/  DMUL R18, R46, R32 ;  /* 0x000000202e127228 */ /* 0x000fe20000000000 */
[----:B------:R-:W-:Y:S01]  /*186c0*/  IMAD.MOV.U32 R10, RZ, RZ, 0x1 ;  /* 0x00000001ff0a7424 */ /* 0x000fe200078e00ff */
[----:B------:R-:W-:Y:S01]  /*186d0*/  UMOV UR4, 0xd7600000 ;  /* 0xd760000000047882 */ /* 0x000fe20000000000 */
[----:B------:R-:W-:Y:S01]  /*186e0*/  UMOV UR5, 0x41effff4 ;  /* 0x41effff400057882 */ /* 0x000fe20000000000 */
[----:B------:R-:W-:Y:S01]  /*186f0*/  BSSY.RECONVERGENT B4, `(.L_x_364) ;  /* 0x000001d000047945 */ /* 0x000fe20003800200 */
[----:B------:R-:W3:Y:S05]  /*18700*/  FRND.F64.FLOOR R74, R74 ;  /* 0x0000004a004a7313 */ /* 0x000eea0000305800 */
        /* <DEDUP_REMOVED lines=27> */
.L_x_365:
[----:B------:R-:W-:Y:S05]  /*188c0*/  BSYNC.RECONVERGENT B4 ;  /* 0x0000000000047941 */ /* 0x000fea0003800200 */
.L_x_364:
        /* <DEDUP_REMOVED lines=32> */
.L_x_367:
[----:B------:R-:W-:Y:S05]  /*18ad0*/  BSYNC.RECONVERGENT B4 ;  /* 0x0000000000047941 */ /* 0x000fea0003800200 */
.L_x_366:
        /* <DEDUP_REMOVED lines=32> */
.L_x_369:
[----:B------:R-:W-:Y:S05]  /*18ce0*/  BSYNC.RECONVERGENT B4 ;  /* 0x0000000000047941 */ /* 0x000fea0003800200 */
.L_x_368:
        /* <DEDUP_REMOVED lines=37> */
.L_x_371:
[----:B------:R-:W-:Y:S05]  /*18f40*/  BSYNC.RECONVERGENT B4 ;  /* 0x0000000000047941 */ /* 0x000fea0003800200 */
.L_x_370:
        /* <DEDUP_REMOVED lines=32> */
.L_x_373:
[----:B------:R-:W-:Y:S05]  /*19150*/  BSYNC.RECONVERGENT B4 ;  /* 0x0000000000047941 */ /* 0x000fea0003800200 */
.L_x_372:
        /* <DEDUP_REMOVED lines=32> */
.L_x_375:
[----:B------:R-:W-:Y:S05]  /*19360*/  BSYNC.RECONVERGENT B4 ;  /* 0x0000000000047941 */ /* 0x000fea0003800200 */
.L_x_374:
        /* <DEDUP_REMOVED lines=36> */
.L_x_377:
[----:B------:R-:W-:Y:S05]  /*195b0*/  BSYNC.RECONVERGENT B4 ;  /* 0x0000000000047941 */ /* 0x000fea0003800200 */
.L_x_376:
        /* <DEDUP_REMOVED lines=32> */
.L_x_379:
[----:B------:R-:W-:Y:S05]  /*197c0*/  BSYNC.RECONVERGENT B4 ;  /* 0x0000000000047941 */ /* 0x000fea0003800200 */
.L_x_378:
        /* <DEDUP_REMOVED lines=32> */
.L_x_381:
[----:B------:R-:W-:Y:S05]  /*199d0*/  BSYNC.RECONVERGENT B4 ;  /* 0x0000000000047941 */ /* 0x000fea0003800200 */
.L_x_380:
        /* <DEDUP_REMOVED lines=32> */
.L_x_383:
[----:B------:R-:W-:Y:S05]  /*19be0*/  BSYNC.RECONVERGENT B4 ;  /* 0x0000000000047941 */ /* 0x000fea0003800200 */
.L_x_382:
        /* <DEDUP_REMOVED lines=36> */
.L_x_385:
[----:B------:R-:W-:Y:S05]  /*19e30*/  BSYNC.RECONVERGENT B4 ;  /* 0x0000000000047941 */ /* 0x000fea0003800200 */
.L_x_384:
        /* <DEDUP_REMOVED lines=32> */
.L_x_387:
[----:B------:R-:W-:Y:S05]  /*1a040*/  BSYNC.RECONVERGENT B4 ;  /* 0x0000000000047941 */ /* 0x000fea0003800200 */
.L_x_386:
        /* <DEDUP_REMOVED lines=32> */
.L_x_389:
[----:B------:R-:W-:Y:S05]  /*1a250*/  BSYNC.RECONVERGENT B4 ;  /* 0x0000000000047941 */ /* 0x000fea0003800200 */
.L_x_388:
        /* <DEDUP_REMOVED lines=37> */
.L_x_391:
[----:B------:R-:W-:Y:S05]  /*1a4b0*/  BSYNC.RECONVERGENT B4 ;  /* 0x0000000000047941 */ /* 0x000fea0003800200 */
.L_x_390:
        /* <DEDUP_REMOVED lines=32> */
.L_x_393:
[----:B------:R-:W-:Y:S05]  /*1a6c0*/  BSYNC.RECONVERGENT B4 ;  /* 0x0000000000047941 */ /* 0x000fea0003800200 */
.L_x_392:
        /* <DEDUP_REMOVED lines=32> */
.L_x_395:
[----:B------:R-:W-:Y:S05]  /*1a8d0*/  BSYNC.RECONVERGENT B4 ;  /* 0x0000000000047941 */ /* 0x000fea0003800200 */
.L_x_394:
        /* <DEDUP_REMOVED lines=36> */
.L_x_397:
[----:B------:R-:W-:Y:S05]  /*1ab20*/  BSYNC.RECONVERGENT B4 ;  /* 0x0000000000047941 */ /* 0x000fea0003800200 */
.L_x_396:
        /* <DEDUP_REMOVED lines=47> */
.L_x_399:
[----:B------:R-:W-:Y:S05]  /*1ae20*/  BSYNC.RECONVERGENT B4 ;  /* 0x0000000000047941 */ /* 0x000fea0003800200 */
.L_x_398:
        /* <DEDUP_REMOVED lines=32> */
.L_x_401:
[----:B------:R-:W-:Y:S05]  /*1b030*/  BSYNC.RECONVERGENT B4 ;  /* 0x0000000000047941 */ /* 0x000fea0003800200 */
.L_x_400:
        /* <DEDUP_REMOVED lines=32> */
.L_x_403:
[----:B------:R-:W-:Y:S05]  /*1b240*/  BSYNC.RECONVERGENT B4 ;  /* 0x0000000000047941 */ /* 0x000fea0003800200 */
.L_x_402:
        /* <DEDUP_REMOVED lines=36> */
.L_x_405:
[----:B------:R-:W-:Y:S05]  /*1b490*/  BSYNC.RECONVERGENT B4 ;  /* 0x0000000000047941 */ /* 0x000fea0003800200 */
.L_x_404:
        /* <DEDUP_REMOVED lines=32> */
.L_x_407:
[----:B------:R-:W-:Y:S05]  /*1b6a0*/  BSYNC.RECONVERGENT B4 ;  /* 0x0000000000047941 */ /* 0x000fea0003800200 */
.L_x_406:
        /* <DEDUP_REMOVED lines=32> */
.L_x_409:
[----:B------:R-:W-:Y:S05]  /*1b8b0*/  BSYNC.RECONVERGENT B4 ;  /* 0x0000000000047941 */ /* 0x000fea0003800200 */
.L_x_408:
        /* <DEDUP_REMOVED lines=37> */
.L_x_411:
[----:B------:R-:W-:Y:S05]  /*1bb10*/  BSYNC.RECONVERGENT B4 ;  /* 0x0000000000047941 */ /* 0x000fea0003800200 */
.L_x_410:
        /* <DEDUP_REMOVED lines=32> */
.L_x_413:
[----:B------:R-:W-:Y:S05]  /*1bd20*/  BSYNC.RECONVERGENT B4 ;  /* 0x0000000000047941 */ /* 0x000fea0003800200 */
.L_x_412:
        /* <DEDUP_REMOVED lines=32> */
.L_x_415:
[----:B------:R-:W-:Y:S05]  /*1bf30*/  BSYNC.RECONVERGENT B4 ;  /* 0x0000000000047941 */ /* 0x000fea0003800200 */
.L_x_414:
        /* <DEDUP_REMOVED lines=36> */
.L_x_417:
[----:B------:R-:W-:Y:S05]  /*1c180*/  BSYNC.RECONVERGENT B4 ;  /* 0x0000000000047941 */ /* 0x000fea0003800200 */
.L_x_416:
        /* <DEDUP_REMOVED lines=32> */
.L_x_419:
[----:B------:R-:W-:Y:S05]  /*1c390*/  BSYNC.RECONVERGENT B4 ;  /* 0x0000000000047941 */ /* 0x000fea0003800200 */
.L_x_418:
        /* <DEDUP_REMOVED lines=32> */
.L_x_421:
[----:B------:R-:W-:Y:S05]  /*1c5a0*/  BSYNC.RECONVERGENT B4 ;  /* 0x0000000000047941 */ /* 0x000fea0003800200 */
.L_x_420:
        /* <DEDUP_REMOVED lines=32> */
.L_x_423:
[----:B------:R-:W-:Y:S05]  /*1c7b0*/  BSYNC.RECONVERGENT B4 ;  /* 0x0000000000047941 */ /* 0x000fea0003800200 */
.L_x_422:
        /* <DEDUP_REMOVED lines=36> */
.L_x_425:
[----:B------:R-:W-:Y:S05]  /*1ca00*/  BSYNC.RECONVERGENT B4 ;  /* 0x0000000000047941 */ /* 0x000fea0003800200 */
.L_x_424:
        /* <DEDUP_REMOVED lines=32> */
.L_x_427:
[----:B------:R-:W-:Y:S05]  /*1cc10*/  BSYNC.RECONVERGENT B4 ;  /* 0x0000000000047941 */ /* 0x000fea0003800200 */
.L_x_426:
        /* <DEDUP_REMOVED lines=32> */
.L_x_429:
[----:B------:R-:W-:Y:S05]  /*1ce20*/  BSYNC.RECONVERGENT B4 ;  /* 0x0000000000047941 */ /* 0x000fea0003800200 */
.L_x_428:
        /* <DEDUP_REMOVED lines=37> */
.L_x_431:
[----:B------:R-:W-:Y:S05]  /*1d080*/  BSYNC.RECONVERGENT B4 ;  /* 0x0000000000047941 */ /* 0x000fea0003800200 */
.L_x_430:
        /* <DEDUP_REMOVED lines=32> */
.L_x_433:
[----:B------:R-:W-:Y:S05]  /*1d290*/  BSYNC.RECONVERGENT B4 ;  /* 0x0000000000047941 */ /* 0x000fea0003800200 */
.L_x_432:
        /* <DEDUP_REMOVED lines=32> */
.L_x_435:
[----:B------:R-:W-:Y:S05]  /*1d4a0*/  BSYNC.RECONVERGENT B4 ;  /* 0x0000000000047941 */ /* 0x000fea0003800200 */
.L_x_434:
        /* <DEDUP_REMOVED lines=36> */
.L_x_437:
[----:B------:R-:W-:Y:S05]  /*1d6f0*/  BSYNC.RECONVERGENT B4 ;  /* 0x0000000000047941 */ /* 0x000fea0003800200 */
.L_x_436:
        /* <DEDUP_REMOVED lines=32> */
.L_x_439:
[----:B------:R-:W-:Y:S05]  /*1d900*/  BSYNC.RECONVERGENT B4 ;  /* 0x0000000000047941 */ /* 0x000fea0003800200 */
.L_x_438:
        /* <DEDUP_REMOVED lines=32> */
.L_x_441:
[----:B------:R-:W-:Y:S05]  /*1db10*/  BSYNC.RECONVERGENT B4 ;  /* 0x0000000000047941 */ /* 0x000fea0003800200 */
.L_x_440:
        /* <DEDUP_REMOVED lines=32> */
.L_x_443:
[----:B------:R-:W-:Y:S05]  /*1dd20*/  BSYNC.RECONVERGENT B4 ;  /* 0x0000000000047941 */ /* 0x000fea0003800200 */
.L_x_442:
        /* <DEDUP_REMOVED lines=23> */
[----:B------:R-:W-:Y:S01]  /*1dea0*/  FFMA R7, RZ, 29.99997711181640625, R75 ;  /* 0x41effff4ff077823 */ /* 0x000fe2000000004b */
        /* <DEDUP_REMOVED lines=11> */
[----:B-12---:R-:W-:Y:S05]  /*1df60*/  CALL.REL.NOINC `($__internal_1_$__cuda_sm20_div_rn_f64_full) ;  /* 0x00000264004c7944 */ /* 0x006fea0003c00000 */
.L_x_445:
[----:B------:R-:W-:Y:S05]  /*1df70*/  BSYNC.RECONVERGENT B4 ;  /* 0x0000000000047941 */ /* 0x000fea0003800200 */
.L_x_444:
        /* <DEDUP_REMOVED lines=32> */
.L_x_447:
[----:B------:R-:W-:Y:S05]  /*1e180*/  BSYNC.RECONVERGENT B4 ;  /* 0x0000000000047941 */ /* 0x000fea0003800200 */
.L_x_446:
        /* <DEDUP_REMOVED lines=32> */
.L_x_449:
[----:B------:R-:W-:Y:S05]  /*1e390*/  BSYNC.RECONVERGENT B4 ;  /* 0x0000000000047941 */ /* 0x000fea0003800200 */
.L_x_448:
        /* <DEDUP_REMOVED lines=27> */
[----:B------:R-:W-:-:S04]  /*1e550*/  FFMA R7, RZ, 29.99997711181640625, R75 ;  /* 0x41effff4ff077823 */ /* 0x000fc8000000004b */
        /* <DEDUP_REMOVED lines=9> */
.L_x_451:
[----:B------:R-:W-:Y:S05]  /*1e5f0*/  BSYNC.RECONVERGENT B4 ;  /* 0x0000000000047941 */ /* 0x000fea0003800200 */
.L_x_450:
        /* <DEDUP_REMOVED lines=32> */
.L_x_453:
[----:B------:R-:W-:Y:S05]  /*1e800*/  BSYNC.RECONVERGENT B4 ;  /* 0x0000000000047941 */ /* 0x000fea0003800200 */
.L_x_452:
        /* <DEDUP_REMOVED lines=32> */
.L_x_455:
[----:B------:R-:W-:Y:S05]  /*1ea10*/  BSYNC.RECONVERGENT B4 ;  /* 0x0000000000047941 */ /* 0x000fea0003800200 */
.L_x_454:
        /* <DEDUP_REMOVED lines=36> */
.L_x_457:
[----:B------:R-:W-:Y:S05]  /*1ec60*/  BSYNC.RECONVERGENT B4 ;  /* 0x0000000000047941 */ /* 0x000fea0003800200 */
.L_x_456:
[----:B------:R-:W0:Y:S01]  /*1ec70*/  FRND.F64.FLOOR R74, R74 ;  /* 0x0000004a004a7313 */ /* 0x000e220000305800 */
[----:B------:R-:W-:Y:S01]  /*1ec80*/  UMOV UR4, 0xd7600000 ;  /* 0xd760000000047882 */ /* 0x000fe20000000000 */
[----:B------:R-:W-:-:S06]  /*1ec90*/  UMOV UR5, 0x41effff4 ;  /* 0x41effff400057882 */ /* 0x000fcc0000000000 */
[----:B------:R3:W4:Y:S01]  /*1eca0*/  F2I.U32.F64.TRUNC R48, R48 ;  /* 0x0000003000307311 */ /* 0x000722000030d000 */
[----:B0-----:R-:W-:-:S07]  /*1ecb0*/  DFMA R18, R74, -UR4, R18 ;  /* 0x800000044a127c2b */ /* 0x001fce0008000012 */
[----:B------:R3:W0:Y:S01]  /*1ecc0*/  F2I.U32.F64.TRUNC R40, R40 ;  /* 0x0000002800287311 */ /* 0x000622000030d000 */
[----:B------:R-:W-:-:S07]  /*1ecd0*/  DADD R8, R18, UR4 ;  /* 0x0000000412087e29 */ /* 0x000fce0008000000 */
[----:B------:R3:W0:Y:S01]  /*1ece0*/  F2I.U32.F64.TRUNC R22, R22 ;  /* 0x0000001600167311 */ /* 0x000622000030d000 */
        /* <DEDUP_REMOVED lines=8> */
[----:B----4-:R3:W0:Y:S02]  /*1ed70*/  F2I.U32.F64.TRUNC R36, R36 ;  /* 0x0000002400247311 */ /* 0x010624000030d000 */
.L_x_277:
[----:B------:R-:W-:Y:S05]  /*1ed80*/  BSYNC.RECONVERGENT B1 ;  /* 0x0000000000017941 */ /* 0x000fea0003800200 */
.L_x_276:
[----:B------:R-:W-:Y:S01]  /*1ed90*/  ISETP.GT.U32.AND P0, PT, R6, 0x1, PT ;  /* 0x000000010600780c */ /* 0x000fe20003f04070 */
[----:B------:R-:W-:Y:S01]  /*1eda0*/  VIADD R0, R0, 0x1 ;  /* 0x0000000100007836 */ /* 0x000fe20000000000 */
[--C-:B------:R-:W-:Y:S02]  /*1edb0*/  SHF.R.U64 R6, R6, 0x1, R5.reuse ;  /* 0x0000000106067819 */ /* 0x100fe40000001205 */
[----:B------:R-:W-:Y:S02]  /*1edc0*/  ISETP.GT.U32.AND.EX P0, PT, R5, RZ, PT, P0 ;  /* 0x000000ff0500720c */ /* 0x000fe40003f04100 */
[----:B------:R-:W-:-:S11]  /*1edd0*/  SHF.R.U32.HI R5, RZ, 0x1, R5 ;  /* 0x00000001ff057819 */ /* 0x000fd60000011605 */
[----:B------:R-:W-:Y:S05]  /*1ede0*/  @P0 BRA `(.L_x_458) ;  /* 0xffffff3800880947 */ /* 0x000fea000383ffff */
[----:B------:R-:W-:Y:S05]  /*1edf0*/  BSYNC.RECONVERGENT B2 ;  /* 0x0000000000027941 */ /* 0x000fea0003800200 */
.L_x_275:
[----:B---3--:R3:W4:Y:S08]  /*1ee00*/  I2F.F64.U32 R14, R48 ;  /* 0x00000030000e7312 */ /* 0x0087300000201800 */
[----:B0-----:R-:W0:Y:S08]  /*1ee10*/  I2F.F64.U32 R40, R40 ;  /* 0x0000002800287312 */ /* 0x001e300000201800 */
[----:B------:R-:W0:Y:S08]  /*1ee20*/  I2F.F64.U32 R22, R22 ;  /* 0x0000001600167312 */ /* 0x000e300000201800 */
[----:B------:R-:W0:Y:S08]  /*1ee30*/  I2F.F64.U32 R20, R20 ;  /* 0x0000001400147312 */ /* 0x000e300000201800 */
[----:B------:R-:W0:Y:S08]  /*1ee40*/  I2F.F64.U32 R46, R46 ;  /* 0x0000002e002e7312 */ /* 0x000e300000201800 */
[----:B------:R-:W0:Y:S08]  /*1ee50*/  I2F.F64.U32 R38, R38 ;  /* 0x0000002600267312 */ /* 0x000e300000201800 */
[----:B------:R-:W0:Y:S08]  /*1ee60*/  I2F.F64.U32 R52, R52 ;  /* 0x0000003400347312 */ /* 0x000e300000201800 */
[----:B------:R-:W0:Y:S08]  /*1ee70*/  I2F.F64.U32 R44, R44 ;  /* 0x0000002c002c7312 */ /* 0x000e300000201800 */
[----:B---34-:R-:W0:Y:S02]  /*1ee80*/  I2F.F64.U32 R36, R36 ;  /* 0x0000002400247312 */ /* 0x018e240000201800 */
.L_x_274:
[----:B------:R-:W-:Y:S05]  /*1ee90*/  BSYNC.RECONVERGENT B3 ;  /* 0x0000000000037941 */ /* 0x000fea0003800200 */
.L_x_273:
[----:B------:R-:W3:Y:S01]  /*1eea0*/  MUFU.RCP64H R9, 4.29494272000000000000e+09 ;  /* 0x41effff400097908 */ /* 0x000ee20000001800 */
[----:B------:R-:W-:Y:S01]  /*1eeb0*/  MOV R10, 0xd7600000 ;  /* 0xd7600000000a7802 */ /* 0x000fe20000000f00 */
[----:B------:R-:W-:Y:S01]  /*1eec0*/  IMAD.MOV.U32 R11, RZ, RZ, 0x41effff4 ;  /* 0x41effff4ff0b7424 */ /* 0x000fe200078e00ff */
[----:B------:R-:W-:Y:S01]  /*1eed0*/  BSSY.RECONVERGENT B1, `(.L_x_459) ;  /* 0x0000018000017945 */ /* 0x000fe20003800200 */
[----:B------:R-:W-:-:S06]  /*1eee0*/  IMAD.MOV.U32 R8, RZ, RZ, 0x1 ;  /* 0x00000001ff087424 */ /* 0x000fcc00078e00ff */
[----:B---3--:R-:W-:-:S08]  /*1eef0*/  DFMA R6, R8, -R10, 1 ;  /* 0x3ff000000806742b */ /* 0x008fd0000000080a */
[----:B------:R-:W-:Y:S02]  /*1ef00*/  DFMA R12, R6, R6, R6 ;  /* 0x00000006060c722b */ /* 0x000fe40000000006 */
[----:B------:R-:W-:-:S06]  /*1ef10*/  DMUL R6, R14, 7.62939453125e-06 ;  /* 0x3ee000000e067828 */ /* 0x000fcc0000000000 */
[----:B------:R-:W-:-:S04]  /*1ef20*/  DFMA R12, R8, R12, R8 ;  /* 0x0000000c080c722b */ /* 0x000fc80000000008 */
[----:B------:R-:W3:Y:S04]  /*1ef30*/  FRND.F64.FLOOR R6, R6 ;  /* 0x0000000600067313 */ /* 0x000ee80000305800 */
[----:B------:R-:W-:-:S08]  /*1ef40*/  DFMA R8, R12, -R10, 1 ;  /* 0x3ff000000c08742b */ /* 0x000fd0000000080a */
[----:B------:R-:W-:Y:S02]  /*1ef50*/  DFMA R12, R12, R8, R12 ;  /* 0x000000080c0c722b */ /* 0x000fe4000000000c */
[C---:B---3--:R-:W-:Y:S02]  /*1ef60*/  DMUL R16, R6.reuse, R60 ;  /* 0x0000003c06107228 */ /* 0x048fe40000000000 */
[----:B------:R-:W-:-:S06]  /*1ef70*/  DFMA R14, R6, -131072, R14 ;  /* 0xc1000000060e782b */ /* 0x000fcc000000000e */
        /* <DEDUP_REMOVED lines=12> */
[----:B012---:R-:W-:Y:S05]  /*1f040*/  CALL.REL.NOINC `($__internal_1_$__cuda_sm20_div_rn_f64_full) ;  /* 0x0000025400147944 */ /* 0x007fea0003c00000 */
.L_x_460:
[----:B------:R-:W-:Y:S05]  /*1f050*/  BSYNC.RECONVERGENT B1 ;  /* 0x0000000000017941 */ /* 0x000fea0003800200 */
.L_x_459:
[----:B------:R-:W3:Y:S01]  /*1f060*/  MUFU.RCP64H R7, 4.29494272000000000000e+09 ;  /* 0x41effff400077908 */ /* 0x000ee20000001800 */
        /* <DEDUP_REMOVED lines=8> */
[----:B---3--:R-:W-:-:S08]  /*1f0f0*/  DFMA R8, R6, -R12, 1 ;  /* 0x3ff000000608742b */ /* 0x008fd0000000080c */
[----:B------:R-:W-:-:S08]  /*1f100*/  DFMA R8, R8, R8, R8 ;  /* 0x000000080808722b */ /* 0x000fd00000000008 */
[----:B------:R-:W-:-:S08]  /*1f110*/  DFMA R8, R6, R8, R6 ;  /* 0x000000080608722b */ /* 0x000fd00000000006 */
[----:B------:R-:W-:-:S08]  /*1f120*/  DFMA R6, R8, -R12, 1 ;  /* 0x3ff000000806742b */ /* 0x000fd0000000080c */
[----:B------:R-:W-:Y:S02]  /*1f130*/  DFMA R18, R8, R6, R8 ;  /* 0x000000060812722b */ /* 0x000fe40000000008 */
[----:B------:R-:W3:Y:S06]  /*1f140*/  FRND.F64.FLOOR R6, R74 ;  /* 0x0000004a00067313 */ /* 0x000eec0000305800 */
[----:B------:R-:W-:-:S08]  /*1f150*/  DMUL R8, R18, R14 ;  /* 0x0000000e12087228 */ /* 0x000fd00000000000 */
[-C--:B------:R-:W-:Y:S02]  /*1f160*/  DFMA R10, R8, -R12.reuse, R14 ;  /* 0x8000000c080a722b */ /* 0x080fe4000000000e */
[----:B---3--:R-:W-:-:S06]  /*1f170*/  DFMA R6, R6, -R12, R16 ;  /* 0x8000000c0606722b */ /* 0x008fcc0000000010 */
        /* <DEDUP_REMOVED lines=13> */
[----:B012---:R-:W-:Y:S05]  /*1f250*/  CALL.REL.NOINC `($__internal_1_$__cuda_sm20_div_rn_f64_full) ;  /* 0x0000025000907944 */ /* 0x007fea0003c00000 */
.L_x_462:
[----:B------:R-:W-:Y:S05]  /*1f260*/  BSYNC.RECONVERGENT B1 ;  /* 0x0000000000017941 */ /* 0x000fea0003800200 */
.L_x_461:
[----:B------:R-:W3:Y:S01]  /*1f270*/  MUFU.RCP64H R11, 4.29494272000000000000e+09 ;  /* 0x41effff4000b7908 */ /* 0x000ee20000001800 */
[----:B------:R-:W-:Y:S01]  /*1f280*/  IMAD.MOV.U32 R8, RZ, RZ, -0x28a00000 ;  /* 0xd7600000ff087424 */ /* 0x000fe200078e00ff */
[----:B------:R-:W-:Y:S01]  /*1f290*/  UMOV UR4, 0xd7600000 ;  /* 0xd760000000047882 */ /* 0x000fe20000000000 */
[----:B------:R-:W-:Y:S01]  /*1f2a0*/  IMAD.MOV.U32 R9, RZ, RZ, 0x41effff4 ;  /* 0x41effff4ff097424 */ /* 0x000fe200078e00ff */
[----:B------:R-:W-:Y:S01]  /*1f2b0*/  UMOV UR5, 0x41effff4 ;  /* 0x41effff400057882 */ /* 0x000fe20000000000 */
[----:B------:R-:W-:Y:S01]  /*1f2c0*/  IMAD.MOV.U32 R10, RZ, RZ, 0x1 ;  /* 0x00000001ff0a7424 */ /* 0x000fe200078e00ff */
[----:B------:R-:W-:Y:S02]  /*1f2d0*/  BSSY.RECONVERGENT B1, `(.L_x_463) ;  /* 0x000001a000017945 */ /* 0x000fe40003800200 */
[----:B------:R-:W4:Y:S03]  /*1f2e0*/  FRND.F64.FLOOR R74, R74 ;  /* 0x0000004a004a7313 */ /* 0x000f260000305800 */
[----:B---3--:R-:W-:-:S02]  /*1f2f0*/  DFMA R6, R10, -R8, 1 ;  /* 0x3ff000000a06742b */ /* 0x008fc40000000808 */
[----:B----4-:R-:W-:-:S06]  /*1f300*/  DFMA R14, R74, -R8, R14 ;  /* 0x800000084a0e722b */ /* 0x010fcc000000000e */
        /* <DEDUP_REMOVED lines=21> */
[----:B012---:R-:W-:Y:S05]  /*1f460*/  CALL.REL.NOINC `($__internal_1_$__cuda_sm20_div_rn_f64_full) ;  /* 0x00000250000c7944 */ /* 0x007fea0003c00000 */
.L_x_464:
[----:B------:R-:W-:Y:S05]  /*1f470*/  BSYNC.RECONVERGENT B1 ;  /* 0x0000000000017941 */ /* 0x000fea0003800200 */
.L_x_463:
        /* <DEDUP_REMOVED lines=11> */
[----:B0-----:R-:W-:Y:S02]  /*1f530*/  DMUL R8, R40, 7.62939453125e-06 ;  /* 0x3ee0000028087828 */ /* 0x001fe40000000000 */
[----:B------:R-:W-:-:S04]  /*1f540*/  DSETP.GEU.AND P0, PT, R16, RZ, PT ;  /* 0x000000ff1000722a */ /* 0x000fc80003f0e000 */
[----:B------:R-:W-:-:S04]  /*1f550*/  DFMA R10, R6, R10, R6 ;  /* 0x0000000a060a722b */ /* 0x000fc80000000006 */
[----:B------:R-:W2:Y:S04]  /*1f560*/  FRND.F64.FLOOR R8, R8 ;  /* 0x0000000800087313 */ /* 0x000ea80000305800 */
[----:B------:R-:W-:-:S08]  /*1f570*/  DFMA R6, R10, -R12, 1 ;  /* 0x3ff000000a06742b */ /* 0x000fd0000000080c */
[----:B------:R-:W-:Y:S02]  /*1f580*/  DFMA R18, R10, R6, R10 ;  /* 0x000000060a12722b */ /* 0x000fe4000000000a */
[----:B------:R-:W-:Y:S02]  /*1f590*/  DADD R6, R16, UR4 ;  /* 0x0000000410067e29 */ /* 0x000fe40008000000 */
[----:B--2---:R-:W-:-:S08]  /*1f5a0*/  DMUL R14, R8, R62 ;  /* 0x0000003e080e7228 */ /* 0x004fd00000000000 */
[----:B------:R-:W-:Y:S02]  /*1f5b0*/  DMUL R10, R18, R14 ;  /* 0x0000000e120a7228 */ /* 0x000fe40000000000 */
[----:B------:R-:W-:-:S06]  /*1f5c0*/  FSETP.GEU.AND P2, PT, |R15|, 6.5827683646048100446e-37, PT ;  /* 0x036000000f00780b */ /* 0x000fcc0003f4e200 */
[----:B------:R-:W-:-:S08]  /*1f5d0*/  DFMA R12, R10, -R12, R14 ;  /* 0x8000000c0a0c722b */ /* 0x000fd0000000000e */
[----:B------:R-:W-:Y:S01]  /*1f5e0*/  DFMA R74, R18, R12, R10 ;  /* 0x0000000c124a722b */ /* 0x000fe2000000000a */
[----:B------:R-:W-:Y:S02]  /*1f5f0*/  FSEL R10, R6, R16, !P0 ;  /* 0x00000010060a7208 */ /* 0x000fe40004000000 */
[----:B------:R-:W-:Y:S01]  /*1f600*/  FSEL R11, R7, R17, !P0 ;  /* 0x00000011070b7208 */ /* 0x000fe20004000000 */
[----:B------:R-:W-:-:S06]  /*1f610*/  DFMA R16, R8, -131072, R40 ;  /* 0xc10000000810782b */ /* 0x000fcc0000000028 */
[----:B------:R-:W-:Y:S01]  /*1f620*/  FFMA R0, RZ, 29.99997711181640625, R75 ;  /* 0x41effff4ff007823 */ /* 0x000fe2000000004b */
        /* <DEDUP_REMOVED lines=11> */
[----:B-1----:R-:W-:Y:S05]  /*1f6e0*/  CALL.REL.NOINC `($__internal_1_$__cuda_sm20_div_rn_f64_full) ;  /* 0x0000024c006c7944 */ /* 0x002fea0003c00000 */
.L_x_466:
[----:B------:R-:W-:Y:S05]  /*1f6f0*/  BSYNC.RECONVERGENT B1 ;  /* 0x0000000000017941 */ /* 0x000fea0003800200 */
.L_x_465:
        /* <DEDUP_REMOVED lines=31> */
[----:B-1----:R-:W-:Y:S05]  /*1f8f0*/  CALL.REL.NOINC `($__internal_1_$__cuda_sm20_div_rn_f64_full) ;  /* 0x0000024800e87944 */ /* 0x002fea0003c00000 */
.L_x_468:
[----:B------:R-:W-:Y:S05]  /*1f900*/  BSYNC.RECONVERGENT B1 ;  /* 0x0000000000017941 */ /* 0x000fea0003800200 */
.L_x_467:
[----:B------:R-:W0:Y:S01]  /*1f910*/  MUFU.RCP64H R11, 4.29494272000000000000e+09 ;  /* 0x41effff4000b7908 */ /* 0x000e220000001800 */
[----:B------:R-:W-:Y:S01]  /*1f920*/  IMAD.MOV.U32 R8, RZ, RZ, -0x28a00000 ;  /* 0xd7600000ff087424 */ /* 0x000fe200078e00ff */
[----:B------:R-:W-:Y:S01]  /*1f930*/  MOV R9, 0x41effff4 ;  /* 0x41effff400097802 */ /* 0x000fe20000000f00 */
[----:B------:R-:W-:Y:S01]  /*1f940*/  IMAD.MOV.U32 R10, RZ, RZ, 0x1 ;  /* 0x00000001ff0a7424 */ /* 0x000fe200078e00ff */
[----:B------:R-:W-:Y:S01]  /*1f950*/  UMOV UR4, 0xd7600000 ;  /* 0xd760000000047882 */ /* 0x000fe20000000000 */
[----:B------:R-:W-:Y:S01]  /*1f960*/  UMOV UR5, 0x41effff4 ;  /* 0x41effff400057882 */ /* 0x000fe20000000000 */
[----:B------:R-:W-:Y:S02]  /*1f970*/  BSSY.RECONVERGENT B1, `(.L_x_469) ;  /* 0x000001a000017945 */ /* 0x000fe40003800200 */
[----:B------:R-:W2:Y:S01]  /*1f980*/  FRND.F64.FLOOR R74, R74 ;  /* 0x0000004a004a7313 */ /* 0x000ea20000305800 */
[-C--:B0-----:R-:W-:Y:S02]  /*1f990*/  DFMA R6, R10, -R8.reuse, 1 ;  /* 0x3ff000000a06742b */ /* 0x081fe40000000808 */
[----:B--2---:R-:W-:-:S06]  /*1f9a0*/  DFMA R16, R74, -R8, R16 ;  /* 0x800000084a10722b */ /* 0x004fcc0000000010 */
        /* <DEDUP_REMOVED lines=22> */
.L_x_470:
[----:B------:R-:W-:Y:S05]  /*1fb10*/  BSYNC.RECONVERGENT B1 ;  /* 0x0000000000017941 */ /* 0x000fea0003800200 */
.L_x_469:
[----:B------:R-:W0:Y:S01]  /*1fb20*/  MUFU.RCP64H R7, 4.29494272000000000000e+09 ;  /* 0x41effff400077908 */ /* 0x000e220000001800 */
[----:B------:R-:W-:Y:S01]  /*1fb30*/  MOV R12, 0xd7600000 ;  /* 0xd7600000000c7802 */ /* 0x000fe20000000f00 */
[----:B------:R-:W-:Y:S01]  /*1fb40*/  IMAD.MOV.U32 R13, RZ, RZ, 0x41effff4 ;  /* 0x41effff4ff0d7424 */ /* 0x000fe200078e00ff */
[----:B------:R-:W-:Y:S01]  /*1fb50*/  UMOV UR4, 0xd7600000 ;  /* 0xd760000000047882 */ /* 0x000fe20000000000 */
[----:B------:R-:W-:Y:S01]  /*1fb60*/  IMAD.MOV.U32 R6, RZ, RZ, 0x1 ;  /* 0x00000001ff067424 */ /* 0x000fe200078e00ff */
[----:B------:R-:W-:Y:S01]  /*1fb70*/  UMOV UR5, 0x41effff4 ;  /* 0x41effff400057882 */ /* 0x000fe20000000000 */
[----:B------:R-:W-:Y:S02]  /*1fb80*/  BSSY.RECONVERGENT B1, `(.L_x_471) ;  /* 0x0000022000017945 */ /* 0x000fe40003800200 */
[----:B------:R-:W2:Y:S02]  /*1fb90*/  FRND.F64.FLOOR R74, R74 ;  /* 0x0000004a004a7313 */ /* 0x000ea40000305800 */
[----:B0-----:R-:W-:-:S02]  /*1fba0*/  DFMA R8, R6, -R12, 1 ;  /* 0x3ff000000608742b */ /* 0x001fc4000000080c */
[----:B--2---:R-:W-:-:S06]  /*1fbb0*/  DFMA R16, R74, -R12, R16 ;  /* 0x8000000c4a10722b */ /* 0x004fcc0000000010 */
[----:B------:R-:W-:Y:S02]  /*1fbc0*/  DFMA R10, R8, R8, R8 ;  /* 0x00000008080a722b */ /* 0x000fe40000000008 */
[----:B------:R-:W-:Y:S02]  /*1fbd0*/  DMUL R8, R22, 7.62939453125e-06 ;  /* 0x3ee0000016087828 */ /* 0x000fe40000000000 */
[----:B------:R-:W-:-:S04]  /*1fbe0*/  DSETP.GEU.AND P0, PT, R16, RZ, PT ;  /* 0x000000ff1000722a */ /* 0x000fc80003f0e000 */
[----:B------:R-:W-:-:S04]  /*1fbf0*/  DFMA R10, R6, R10, R6 ;  /* 0x0000000a060a722b */ /* 0x000fc80000000006 */
[----:B------:R-:W0:Y:S04]  /*1fc00*/  FRND.F64.FLOOR R8, R8 ;  /* 0x0000000800087313 */ /* 0x000e280000305800 */
[----:B------:R-:W-:-:S08]  /*1fc10*/  DFMA R6, R10, -R12, 1 ;  /* 0x3ff000000a06742b */ /* 0x000fd0000000080c */
[----:B------:R-:W-:Y:S02]  /*1fc20*/  DFMA R24, R10, R6, R10 ;  /* 0x000000060a18722b */ /* 0x000fe4000000000a */
[----:B------:R-:W-:Y:S02]  /*1fc30*/  DADD R6, R16, UR4 ;  /* 0x0000000410067e29 */ /* 0x000fe40008000000 */
[C---:B0-----:R-:W-:Y:S02]  /*1fc40*/  DMUL R14, R8.reuse, R60 ;  /* 0x0000003c080e7228 */ /* 0x041fe40000000000 */
        /* <DEDUP_REMOVED lines=11> */
[----:B------:R-:W-:Y:S02]  /*1fd00*/  FFMA R0, RZ, 29.99997711181640625, R75 ;  /* 0x41effff4ff007823 */ /* 0x000fe4000000004b */
[----:B------:R-:W-:-:S03]  /*1fd10*/  DADD R18, R18, R6 ;  /* 0x0000000012127229 */ /* 0x000fc60000000006 */
[----:B------:R-:W-:-:S13]  /*1fd20*/  FSETP.GT.AND P0, PT, |R0|, 1.469367938527859385e-39, PT ;  /* 0x001000000000780b */ /* 0x000fda0003f04200 */
[----:B------:R-:W-:Y:S05]  /*1fd30*/  @P0 BRA P1, `(.L_x_472) ;  /* 0x0000000000180947 */ /* 0x000fea0000800000 */
[----:B------:R-:W-:Y:S01]  /*1fd40*/  IMAD.MOV.U32 R12, RZ, RZ, R14 ;  /* 0x000000ffff0c7224 */ /* 0x000fe200078e000e */
[----:B------:R-:W-:Y:S01]  /*1fd50*/  MOV R11, 0x41effff4 ;  /* 0x41effff4000b7802 */ /* 0x000fe20000000f00 */
[----:B------:R-:W-:Y:S01]  /*1fd60*/  IMAD.MOV.U32 R13, RZ, RZ, R15 ;  /* 0x000000ffff0d7224 */ /* 0x000fe200078e000f */
[----:B------:R-:W-:Y:S01]  /*1fd70*/  MOV R8, 0x1fda0 ;  /* 0x0001fda000087802 */ /* 0x000fe20000000f00 */
[----:B------:R-:W-:-:S07]  /*1fd80*/  IMAD.MOV.U32 R66, RZ, RZ, -0x28a00000 ;  /* 0xd7600000ff427424 */ /* 0x000fce00078e00ff */
[----:B-1----:R-:W-:Y:S05]  /*1fd90*/  CALL.REL.NOINC `($__internal_1_$__cuda_sm20_div_rn_f64_full) ;  /* 0x0000024400c07944 */ /* 0x002fea0003c00000 */
.L_x_472:
[----:B------:R-:W-:Y:S05]  /*1fda0*/  BSYNC.RECONVERGENT B1 ;  /* 0x0000000000017941 */ /* 0x000fea0003800200 */
.L_x_471:
        /* <DEDUP_REMOVED lines=31> */
[----:B-1----:R-:W-:Y:S05]  /*1ffa0*/  CALL.REL.NOINC `($__internal_1_$__cuda_sm20_div_rn_f64_full) ;  /* 0x00000244003c7944 */ /* 0x002fea0003c00000 */
.L_x_474:
[----:B------:R-:W-:Y:S05]  /*1ffb0*/  BSYNC.RECONVERGENT B1 ;  /* 0x0000000000017941 */ /* 0x000fea0003800200 */
.L_x_473:
[----:B------:R-:W0:Y:S01]  /*1ffc0*/  MUFU.RCP64H R11, 4.29494272000000000000e+09 ;  /* 0x41effff4000b7908 */ /* 0x000e220000001800 */
[----:B------:R-:W-:Y:S01]  /*1ffd0*/  IMAD.MOV.U32 R8, RZ, RZ, -0x28a00000 ;  /* 0xd7600000ff087424 */ /* 0x000fe200078e00ff */
[----:B------:R-:W-:Y:S01]  /*1ffe0*/  UMOV UR4, 0xd7600000 ;  /* 0xd760000000047882 */ /* 0x000fe20000000000 */
[----:B------:R-:W-:Y:S01]  /*1fff0*/  IMAD.MOV.U32 R9, RZ, RZ, 0x41effff4 ;  /* 0x41effff4ff097424 */ /* 0x000fe200078e00ff */
[----:B------:R-:W-:Y:S01]  /*20000*/  UMOV UR5, 0x41effff4 ;  /* 0x41effff400057882 */ /* 0x000fe20000000000 */
[----:B------:R-:W-:Y:S01]  /*20010*/  IMAD.MOV.U32 R10, RZ, RZ, 0x1 ;  /* 0x00000001ff0a7424 */ /* 0x000fe200078e00ff */
[----:B------:R-:W-:Y:S02]  /*20020*/  BSSY.RECONVERGENT B1, `(.L_x_475) ;  /* 0x000001a000017945 */ /* 0x000fe40003800200 */
[----:B------:R-:W2:Y:S03]  /*20030*/  FRND.F64.FLOOR R74, R74 ;  /* 0x0000004a004a7313 */ /* 0x000ea60000305800 */
[----:B0-----:R-:W-:-:S02]  /*20040*/  DFMA R6, R10, -R8, 1 ;  /* 0x3ff000000a06742b */ /* 0x001fc40000000808 */
        /* <DEDUP_REMOVED lines=22> */
[----:B-1----:R-:W-:Y:S05]  /*201b0*/  CALL.REL.NOINC `($__internal_1_$__cuda_sm20_div_rn_f64_full) ;  /* 0x0000024000b87944 */ /* 0x002fea0003c00000 */
.L_x_476:
[----:B------:R-:W-:Y:S05]  /*201c0*/  BSYNC.RECONVERGENT B1 ;  /* 0x0000000000017941 */ /* 0x000fea0003800200 */
.L_x_475:
[----:B------:R-:W0:Y:S01]  /*201d0*/  FRND.F64.FLOOR R74, R74 ;  /* 0x0000004a004a7313 */ /* 0x000e220000305800 */
[----:B------:R-:W-:Y:S01]  /*201e0*/  IMAD.MOV.U32 R10, RZ, RZ, -0x28a00000 ;  /* 0xd7600000ff0a7424 */ /* 0x000fe200078e00ff */
[----:B------:R-:W-:Y:S01]  /*201f0*/  UMOV UR4, 0xd7600000 ;  /* 0xd760000000047882 */ /* 0x000fe20000000000 */
[----:B------:R-:W-:Y:S01]  /*20200*/  IMAD.MOV.U32 R11, RZ, RZ, 0x41effff4 ;  /* 0x41effff4ff0b7424 */ /* 0x000fe200078e00ff */
[----:B------:R-:W-:Y:S01]  /*20210*/  UMOV UR5, 0x41effff4 ;  /* 0x41effff400057882 */ /* 0x000fe20000000000 */
[----:B------:R-:W-:Y:S01]  /*20220*/  IMAD.MOV.U32 R12, RZ, RZ, 0x1 ;  /* 0x00000001ff0c7424 */ /* 0x000fe200078e00ff */
[----:B------:R-:W-:Y:S02]  /*20230*/  BSSY.RECONVERGENT B1, `(.L_x_477) ;  /* 0x000001e000017945 */ /* 0x000fe40003800200 */
[----:B------:R-:W2:Y:S01]  /*20240*/  MUFU.RCP64H R13, 4.29494272000000000000e+09 ;  /* 0x41effff4000d7908 */ /* 0x000ea20000001800 */
[----:B0-----:R-:W-:-:S08]  /*20250*/  DFMA R14, R74, -R10, R14 ;  /* 0x8000000a4a0e722b */ /* 0x001fd0000000000e */
[----:B------:R-:W-:Y:S02]  /*20260*/  DADD R6, R14, UR4 ;  /* 0x000000040e067e29 */ /* 0x000fe40008000000 */
[----:B--2---:R-:W-:Y:S02]  /*20270*/  DFMA R8, R12, -R10, 1 ;  /* 0x3ff000000c08742b */ /* 0x004fe4000000080a */
        /* <DEDUP_REMOVED lines=24> */
[----:B-1----:R-:W-:Y:S05]  /*20400*/  CALL.REL.NOINC `($__internal_1_$__cuda_sm20_div_rn_f64_full) ;  /* 0x0000024000247944 */ /* 0x002fea0003c00000 */
.L_x_478:
[----:B------:R-:W-:Y:S05]  /*20410*/  BSYNC.RECONVERGENT B1 ;  /* 0x0000000000017941 */ /* 0x000fea0003800200 */
.L_x_477:
        /* <DEDUP_REMOVED lines=8> */
[----:B------:R-:W-:Y:S02]  /*204a0*/  DFMA R10, R8, R8, R8 ;  /* 0x00000008080a722b */ /* 0x000fe40000000008 */
[----:B------:R-:W-:-:S06]  /*204b0*/  DMUL R8, R20, 7.62939453125e-06 ;  /* 0x3ee0000014087828 */ /* 0x000fcc0000000000 */
[----:B------:R-:W-:Y:S01]  /*204c0*/  DFMA R10, R6, R10, R6 ;  /* 0x0000000a060a722b */ /* 0x000fe20000000006 */
[----:B------:R-:W0:Y:S07]  /*204d0*/  FRND.F64.FLOOR R16, R8 ;  /* 0x0000000800107313 */ /* 0x000e2e0000305800 */
[----:B------:R-:W-:Y:S02]  /*204e0*/  DFMA R6, R10, -R22, 1 ;  /* 0x3ff000000a06742b */ /* 0x000fe40000000816 */
[----:B0-----:R-:W-:-:S06]  /*204f0*/  DMUL R14, R16, R60 ;  /* 0x0000003c100e7228 */ /* 0x001fcc0000000000 */
[----:B------:R-:W-:Y:S02]  /*20500*/  DFMA R24, R10, R6, R10 ;  /* 0x000000060a18722b */ /* 0x000fe4000000000a */
[----:B------:R-:W0:Y:S01]  /*20510*/  FRND.F64.FLOOR R6, R74 ;  /* 0x0000004a00067313 */ /* 0x000e220000305800 */
[----:B------:R-:W-:-:S05]  /*20520*/  DFMA R16, R16, -131072, R20 ;  /* 0xc10000001010782b */ /* 0x000fca0000000014 */
[----:B------:R-:W-:Y:S01]  /*20530*/  DMUL R10, R24, R14 ;  /* 0x0000000e180a7228 */ /* 0x000fe20000000000 */
[----:B------:R-:W-:-:S07]  /*20540*/  FSETP.GEU.AND P2, PT, |R15|, 6.5827683646048100446e-37, PT ;  /* 0x036000000f00780b */ /* 0x000fce0003f4e200 */
        /* <DEDUP_REMOVED lines=16> */
.L_x_480:
[----:B------:R-:W-:Y:S05]  /*20650*/  BSYNC.RECONVERGENT B1 ;  /* 0x0000000000017941 */ /* 0x000fea0003800200 */
.L_x_479:
        /* <DEDUP_REMOVED lines=32> */
.L_x_482:
[----:B------:R-:W-:Y:S05]  /*20860*/  BSYNC.RECONVERGENT B1 ;  /* 0x0000000000017941 */ /* 0x000fea0003800200 */
.L_x_481:
        /* <DEDUP_REMOVED lines=32> */
.L_x_484:
[----:B------:R-:W-:Y:S05]  /*20a70*/  BSYNC.RECONVERGENT B1 ;  /* 0x0000000000017941 */ /* 0x000fea0003800200 */
.L_x_483:
        /* <DEDUP_REMOVED lines=18> */
[----:B0-----:R-:W-:-:S08]  /*20ba0*/  DMUL R14, R8, R62 ;  /* 0x0000003e080e7228 */ /* 0x001fd00000000000 */
        /* <DEDUP_REMOVED lines=19> */
[----:B-1----:R-:W-:Y:S05]  /*20ce0*/  CALL.REL.NOINC `($__internal_1_$__cuda_sm20_div_rn_f64_full) ;  /* 0x0000023400ec7944 */ /* 0x002fea0003c00000 */
.L_x_486:
[----:B------:R-:W-:Y:S05]  /*20cf0*/  BSYNC.RECONVERGENT B1 ;  /* 0x0000000000017941 */ /* 0x000fea0003800200 */
.L_x_485:
        /* <DEDUP_REMOVED lines=32> */
.L_x_488:
[----:B------:R-:W-:Y:S05]  /*20f00*/  BSYNC.RECONVERGENT B1 ;  /* 0x0000000000017941 */ /* 0x000fea0003800200 */
.L_x_487:
        /* <DEDUP_REMOVED lines=32> */
.L_x_490:
[----:B------:R-:W-:Y:S05]  /*21110*/  BSYNC.RECONVERGENT B1 ;  /* 0x0000000000017941 */ /* 0x000fea0003800200 */
.L_x_489:
        /* <DEDUP_REMOVED lines=40> */
.L_x_492:
[----:B------:R-:W-:Y:S05]  /*213a0*/  BSYNC.RECONVERGENT B1 ;  /* 0x0000000000017941 */ /* 0x000fea0003800200 */
.L_x_491:
        /* <DEDUP_REMOVED lines=32> */
.L_x_494:
[----:B------:R-:W-:Y:S05]  /*215b0*/  BSYNC.RECONVERGENT B1 ;  /* 0x0000000000017941 */ /* 0x000fea0003800200 */
.L_x_493:
        /* <DEDUP_REMOVED lines=32> */
.L_x_496:
[----:B------:R-:W-:Y:S05]  /*217c0*/  BSYNC.RECONVERGENT B1 ;  /* 0x0000000000017941 */ /* 0x000fea0003800200 */
.L_x_495:
        /* <DEDUP_REMOVED lines=36> */
.L_x_498:
[----:B------:R-:W-:Y:S05]  /*21a10*/  BSYNC.RECONVERGENT B1 ;  /* 0x0000000000017941 */ /* 0x000fea0003800200 */
.L_x_497:
[----:B------:R-:W0:Y:S01]  /*21a20*/  MUFU.RCP64H R7, 4.29494272000000000000e+09 ;  /* 0x41effff400077908 */ /* 0x000e220000001800 */
[----:B------:R-:W-:Y:S01]  /*21a30*/  IMAD.MOV.U32 R22, RZ, RZ, -0x28a00000 ;  /* 0xd7600000ff167424 */ /* 0x000fe200078e00ff */
[----:B------:R-:W-:Y:S01]  /*21a40*/  UMOV UR4, 0xd7600000 ;  /* 0xd760000000047882 */ /* 0x000fe20000000000 */
[----:B------:R-:W-:Y:S01]  /*21a50*/  IMAD.MOV.U32 R23, RZ, RZ, 0x41effff4 ;  /* 0x41effff4ff177424 */ /* 0x000fe200078e00ff */
[----:B------:R-:W-:Y:S01]  /*21a60*/  UMOV UR5, 0x41effff4 ;  /* 0x41effff400057882 */ /* 0x000fe20000000000 */
[----:B------:R-:W-:Y:S01]  /*21a70*/  IMAD.MOV.U32 R6, RZ, RZ, 0x1 ;  /* 0x00000001ff067424 */ /* 0x000fe200078e00ff */
[----:B------:R-:W-:Y:S05]  /*21a80*/  BSSY.RECONVERGENT B1, `(.L_x_499) ;  /* 0x000001d000017945 */ /* 0x000fea0003800200 */
        /* <DEDUP_REMOVED lines=8> */
[----:B------:R-:W0:Y:S06]  /*21b10*/  FRND.F64.FLOOR R6, R74 ;  /* 0x0000004a00067313 */ /* 0x000e2c0000305800 */
[----:B------:R-:W-:Y:S01]  /*21b20*/  DMUL R12, R24, R16 ;  /* 0x00000010180c7228 */ /* 0x000fe20000000000 */
[----:B------:R-:W-:-:S07]  /*21b30*/  FSETP.GEU.AND P2, PT, |R17|, 6.5827683646048100446e-37, PT ;  /* 0x036000001100780b */ /* 0x000fce0003f4e200 */
[-C--:B------:R-:W-:Y:S02]  /*21b40*/  DFMA R14, R12, -R22.reuse, R16 ;  /* 0x800000160c0e722b */ /* 0x080fe40000000010 */
[----:B0-----:R-:W-:Y:S02]  /*21b50*/  DFMA R6, R6, -R22, R20 ;  /* 0x800000160606722b */ /* 0x001fe40000000014 */
[----:B------:R-:W-:-:S04]  /*21b60*/  DFMA R20, R10, -131072, R52 ;  /* 0xc10000000a14782b */ /* 0x000fc80000000034 */
        /* <DEDUP_REMOVED lines=14> */
.L_x_500:
[----:B------:R-:W-:Y:S05]  /*21c50*/  BSYNC.RECONVERGENT B1 ;  /* 0x0000000000017941 */ /* 0x000fea0003800200 */
.L_x_499:
        /* <DEDUP_REMOVED lines=32> */
.L_x_502:
[----:B------:R-:W-:Y:S05]  /*21e60*/  BSYNC.RECONVERGENT B1 ;  /* 0x0000000000017941 */ /* 0x000fea0003800200 */
.L_x_501:
        /* <DEDUP_REMOVED lines=32> */
.L_x_504:
[----:B------:R-:W-:Y:S05]  /*22070*/  BSYNC.RECONVERGENT B1 ;  /* 0x0000000000017941 */ /* 0x000fea0003800200 */
.L_x_503:
        /* <DEDUP_REMOVED lines=20> */
[----:B------:R-:W-:Y:S02]  /*221c0*/  DMUL R10, R22, R16 ;  /* 0x00000010160a7228 */ /* 0x000fe40000000000 */
[----:B------:R-:W-:-:S06]  /*221d0*/  FSETP.GEU.AND P2, PT, |R17|, 6.5827683646048100446e-37, PT ;  /* 0x036000001100780b */ /* 0x000fcc0003f4e200 */
        /* <DEDUP_REMOVED lines=16> */
[----:B-1----:R-:W-:Y:S05]  /*222e0*/  CALL.REL.NOINC `($__internal_1_$__cuda_sm20_div_rn_f64_full) ;  /* 0x00000220006c7944 */ /* 0x002fea0003c00000 */
.L_x_506:
[----:B------:R-:W-:Y:S05]  /*222f0*/  BSYNC.RECONVERGENT B1 ;  /* 0x0000000000017941 */ /* 0x000fea0003800200 */
.L_x_505:
        /* <DEDUP_REMOVED lines=32> */
.L_x_508:
[----:B------:R-:W-:Y:S05]  /*22500*/  BSYNC.RECONVERGENT B1 ;  /* 0x0000000000017941 */ /* 0x000fea0003800200 */
.L_x_507:
        /* <DEDUP_REMOVED lines=32> */
.L_x_510:
[----:B------:R-:W-:Y:S05]  /*22710*/  BSYNC.RECONVERGENT B1 ;  /* 0x0000000000017941 */ /* 0x000fea0003800200 */
.L_x_509:
        /* <DEDUP_REMOVED lines=40> */
.L_x_512:
[----:B------:R-:W-:Y:S05]  /*229a0*/  BSYNC.RECONVERGENT B1 ;  /* 0x0000000000017941 */ /* 0x000fea0003800200 */
.L_x_511:
        /* <DEDUP_REMOVED lines=32> */
.L_x_514:
[----:B------:R-:W-:Y:S05]  /*22bb0*/  BSYNC.RECONVERGENT B1 ;  /* 0x0000000000017941 */ /* 0x000fea0003800200 */
.L_x_513:
        /* <DEDUP_REMOVED lines=32> */
.L_x_516:
[----:B------:R-:W-:Y:S05]  /*22dc0*/  BSYNC.RECONVERGENT B1 ;  /* 0x0000000000017941 */ /* 0x000fea0003800200 */
.L_x_515:
[----:B------:R-:W0:Y:S01]  /*22dd0*/  FRND.F64.FLOOR R74, R74 ;  /* 0x0000004a004a7313 */ /* 0x000e220000305800 */
[----:B------:R-:W-:Y:S01]  /*22de0*/  IMAD.MOV.U32 R10, RZ, RZ, -0x28a00000 ;  /* 0xd7600000ff0a7424 */ /* 0x000fe200078e00ff */
[----:B------:R-:W-:Y:S01]  /*22df0*/  MOV R11, 0x41effff4 ;  /* 0x41effff4000b7802 */ /* 0x000fe20000000f00 */
[----:B------:R-:W-:Y:S01]  /*22e00*/  IMAD.MOV.U32 R12, RZ, RZ, 0x1 ;  /* 0x00000001ff0c7424 */ /* 0x000fe200078e00ff */
[----:B------:R-:W-:Y:S01]  /*22e10*/  UMOV UR4, 0xd7600000 ;  /* 0xd760000000047882 */ /* 0x000fe20000000000 */
[----:B------:R-:W-:Y:S01]  /*22e20*/  UMOV UR5, 0x41effff4 ;  /* 0x41effff400057882 */ /* 0x000fe20000000000 */
        /* <DEDUP_REMOVED lines=30> */
.L_x_518:
[----:B------:R-:W-:Y:S05]  /*23010*/  BSYNC.RECONVERGENT B1 ;  /* 0x0000000000017941 */ /* 0x000fea0003800200 */
.L_x_517:
[----:B------:R-:W0:Y:S01]  /*23020*/  FRND.F64.FLOOR R74, R74 ;  /* 0x0000004a004a7313 */ /* 0x000e220000305800 */
[----:B------:R-:W-:Y:S01]  /*23030*/  UMOV UR4, 0xd7600000 ;  /* 0xd760000000047882 */ /* 0x000fe20000000000 */
[----:B------:R-:W-:Y:S01]  /*23040*/  UMOV UR5, 0x41effff4 ;  /* 0x41effff400057882 */ /* 0x000fe20000000000 */
[----:B------:R-:W-:Y:S02]  /*23050*/  HFMA2 R0, -RZ, RZ, 0, 0 ;  /* 0x00000000ff007431 */ /* 0x000fe400000001ff */
[----:B------:R-:W-:Y:S01]  /*23060*/  IMAD.MOV.U32 R30, RZ, RZ, 0x1 ;  /* 0x00000001ff1e7424 */ /* 0x000fe200078e00ff */
[----:B------:R-:W-:Y:S01]  /*23070*/  UMOV UR8, 0xa ;  /* 0x0000000a00087882 */ /* 0x000fe20000000000 */
[----:B------:R-:W-:Y:S01]  /*23080*/  IMAD.MOV.U32 R16, RZ, RZ, 0x1 ;  /* 0x00000001ff107424 */ /* 0x000fe200078e00ff */
[----:B------:R2:W3:Y:S01]  /*23090*/  F2I.U32.F64.TRUNC R5, R18 ;  /* 0x0000001200057311 */ /* 0x0004e2000030d000 */
[----:B0-----:R-:W-:-:S07]  /*230a0*/  DFMA R20, R74, -UR4, R20 ;  /* 0x800000044a147c2b */ /* 0x001fce0008000014 */
[----:B------:R0:W4:Y:S01]  /*230b0*/  F2I.U32.F64.TRUNC R15, R14 ;  /* 0x0000000e000f7311 */ /* 0x000122000030d000 */
[----:B--2---:R-:W-:Y:S01]  /*230c0*/  CS2R R18, SRZ ;  /* 0x0000000000127805 */ /* 0x004fe2000001ff00 */
[C---:B------:R-:W-:Y:S01]  /*230d0*/  DADD R6, R20.reuse, UR4 ;  /* 0x0000000414067e29 */ /* 0x040fe20008000000 */
[----:B------:R-:W2:Y:S01]  /*230e0*/  LDCU.64 UR4, c[0x4][0x10] ;  /* 0x01000200ff0477ac */ /* 0x000ea20008000a00 */
[----:B------:R-:W-:Y:S01]  /*230f0*/  DSETP.GEU.AND P0, PT, R20, RZ, PT ;  /* 0x000000ff1400722a */ /* 0x000fe20003f0e000 */
[----:B---3--:R3:W-:Y:S01]  /*23100*/  STG.E desc[UR6][R64.64+0xc], R5 ;  /* 0x00000c0540007986 */ /* 0x0087e2000c101906 */
[----:B0-----:R-:W-:-:S03]  /*23110*/  IMAD.MOV.U32 R14, RZ, RZ, RZ ;  /* 0x000000ffff0e7224 */ /* 0x001fc600078e00ff */
[----:B----4-:R3:W-:Y:S03]  /*23120*/  STG.E desc[UR6][R64.64+0x10], R15 ;  /* 0x0000100f40007986 */ /* 0x0107e6000c101906 */
[----:B------:R-:W-:Y:S01]  /*23130*/  FSEL R8, R6, R20, !P0 ;  /* 0x0000001406087208 */ /* 0x000fe20004000000 */
[----:B------:R-:W-:Y:S01]  /*23140*/  IMAD.MOV.U32 R6, RZ, RZ, RZ ;  /* 0x000000ffff067224 */ /* 0x000fe200078e00ff */
[----:B------:R-:W-:Y:S01]  /*23150*/  FSEL R9, R7, R21, !P0 ;  /* 0x0000001507097208 */ /* 0x000fe20004000000 */
[----:B------:R-:W-:Y:S01]  /*23160*/  IMAD.MOV.U32 R20, RZ, RZ, RZ ;  /* 0x000000ffff147224 */ /* 0x000fe200078e00ff */
[----:B------:R-:W-:Y:S02]  /*23170*/  MOV R21, 0x1 ;  /* 0x0000000100157802 */ /* 0x000fe40000000f00 */
[----:B------:R-:W0:Y:S01]  /*23180*/  F2I.U32.F64.TRUNC R17, R8 ;  /* 0x0000000800117311 */ /* 0x000e22000030d000 */
[----:B--2---:R-:W-:-:S04]  /*23190*/  UIADD3 UR4, UP0, UPT, UR4, 0x10, URZ ;  /* 0x0000001004047890 */ /* 0x004fc8000ff1e0ff */
[----:B------:R-:W-:Y:S02]  /*231a0*/  UIADD3.X UR5, UPT, UPT, URZ, UR5, URZ, UP0, !UPT ;  /* 0x00000005ff057290 */ /* 0x000fe400087fe4ff */
[----:B------:R-:W-:Y:S01]  /*231b0*/  IMAD.U32 R24, RZ, RZ, UR4 ;  /* 0x00000004ff187e24 */ /* 0x000fe2000f8e00ff */
[----:B------:R-:W-:-:S03]  /*231c0*/  UMOV UR4, URZ ;  /* 0x000000ff00047c82 */ /* 0x000fc60008000000 */
[----:B------:R-:W-:Y:S01]  /*231d0*/  IMAD.U32 R25, RZ, RZ, UR5 ;  /* 0x00000005ff197e24 */ /* 0x000fe2000f8e00ff */
[----:B------:R-:W-:Y:S01]  /*231e0*/  UMOV UR5, URZ ;  /* 0x000000ff00057c82 */ /* 0x000fe20008000000 */
[----:B0-----:R3:W-:Y:S05]  /*231f0*/  STG.E desc[UR6][R64.64+0x14], R17 ;  /* 0x0000141140007986 */ /* 0x0017ea000c101906 */
.L_x_700:
[----:B------:R-:W-:Y:S02]  /*23200*/  ULOP3.LUT UR9, UR8, 0x1, URZ, 0xc0, !UPT ;  /* 0x0000000108097892 */ /* 0x000fe4000f8ec0ff */
[----:B------:R-:W-:Y:S02]  /*23210*/  UIADD3 UR5, UPT, UPT, UR5, 0x1, URZ ;  /* 0x0000000105057890 */ /* 0x000fe4000fffe0ff */
[----:B------:R-:W-:Y:S02]  /*23220*/  UISETP.NE.U32.AND UP0, UPT, UR9, 0x1, UPT ;  /* 0x000000010900788c */ /* 0x000fe4000bf05070 */
[----:B------:R-:W-:Y:S02]  /*23230*/  UISETP.NE.AND UP1, UPT, UR5, 0x4, UPT ;  /* 0x000000040500788c */ /* 0x000fe4000bf25270 */
[----:B------:R-:W-:-:S09]  /*23240*/  UISETP.NE.U32.AND.EX UP0, UPT, URZ, URZ, UPT, UP0 ;  /* 0x000000ffff00728c */ /* 0x000fd2000bf05100 */
[----:B0-2---:R-:W-:Y:S05]  /*23250*/  BRA.U UP0, `(.L_x_519) ;  /* 0x000000c500387547 */ /* 0x005fea000b800000 */
[----:B------:R-:W2:Y:S04]  /*23260*/  LDG.E R50, desc[UR6][R24.64+-0x10] ;  /* 0xfffff00618327981 */ /* 0x000ea8000c1e1900 */
[----:B------:R-:W4:Y:S04]  /*23270*/  LDG.E R44, desc[UR6][R24.64+-0xc] ;  /* 0xfffff406182c7981 */ /* 0x000f28000c1e1900 */
[----:B------:R-:W5:Y:S01]  /*23280*/  LDG.E R36, desc[UR6][R24.64+-0x8] ;  /* 0xfffff80618247981 */ /* 0x000f62000c1e1900 */
[----:B------:R-:W0:Y:S01]  /*23290*/  MUFU.RCP64H R9, 4.29496524800000000000e+09 ;  /* 0x41efffff00097908 */ /* 0x000e220000001800 */
[----:B------:R-:W-:Y:S01]  /*232a0*/  IMAD.MOV.U32 R10, RZ, RZ, -0x1a200000 ;  /* 0xe5e00000ff0a7424 */ /* 0x000fe200078e00ff */
[----:B------:R-:W-:Y:S01]  /*232b0*/  BSSY.RECONVERGENT B1, `(.L_x_520) ;  /* 0x0000023000017945 */ /* 0x000fe20003800200 */
[----:B------:R-:W-:-:S02]  /*232c0*/  IMAD.MOV.U32 R11, RZ, RZ, 0x41efffff ;  /* 0x41efffffff0b7424 */ /* 0x000fc400078e00ff */
[----:B------:R-:W-:-:S03]  /*232d0*/  IMAD.MOV.U32 R8, RZ, RZ, 0x1 ;  /* 0x00000001ff087424 */ /* 0x000fc600078e00ff */
[----:B------:R-:W-:Y:S03]  /*232e0*/  I2F.F64.U32 R22, R30 ;  /* 0x0000001e00167312 */ /* 0x000fe60000201800 */
[----:B0-----:R-:W-:-:S08]  /*232f0*/  DFMA R12, R8, -R10, 1 ;  /* 0x3ff00000080c742b */ /* 0x001fd0000000080a */
[----:B------:R-:W-:-:S08]  /*23300*/  DFMA R12, R12, R12, R12 ;  /* 0x0000000c0c0c722b */ /* 0x000fd0000000000c */
[----:B------:R-:W-:-:S08]  /*23310*/  DFMA R12, R8, R12, R8 ;  /* 0x0000000c080c722b */ /* 0x000fd00000000008 */
[----:B------:R-:W-:-:S08]  /*23320*/  DFMA R8, R12, -R10, 1 ;  /* 0x3ff000000c08742b */ /* 0x000fd0000000080a */
[----:B------:R-:W-:Y:S01]  /*23330*/  DFMA R12, R12, R8, R12 ;  /* 0x000000080c0c722b */ /* 0x000fe2000000000c */
[----:B--2---:R-:W0:Y:S08]  /*23340*/  I2F.F64.U32 R50, R50 ;  /* 0x0000003200327312 */ /* 0x004e300000201800 */
[----:B----4-:R-:W2:Y:S01]  /*23350*/  I2F.F64.U32 R44, R44 ;  /* 0x0000002c002c7312 */ /* 0x010ea20000201800 */
[----:B0-----:R-:W-:-:S07]  /*23360*/  DMUL R46, R50, 7.62939453125e-06 ;  /* 0x3ee00000322e7828 */ /* 0x001fce0000000000 */
[----:B-----5:R-:W0:Y:S01]  /*23370*/  I2F.F64.U32 R36, R36 ;  /* 0x0000002400247312 */ /* 0x020e220000201800 */
[----:B--2---:R-:W-:-:S07]  /*23380*/  DMUL R48, R44, 7.62939453125e-06 ;  /* 0x3ee000002c307828 */ /* 0x004fce0000000000 */
[----:B------:R-:W2:Y:S01]  /*23390*/  FRND.F64.FLOOR R46, R46 ;  /* 0x0000002e002e7313 */ /* 0x000ea20000305800 */
[----:B0-----:R-:W-:-:S07]  /*233a0*/  DMUL R40, R36, 7.62939453125e-06 ;  /* 0x3ee0000024287828 */ /* 0x001fce0000000000 */
[----:B------:R-:W0:Y:S01]  /*233b0*/  FRND.F64.FLOOR R48, R48 ;  /* 0x0000003000307313 */ /* 0x000e220000305800 */
[----:B--2---:R-:W-:-:S07]  /*233c0*/  DMUL R28, R46, R22 ;  /* 0x000000162e1c7228 */ /* 0x004fce0000000000 */
[----:B------:R-:W2:Y:S01]  /*233d0*/  FRND.F64.FLOOR R40, R40 ;  /* 0x0000002800287313 */ /* 0x000ea20000305800 */
[----:B------:R-:W-:Y:S02]  /*233e0*/  DFMA R50, R46, -131072, R50 ;  /* 0xc10000002e32782b */ /* 0x000fe40000000032 */
[----:B------:R-:W-:Y:S01]  /*233f0*/  DMUL R74, R12, R28 ;  /* 0x0000001c0c4a7228 */ /* 0x000fe20000000000 */
[----:B------:R-:W-:Y:S01]  /*23400*/  FSETP.GEU.AND P1, PT, |R29|, 6.5827683646048100446e-37, PT ;  /* 0x036000001d00780b */ /* 0x000fe20003f2e200 */
[----:B0-----:R-:W-:-:S06]  /*23410*/  DFMA R44, R48, -131072, R44 ;  /* 0xc1000000302c782b */ /* 0x001fcc000000002c */
[----:B------:R-:W-:Y:S02]  /*23420*/  DFMA R8, R74, -R10, R28 ;  /* 0x8000000a4a08722b */ /* 0x000fe4000000001c */
[----:B--2---:R-:W-:-:S06]  /*23430*/  DFMA R36, R40, -131072, R36 ;  /* 0xc10000002824782b */ /* 0x004fcc0000000024 */
        /* <DEDUP_REMOVED lines=9> */
[----:B-1-3--:R-:W-:Y:S05]  /*234d0*/  CALL.REL.NOINC `($__internal_1_$__cuda_sm20_div_rn_f64_full) ;  /* 0x0000020c00f07944 */ /* 0x00afea0003c00000 */
.L_x_521:
[----:B------:R-:W-:Y:S05]  /*234e0*/  BSYNC.RECONVERGENT B1 ;  /* 0x0000000000017941 */ /* 0x000fea0003800200 */
.L_x_520:
        /* <DEDUP_REMOVED lines=31> */
[----:B-1-3--:R-:W-:Y:S05]  /*236e0*/  CALL.REL.NOINC `($__internal_1_$__cuda_sm20_div_rn_f64_full) ;  /* 0x0000020c006c7944 */ /* 0x00afea0003c00000 */
.L_x_523:
[----:B------:R-:W-:Y:S05]  /*236f0*/  BSYNC.RECONVERGENT B1 ;  /* 0x0000000000017941 */ /* 0x000fea0003800200 */
.L_x_522:
[----:B------:R-:W0:Y:S01]  /*23700*/  MUFU.RCP64H R13, 4.29496524800000000000e+09 ;  /* 0x41efffff000d7908 */ /* 0x000e220000001800 */
        /* <DEDUP_REMOVED lines=31> */
.L_x_525:
[----:B------:R-:W-:Y:S05]  /*23900*/  BSYNC.RECONVERGENT B1 ;  /* 0x0000000000017941 */ /* 0x000fea0003800200 */
.L_x_524:
[----:B------:R-:W0:Y:S01]  /*23910*/  MUFU.RCP64H R9, 4.29496524800000000000e+09 ;  /* 0x41efffff00097908 */ /* 0x000e220000001800 */
[----:B------:R-:W-:Y:S01]  /*23920*/  MOV R12, 0xe5e00000 ;  /* 0xe5e00000000c7802 */ /* 0x000fe20000000f00 */
[----:B------:R-:W-:Y:S01]  /*23930*/  IMAD.MOV.U32 R13, RZ, RZ, 0x41efffff ;  /* 0x41efffffff0d7424 */ /* 0x000fe200078e00ff */
[----:B------:R-:W-:Y:S01]  /*23940*/  UMOV UR10, 0xe5e00000 ;  /* 0xe5e00000000a7882 */ /* 0x000fe20000000000 */
[----:B------:R-:W-:Y:S01]  /*23950*/  IMAD.MOV.U32 R8, RZ, RZ, 0x1 ;  /* 0x00000001ff087424 */ /* 0x000fe200078e00ff */
[----:B------:R-:W-:Y:S01]  /*23960*/  UMOV UR11, 0x41efffff ;  /* 0x41efffff000b7882 */ /* 0x000fe20000000000 */
[----:B------:R-:W-:Y:S02]  /*23970*/  BSSY.RECONVERGENT B1, `(.L_x_526) ;  /* 0x000001f000017945 */ /* 0x000fe40003800200 */
[----:B------:R-:W2:Y:S08]  /*23980*/  I2F.F64.U32 R26, R14 ;  /* 0x0000000e001a7312 */ /* 0x000eb00000201800 */
[----:B------:R-:W4:Y:S01]  /*23990*/  FRND.F64.FLOOR R74, R74 ;  /* 0x0000004a004a7313 */ /* 0x000f220000305800 */
[----:B0-----:R-:W-:-:S02]  /*239a0*/  DFMA R10, R8, -R12, 1 ;  /* 0x3ff00000080a742b */ /* 0x001fc4000000080c */
[----:B--2---:R-:W-:-:S06]  /*239b0*/  DMUL R30, R48, R26 ;  /* 0x0000001a301e7228 */ /* 0x004fcc0000000000 */
        /* <DEDUP_REMOVED lines=25> */
[----:B-1-3--:R-:W-:Y:S05]  /*23b50*/  CALL.REL.NOINC `($__internal_1_$__cuda_sm20_div_rn_f64_full) ;  /* 0x0000020800507944 */ /* 0x00afea0003c00000 */
.L_x_527:
[----:B------:R-:W-:Y:S05]  /*23b60*/  BSYNC.RECONVERGENT B1 ;  /* 0x0000000000017941 */ /* 0x000fea0003800200 */
.L_x_526:
        /* <DEDUP_REMOVED lines=31> */
[----:B-1-3--:R-:W-:Y:S05]  /*23d60*/  CALL.REL.NOINC `($__internal_1_$__cuda_sm20_div_rn_f64_full) ;  /* 0x0000020400cc7944 */ /* 0x00afea0003c00000 */
.L_x_529:
[----:B------:R-:W-:Y:S05]  /*23d70*/  BSYNC.RECONVERGENT B1 ;  /* 0x0000000000017941 */ /* 0x000fea0003800200 */
.L_x_528:
[----:B------:R-:W0:Y:S01]  /*23d80*/  MUFU.RCP64H R13, 4.29496524800000000000e+09 ;  /* 0x41efffff000d7908 */ /* 0x000e220000001800 */
        /* <DEDUP_REMOVED lines=30> */
[----:B-1-3--:R-:W-:Y:S05]  /*23f70*/  CALL.REL.NOINC `($__internal_1_$__cuda_sm20_div_rn_f64_full) ;  /* 0x0000020400487944 */ /* 0x00afea0003c00000 */
.L_x_531:
[----:B------:R-:W-:Y:S05]  /*23f80*/  BSYNC.RECONVERGENT B1 ;  /* 0x0000000000017941 */ /* 0x000fea0003800200 */
.L_x_530:
[----:B------:R-:W0:Y:S01]  /*23f90*/  MUFU.RCP64H R11, 4.29496524800000000000e+09 ;  /* 0x41efffff000b7908 */ /* 0x000e220000001800 */
[----:B------:R-:W-:Y:S01]  /*23fa0*/  IMAD.MOV.U32 R8, RZ, RZ, -0x1a200000 ;  /* 0xe5e00000ff087424 */ /* 0x000fe200078e00ff */
[----:B------:R-:W-:Y:S01]  /*23fb0*/  UMOV UR10, 0xe5e00000 ;  /* 0xe5e00000000a7882 */ /* 0x000fe20000000000 */
[----:B------:R-:W-:Y:S01]  /*23fc0*/  IMAD.MOV.U32 R9, RZ, RZ, 0x41efffff ;  /* 0x41efffffff097424 */ /* 0x000fe200078e00ff */
[----:B------:R-:W-:Y:S01]  /*23fd0*/  UMOV UR11, 0x41efffff ;  /* 0x41efffff000b7882 */ /* 0x000fe20000000000 */
[----:B------:R-:W-:Y:S01]  /*23fe0*/  IMAD.MOV.U32 R10, RZ, RZ, 0x1 ;  /* 0x00000001ff0a7424 */ /* 0x000fe200078e00ff */
        /* <DEDUP_REMOVED lines=31> */
[----:B-1-3--:R-:W-:Y:S05]  /*241e0*/  CALL.REL.NOINC `($__internal_1_$__cuda_sm20_div_rn_f64_full) ;  /* 0x0000020000ac7944 */ /* 0x00afea0003c00000 */
.L_x_533:
[----:B------:R-:W-:Y:S05]  /*241f0*/  BSYNC.RECONVERGENT B1 ;  /* 0x0000000000017941 */ /* 0x000fea0003800200 */
.L_x_532:
        /* <DEDUP_REMOVED lines=32> */
.L_x_535:
[----:B------:R-:W-:Y:S05]  /*24400*/  BSYNC.RECONVERGENT B1 ;  /* 0x0000000000017941 */ /* 0x000fea0003800200 */
.L_x_534:
        /* <DEDUP_REMOVED lines=32> */
.L_x_537:
[----:B------:R-:W-:Y:S05]  /*24610*/  BSYNC.RECONVERGENT B1 ;  /* 0x0000000000017941 */ /* 0x000fea0003800200 */
.L_x_536:
[----:B------:R-:W0:Y:S01]  /*24620*/  FRND.F64.FLOOR R74, R74 ;  /* 0x0000004a004a7313 */ /* 0x000e220000305800 */
[----:B------:R-:W-:Y:S01]  /*24630*/  MOV R8, 0xe5e00000 ;  /* 0xe5e0000000087802 */ /* 0x000fe20000000f00 */
[----:B------:R-:W-:Y:S01]  /*24640*/  IMAD.MOV.U32 R9, RZ, RZ, 0x41efffff ;  /* 0x41efffffff097424 */ /* 0x000fe200078e00ff */
[----:B------:R-:W-:Y:S01]  /*24650*/  UMOV UR10, 0xe5e00000 ;  /* 0xe5e00000000a7882 */ /* 0x000fe20000000000 */
[----:B------:R-:W-:Y:S01]  /*24660*/  IMAD.MOV.U32 R30, RZ, RZ, 0x1 ;  /* 0x00000001ff1e7424 */ /* 0x000fe200078e00ff */
[----:B------:R-:W-:Y:S01]  /*24670*/  UMOV UR11, 0x41efffff ;  /* 0x41efffff000b7882 */ /* 0x000fe20000000000 */
[----:B------:R-:W-:Y:S02]  /*24680*/  BSSY.RECONVERGENT B1, `(.L_x_538) ;  /* 0x000001e000017945 */ /* 0x000fe40003800200 */
[----:B------:R-:W2:Y:S01]  /*24690*/  MUFU.RCP64H R31, 4.29496524800000000000e+09 ;  /* 0x41efffff001f7908 */ /* 0x000ea20000001800 */
        /* <DEDUP_REMOVED lines=27> */
[----:B-1-3--:R-:W-:Y:S05]  /*24850*/  CALL.REL.NOINC `($__internal_1_$__cuda_sm20_div_rn_f64_full) ;  /* 0x000001fc00107944 */ /* 0x00afea0003c00000 */
.L_x_539:
[----:B------:R-:W-:Y:S05]  /*24860*/  BSYNC.RECONVERGENT B1 ;  /* 0x0000000000017941 */ /* 0x000fea0003800200 */
.L_x_538:
[----:B------:R-:W0:Y:S01]  /*24870*/  MUFU.RCP64H R9, 4.29496524800000000000e+09 ;  /* 0x41efffff00097908 */ /* 0x000e220000001800 */
[----:B------:R-:W-:Y:S01]  /*24880*/  IMAD.MOV.U32 R34, RZ, RZ, -0x1a200000 ;  /* 0xe5e00000ff227424 */ /* 0x000fe200078e00ff */
[----:B------:R-:W-:Y:S01]  /*24890*/  UMOV UR10, 0xe5e00000 ;  /* 0xe5e00000000a7882 */ /* 0x000fe20000000000 */
[----:B------:R-:W-:Y:S01]  /*248a0*/  IMAD.MOV.U32 R35, RZ, RZ, 0x41efffff ;  /* 0x41efffffff237424 */ /* 0x000fe200078e00ff */
[----:B------:R-:W-:Y:S01]  /*248b0*/  UMOV UR11, 0x41efffff ;  /* 0x41efffff000b7882 */ /* 0x000fe20000000000 */
[----:B------:R-:W-:Y:S01]  /*248c0*/  IMAD.MOV.U32 R8, RZ, RZ, 0x1 ;  /* 0x00000001ff087424 */ /* 0x000fe200078e00ff */
[----:B------:R-:W-:Y:S02]  /*248d0*/  BSSY.RECONVERGENT B1, `(.L_x_540) ;  /* 0x000001b000017945 */ /* 0x000fe40003800200 */
[----:B------:R-:W2:Y:S03]  /*248e0*/  I2F.F64.U32 R30, R0 ;  /* 0x00000000001e7312 */ /* 0x000ea60000201800 */
[----:B0-----:R-:W-:-:S02]  /*248f0*/  DFMA R10, R8, -R34, 1 ;  /* 0x3ff00000080a742b */ /* 0x001fc40000000822 */
[----:B--2---:R-:W-:-:S06]  /*24900*/  DMUL R38, R46, R30 ;  /* 0x0000001e2e267228 */ /* 0x004fcc0000000000 */
        /* <DEDUP_REMOVED lines=23> */
.L_x_541:
[----:B------:R-:W-:Y:S05]  /*24a80*/  BSYNC.RECONVERGENT B1 ;  /* 0x0000000000017941 */ /* 0x000fea0003800200 */
.L_x_540:
        /* <DEDUP_REMOVED lines=32> */
.L_x_543:
[----:B------:R-:W-:Y:S05]  /*24c90*/  BSYNC.RECONVERGENT B1 ;  /* 0x0000000000017941 */ /* 0x000fea0003800200 */
.L_x_542:
        /* <DEDUP_REMOVED lines=32> */
.L_x_545:
[----:B------:R-:W-:Y:S05]  /*24ea0*/  BSYNC.RECONVERGENT B1 ;  /* 0x0000000000017941 */ /* 0x000fea0003800200 */
.L_x_544:
[----:B------:R-:W0:Y:S01]  /*24eb0*/  MUFU.RCP64H R9, 4.29496524800000000000e+09 ;  /* 0x41efffff00097908 */ /* 0x000e220000001800 */
[----:B------:R-:W-:Y:S01]  /*24ec0*/  IMAD.MOV.U32 R12, RZ, RZ, -0x1a200000 ;  /* 0xe5e00000ff0c7424 */ /* 0x000fe200078e00ff */
[----:B------:R-:W-:Y:S01]  /*24ed0*/  MOV R8, 0x1 ;  /* 0x0000000100087802 */ /* 0x000fe20000000f00 */
[----:B------:R-:W-:Y:S01]  /*24ee0*/  IMAD.MOV.U32 R13, RZ, RZ, 0x41efffff ;  /* 0x41efffffff0d7424 */ /* 0x000fe200078e00ff */
[----:B------:R-:W-:Y:S01]  /*24ef0*/  UMOV UR10, 0xe5e00000 ;  /* 0xe5e00000000a7882 */ /* 0x000fe20000000000 */
        /* <DEDUP_REMOVED lines=31> */
[----:B-1-3--:R-:W-:Y:S05]  /*250f0*/  CALL.REL.NOINC `($__internal_1_$__cuda_sm20_div_rn_f64_full) ;  /* 0x000001f000e87944 */ /* 0x00afea0003c00000 */
.L_x_547:
[----:B------:R-:W-:Y:S05]  /*25100*/  BSYNC.RECONVERGENT B1 ;  /* 0x0000000000017941 */ /* 0x000fea0003800200 */
.L_x_546:
        /* <DEDUP_REMOVED lines=32> */
.L_x_549:
[----:B------:R-:W-:Y:S05]  /*25310*/  BSYNC.RECONVERGENT B1 ;  /* 0x0000000000017941 */ /* 0x000fea0003800200 */
.L_x_548:
[----:B------:R-:W0:Y:S01]  /*25320*/  MUFU.RCP64H R13, 4.29496524800000000000e+09 ;  /* 0x41efffff000d7908 */ /* 0x000e220000001800 */
        /* <DEDUP_REMOVED lines=31> */
.L_x_551:
[----:B------:R-:W-:Y:S05]  /*25520*/  BSYNC.RECONVERGENT B1 ;  /* 0x0000000000017941 */ /* 0x000fea0003800200 */
.L_x_550:
        /* <DEDUP_REMOVED lines=37> */
[----:B-1-3--:R-:W-:Y:S05]  /*25780*/  CALL.REL.NOINC `($__internal_1_$__cuda_sm20_div_rn_f64_full) ;  /* 0x000001ec00447944 */ /* 0x00afea0003c00000 */
.L_x_553:
[----:B------:R-:W-:Y:S05]  /*25790*/  BSYNC.RECONVERGENT B1 ;  /* 0x0000000000017941 */ /* 0x000fea0003800200 */
.L_x_552:
        /* <DEDUP_REMOVED lines=32> */
.L_x_555:
[----:B------:R-:W-:Y:S05]  /*259a0*/  BSYNC.RECONVERGENT B1 ;  /* 0x0000000000017941 */ /* 0x000fea0003800200 */
.L_x_554:
        /* <DEDUP_REMOVED lines=32> */
.L_x_557:
[----:B------:R-:W-:Y:S05]  /*25bb0*/  BSYNC.RECONVERGENT B1 ;  /* 0x0000000000017941 */ /* 0x000fea0003800200 */
.L_x_556:
[----:B------:R-:W0:Y:S01]  /*25bc0*/  FRND.F64.FLOOR R74, R74 ;  /* 0x0000004a004a7313 */ /* 0x000e220000305800 */
[----:B------:R-:W-:Y:S02]  /*25bd0*/  IMAD.MOV.U32 R8, RZ, RZ, -0x1a200000 ;  /* 0xe5e00000ff087424 */ /* 0x000fe400078e00ff */
[----:B------:R-:W-:Y:S02]  /*25be0*/  HFMA2 R42, -RZ, RZ, 0, 5.9604644775390625e-08 ;  /* 0x00000001ff2a7431 */ /* 0x000fe400000001ff */
[----:B------:R-:W-:Y:S01]  /*25bf0*/  IMAD.MOV.U32 R9, RZ, RZ, 0x41efffff ;  /* 0x41efffffff097424 */ /* 0x000fe200078e00ff */
[----:B------:R-:W-:Y:S01]  /*25c00*/  UMOV UR10, 0xe5e00000 ;  /* 0xe5e00000000a7882 */ /* 0x000fe20000000000 */
[----:B------:R-:W-:Y:S01]  /*25c10*/  UMOV UR11, 0x41efffff ;  /* 0x41efffff000b7882 */ /* 0x000fe20000000000 */
[----:B------:R-:W-:Y:S01]  /*25c20*/  BSSY.RECONVERGENT B1, `(.L_x_558) ;  /* 0x000001e000017945 */ /* 0x000fe20003800200 */
[----:B------:R-:W2:Y:S02]  /*25c30*/  MUFU.RCP64H R43, 4.29496524800000000000e+09 ;  /* 0x41efffff002b7908 */ /* 0x000ea40000001800 */
        /* <DEDUP_REMOVED lines=28> */
.L_x_559:
[----:B------:R-:W-:Y:S05]  /*25e00*/  BSYNC.RECONVERGENT B1 ;  /* 0x0000000000017941 */ /* 0x000fea0003800200 */
.L_x_558:
[----:B------:R-:W0:Y:S01]  /*25e10*/  MUFU.RCP64H R11, 4.29496524800000000000e+09 ;  /* 0x41efffff000b7908 */ /* 0x000e220000001800 */
[----:B------:R-:W-:Y:S01]  /*25e20*/  IMAD.MOV.U32 R8, RZ, RZ, -0x1a200000 ;  /* 0xe5e00000ff087424 */ /* 0x000fe200078e00ff */
[----:B------:R-:W-:Y:S01]  /*25e30*/  MOV R9, 0x41efffff ;  /* 0x41efffff00097802 */ /* 0x000fe20000000f00 */
[----:B------:R-:W-:Y:S01]  /*25e40*/  IMAD.MOV.U32 R10, RZ, RZ, 0x1 ;  /* 0x00000001ff0a7424 */ /* 0x000fe200078e00ff */
[----:B------:R-:W-:Y:S01]  /*25e50*/  UMOV UR10, 0xe5e00000 ;  /* 0xe5e00000000a7882 */ /* 0x000fe20000000000 */
[----:B------:R-:W-:Y:S01]  /*25e60*/  UMOV UR11, 0x41efffff ;  /* 0x41efffff000b7882 */ /* 0x000fe20000000000 */
[----:B------:R-:W-:Y:S02]  /*25e70*/  BSSY.RECONVERGENT B1, `(.L_x_560) ;  /* 0x000001b000017945 */ /* 0x000fe40003800200 */
[----:B------:R-:W2:Y:S01]  /*25e80*/  I2F.F64.U32 R42, R6 ;  /* 0x00000006002a7312 */ /* 0x000ea20000201800 */
[----:B0-----:R-:W-:Y:S02]  /*25e90*/  DFMA R12, R10, -R8, 1 ;  /* 0x3ff000000a0c742b */ /* 0x001fe40000000808 */
        /* <DEDUP_REMOVED lines=24> */
.L_x_561:
[----:B------:R-:W-:Y:S05]  /*26020*/  BSYNC.RECONVERGENT B1 ;  /* 0x0000000000017941 */ /* 0x000fea0003800200 */
.L_x_560:
        /* <DEDUP_REMOVED lines=32> */
.L_x_563:
[----:B------:R-:W-:Y:S05]  /*26230*/  BSYNC.RECONVERGENT B1 ;  /* 0x0000000000017941 */ /* 0x000fea0003800200 */
.L_x_562:
        /* <DEDUP_REMOVED lines=32> */
.L_x_565:
[----:B------:R-:W-:Y:S05]  /*26440*/  BSYNC.RECONVERGENT B1 ;  /* 0x0000000000017941 */ /* 0x000fea0003800200 */
.L_x_564:
        /* <DEDUP_REMOVED lines=36> */
[----:B-1-3--:R-:W-:Y:S05]  /*26690*/  CALL.REL.NOINC `($__internal_1_$__cuda_sm20_div_rn_f64_full) ;  /* 0x000001dc00807944 */ /* 0x00afea0003c00000 */
.L_x_567:
[----:B------:R-:W-:Y:S05]  /*266a0*/  BSYNC.RECONVERGENT B1 ;  /* 0x0000000000017941 */ /* 0x000fea0003800200 */
.L_x_566:
        /* <DEDUP_REMOVED lines=32> */
.L_x_569:
[----:B------:R-:W-:Y:S05]  /*268b0*/  BSYNC.RECONVERGENT B1 ;  /* 0x0000000000017941 */ /* 0x000fea0003800200 */
.L_x_568:
        /* <DEDUP_REMOVED lines=32> */
.L_x_571:
[----:B------:R-:W-:Y:S05]  /*26ac0*/  BSYNC.RECONVERGENT B1 ;  /* 0x0000000000017941 */ /* 0x000fea0003800200 */
.L_x_570:
        /* <DEDUP_REMOVED lines=38> */
.L_x_573:
[----:B------:R-:W-:Y:S05]  /*26d30*/  BSYNC.RECONVERGENT B1 ;  /* 0x0000000000017941 */ /* 0x000fea0003800200 */
.L_x_572:
        /* <DEDUP_REMOVED lines=32> */
.L_x_575:
[----:B------:R-:W-:Y:S05]  /*26f40*/  BSYNC.RECONVERGENT B1 ;  /* 0x0000000000017941 */ /* 0x000fea0003800200 */
.L_x_574:
        /* <DEDUP_REMOVED lines=32> */
.L_x_577:
[----:B------:R-:W-:Y:S05]  /*27150*/  BSYNC.RECONVERGENT B1 ;  /* 0x0000000000017941 */ /* 0x000fea0003800200 */
.L_x_576:
[----:B------:R-:W0:Y:S01]  /*27160*/  FRND.F64.FLOOR R74, R74 ;  /* 0x0000004a004a7313 */ /* 0x000e220000305800 */
[----:B------:R-:W-:Y:S01]  /*27170*/  IMAD.MOV.U32 R10, RZ, RZ, -0x1a200000 ;  /* 0xe5e00000ff0a7424 */ /* 0x000fe200078e00ff */
[----:B------:R-:W-:Y:S01]  /*27180*/  UMOV UR10, 0xe5e00000 ;  /* 0xe5e00000000a7882 */ /* 0x000fe20000000000 */
[----:B------:R-:W-:Y:S01]  /*27190*/  IMAD.MOV.U32 R11, RZ, RZ, 0x41efffff ;  /* 0x41efffffff0b7424 */ /* 0x000fe200078e00ff */
[----:B------:R-:W-:Y:S01]  /*271a0*/  UMOV UR11, 0x41efffff ;  /* 0x41efffff000b7882 */ /* 0x000fe20000000000 */
[----:B------:R-:W-:Y:S01]  /*271b0*/  IMAD.MOV.U32 R12, RZ, RZ, 0x1 ;  /* 0x00000001ff0c7424 */ /* 0x000fe200078e00ff */
        /* <DEDUP_REMOVED lines=30> */
.L_x_579:
[----:B------:R-:W-:Y:S05]  /*273a0*/  BSYNC.RECONVERGENT B1 ;  /* 0x0000000000017941 */ /* 0x000fea0003800200 */
.L_x_578:
[----:B------:R-:W2:Y:S04]  /*273b0*/  LDG.E R54, desc[UR6][R24.64+-0x4] ;  /* 0xfffffc0618367981 */ /* 0x000ea8000c1e1900 */
[----:B------:R-:W4:Y:S04]  /*273c0*/  LDG.E R50, desc[UR6][R24.64] ;  /* 0x0000000618327981 */ /* 0x000f28000c1e1900 */
[----:B------:R-:W5:Y:S01]  /*273d0*/  LDG.E R0, desc[UR6][R24.64+0x4] ;  /* 0x0000040618007981 */ /* 0x000f62000c1e1900 */
        /* <DEDUP_REMOVED lines=9> */
[----:B------:R-:W-:-:S08]  /*27470*/  DFMA R10, R6, R10, R6 ;  /* 0x0000000a060a722b */ /* 0x000fd00000000006 */
[----:B------:R-:W-:-:S08]  /*27480*/  DFMA R6, R10, -R8, 1 ;  /* 0x3ff000000a06742b */ /* 0x000fd00000000808 */
[----:B------:R-:W-:Y:S01]  /*27490*/  DFMA R48, R10, R6, R10 ;  /* 0x000000060a30722b */ /* 0x000fe2000000000a */
[----:B------:R-:W0:Y:S02]  /*274a0*/  FRND.F64.FLOOR R10, R74 ;  /* 0x0000004a000a7313 */ /* 0x000e240000305800 */
[----:B0-----:R-:W-:-:S08]  /*274b0*/  DFMA R10, R10, -R8, R20 ;  /* 0x800000080a0a722b */ /* 0x001fd00000000014 */
[----:B------:R-:W-:Y:S01]  /*274c0*/  DSETP.GEU.AND P0, PT, R10, RZ, PT ;  /* 0x000000ff0a00722a */ /* 0x000fe20003f0e000 */
        /* <DEDUP_REMOVED lines=15> */
[----:B------:R-:W-:Y:S02]  /*275c0*/  DADD R8, R10, UR10 ;  /* 0x0000000a0a087e29 */ /* 0x000fe40008000000 */
[----:B--2---:R-:W-:-:S04]  /*275d0*/  DFMA R20, R36, -131072, R6 ;  /* 0xc10000002414782b */ /* 0x004fc80000000006 */
[----:B------:R-:W-:-:S04]  /*275e0*/  DFMA R74, R48, R40, R12 ;  /* 0x00000028304a722b */ /* 0x000fc8000000000c */
[----:B------:R-:W-:Y:S02]  /*275f0*/  FSEL R48, R8, R10, !P0 ;  /* 0x0000000a08307208 */ /* 0x000fe40004000000 */
[----:B------:R-:W-:-:S04]  /*27600*/  FSEL R49, R9, R11, !P0 ;  /* 0x0000000b09317208 */ /* 0x000fc80004000000 */
        /* <DEDUP_REMOVED lines=9> */
.L_x_581:
[----:B------:R-:W-:Y:S05]  /*276a0*/  BSYNC.RECONVERGENT B1 ;  /* 0x0000000000017941 */ /* 0x000fea0003800200 */
.L_x_580:
        /* <DEDUP_REMOVED lines=32> */
.L_x_583:
[----:B------:R-:W-:Y:S05]  /*278b0*/  BSYNC.RECONVERGENT B1 ;  /* 0x0000000000017941 */ /* 0x000fea0003800200 */
.L_x_582:
        /* <DEDUP_REMOVED lines=32> */
.L_x_585:
[----:B------:R-:W-:Y:S05]  /*27ac0*/  BSYNC.RECONVERGENT B1 ;  /* 0x0000000000017941 */ /* 0x000fea0003800200 */
.L_x_584:
        /* <DEDUP_REMOVED lines=8> */
[----:B------:R-:W2:Y:S05]  /*27b50*/  FRND.F64.FLOOR R74, R74 ;  /* 0x0000004a004a7313 */ /* 0x000eaa0000305800 */
[----:B------:R-:W-:Y:S01]  /*27b60*/  FSETP.GEU.AND P2, PT, |R45|, 6.5827683646048100446e-37, PT ;  /* 0x036000002d00780b */ /* 0x000fe20003f4e200 */
[----:B0-----:R-:W-:-:S02]  /*27b70*/  DFMA R10, R8, -R6, 1 ;  /* 0x3ff00000080a742b */ /* 0x001fc40000000806 */
[----:B--2---:R-:W-:-:S06]  /*27b80*/  DFMA R40, R74, -R6, R40 ;  /* 0x800000064a28722b */ /* 0x004fcc0000000028 */
        /* <DEDUP_REMOVED lines=23> */
[----:B-1-3--:R-:W-:Y:S05]  /*27d00*/  CALL.REL.NOINC `($__internal_1_$__cuda_sm20_div_rn_f64_full) ;  /* 0x000001c400e47944 */ /* 0x00afea0003c00000 */
.L_x_587:
[----:B------:R-:W-:Y:S05]  /*27d10*/  BSYNC.RECONVERGENT B1 ;  /* 0x0000000000017941 */ /* 0x000fea0003800200 */
.L_x_586:
        /* <DEDUP_REMOVED lines=32> */
.L_x_589:
[----:B------:R-:W-:Y:S05]  /*27f20*/  BSYNC.RECONVERGENT B1 ;  /* 0x0000000000017941 */ /* 0x000fea0003800200 */
.L_x_588:
        /* <DEDUP_REMOVED lines=32> */
.L_x_591:
[----:B------:R-:W-:Y:S05]  /*28130*/  BSYNC.RECONVERGENT B1 ;  /* 0x0000000000017941 */ /* 0x000fea0003800200 */
.L_x_590:
        /* <DEDUP_REMOVED lines=8> */
[----:B------:R-:W2:Y:S04]  /*281c0*/  FRND.F64.FLOOR R74, R74 ;  /* 0x0000004a004a7313 */ /* 0x000ea80000305800 */
[----:B------:R-:W-:Y:S01]  /*281d0*/  FSETP.GEU.AND P1, PT, |R45|, 6.5827683646048100446e-37, PT ;  /* 0x036000002d00780b */ /* 0x000fe20003f2e200 */
[----:B0-----:R-:W-:-:S02]  /*281e0*/  DFMA R10, R8, -R6, 1 ;  /* 0x3ff00000080a742b */ /* 0x001fc40000000806 */
[----:B--2---:R-:W-:-:S06]  /*281f0*/  DFMA R40, R74, -R6, R40 ;  /* 0x800000064a28722b */ /* 0x004fcc0000000028 */
        /* <DEDUP_REMOVED lines=25> */
.L_x_593:
[----:B------:R-:W-:Y:S05]  /*28390*/  BSYNC.RECONVERGENT B1 ;  /* 0x0000000000017941 */ /* 0x000fea0003800200 */
.L_x_592:
        /* <DEDUP_REMOVED lines=32> */
.L_x_595:
[----:B------:R-:W-:Y:S05]  /*285a0*/  BSYNC.RECONVERGENT B1 ;  /* 0x0000000000017941 */ /* 0x000fea0003800200 */
.L_x_594:
        /* <DEDUP_REMOVED lines=32> */
.L_x_597:
[----:B------:R-:W-:Y:S05]  /*287b0*/  BSYNC.RECONVERGENT B1 ;  /* 0x0000000000017941 */ /* 0x000fea0003800200 */
.L_x_596:
        /* <DEDUP_REMOVED lines=36> */
.L_x_599:
[----:B------:R-:W-:Y:S05]  /*28a00*/  BSYNC.RECONVERGENT B1 ;  /* 0x0000000000017941 */ /* 0x000fea0003800200 */
.L_x_598:
        /* <DEDUP_REMOVED lines=32> */
.L_x_601:
[----:B------:R-:W-:Y:S05]  /*28c10*/  BSYNC.RECONVERGENT B1 ;  /* 0x0000000000017941 */ /* 0x000fea0003800200 */
.L_x_600:
        /* <DEDUP_REMOVED lines=32> */
.L_x_603:
[----:B------:R-:W-:Y:S05]  /*28e20*/  BSYNC.RECONVERGENT B1 ;  /* 0x0000000000017941 */ /* 0x000fea0003800200 */
.L_x_602:
        /* <DEDUP_REMOVED lines=32> */
.L_x_605:
[----:B------:R-:W-:Y:S05]  /*29030*/  BSYNC.RECONVERGENT B1 ;  /* 0x0000000000017941 */ /* 0x000fea0003800200 */
.L_x_604:
        /* <DEDUP_REMOVED lines=8> */
[----:B------:R-:W2:Y:S06]  /*290c0*/  FRND.F64.FLOOR R74, R74 ;  /* 0x0000004a004a7313 */ /* 0x000eac0000305800 */
        /* <DEDUP_REMOVED lines=26> */
[----:B-1-3--:R-:W-:Y:S05]  /*29270*/  CALL.REL.NOINC `($__internal_1_$__cuda_sm20_div_rn_f64_full) ;  /* 0x000001b000887944 */ /* 0x00afea0003c00000 */
.L_x_607:
[----:B------:R-:W-:Y:S05]  /*29280*/  BSYNC.RECONVERGENT B1 ;  /* 0x0000000000017941 */ /* 0x000fea0003800200 */
.L_x_606:
        /* <DEDUP_REMOVED lines=32> */
.L_x_609:
[----:B------:R-:W-:Y:S05]  /*29490*/  BSYNC.RECONVERGENT B1 ;  /* 0x0000000000017941 */ /* 0x000fea0003800200 */
.L_x_608:
        /* <DEDUP_REMOVED lines=32> */
.L_x_611:
[----:B------:R-:W-:Y:S05]  /*296a0*/  BSYNC.RECONVERGENT B1 ;  /* 0x0000000000017941 */ /* 0x000fea0003800200 */
.L_x_610:
        /* <DEDUP_REMOVED lines=37> */
.L_x_613:
[----:B------:R-:W-:Y:S05]  /*29900*/  BSYNC.RECONVERGENT B1 ;  /* 0x0000000000017941 */ /* 0x000fea0003800200 */
.L_x_612:
        /* <DEDUP_REMOVED lines=32> */
.L_x_615:
[----:B------:R-:W-:Y:S05]  /*29b10*/  BSYNC.RECONVERGENT B1 ;  /* 0x0000000000017941 */ /* 0x000fea0003800200 */
.L_x_614:
        /* <DEDUP_REMOVED lines=32> */
.L_x_617:
[----:B------:R-:W-:Y:S05]  /*29d20*/  BSYNC.RECONVERGENT B1 ;  /* 0x0000000000017941 */ /* 0x000fea0003800200 */
.L_x_616:
        /* <DEDUP_REMOVED lines=36> */
.L_x_619:
[----:B------:R-:W-:Y:S05]  /*29f70*/  BSYNC.RECONVERGENT B1 ;  /* 0x0000000000017941 */ /* 0x000fea0003800200 */
.L_x_618:
        /* <DEDUP_REMOVED lines=32> */
.L_x_621:
[----:B------:R-:W-:Y:S05]  /*2a180*/  BSYNC.RECONVERGENT B1 ;  /* 0x0000000000017941 */ /* 0x000fea0003800200 */
.L_x_620:
        /* <DEDUP_REMOVED lines=32> */
.L_x_623:
[----:B------:R-:W-:Y:S05]  /*2a390*/  BSYNC.RECONVERGENT B1 ;  /* 0x0000000000017941 */ /* 0x000fea0003800200 */
.L_x_622:
        /* <DEDUP_REMOVED lines=32> */
.L_x_625:
[----:B------:R-:W-:Y:S05]  /*2a5a0*/  BSYNC.RECONVERGENT B1 ;  /* 0x0000000000017941 */ /* 0x000fea0003800200 */
.L_x_624:
        /* <DEDUP_REMOVED lines=35> */
[----:B-1-3--:R-:W-:Y:S05]  /*2a7e0*/  CALL.REL.NOINC `($__internal_1_$__cuda_sm20_div_rn_f64_full) ;  /* 0x0000019c002c7944 */ /* 0x00afea0003c00000 */
.L_x_627:
[----:B------:R-:W-:Y:S05]  /*2a7f0*/  BSYNC.RECONVERGENT B1 ;  /* 0x0000000000017941 */ /* 0x000fea0003800200 */
.L_x_626:
        /* <DEDUP_REMOVED lines=32> */
.L_x_629:
[----:B------:R-:W-:Y:S05]  /*2aa00*/  BSYNC.RECONVERGENT B1 ;  /* 0x0000000000017941 */ /* 0x000fea0003800200 */
.L_x_628:
        /* <DEDUP_REMOVED lines=32> */
.L_x_631:
[----:B------:R-:W-:Y:S05]  /*2ac10*/  BSYNC.RECONVERGENT B1 ;  /* 0x0000000000017941 */ /* 0x000fea0003800200 */
.L_x_630:
        /* <DEDUP_REMOVED lines=36> */
[----:B-1-3--:R-:W-:Y:S05]  /*2ae60*/  CALL.REL.NOINC `($__internal_1_$__cuda_sm20_div_rn_f64_full) ;  /* 0x00000194008c7944 */ /* 0x00afea0003c00000 */
.L_x_633:
[----:B------:R-:W-:Y:S05]  /*2ae70*/  BSYNC.RECONVERGENT B1 ;  /* 0x0000000000017941 */ /* 0x000fea0003800200 */
.L_x_632:
        /* <DEDUP_REMOVED lines=32> */
.L_x_635:
[----:B------:R-:W-:Y:S05]  /*2b080*/  BSYNC.RECONVERGENT B1 ;  /* 0x0000000000017941 */ /* 0x000fea0003800200 */
.L_x_634:
        /* <DEDUP_REMOVED lines=32> */
.L_x_637:
[----:B------:R-:W-:Y:S05]  /*2b290*/  BSYNC.RECONVERGENT B1 ;  /* 0x0000000000017941 */ /* 0x000fea0003800200 */
.L_x_636:
        /* <DEDUP_REMOVED lines=36> */
.L_x_639:
[----:B------:R-:W-:Y:S05]  /*2b4e0*/  BSYNC.RECONVERGENT B1 ;  /* 0x0000000000017941 */ /* 0x000fea0003800200 */
.L_x_638:
        /* <DEDUP_REMOVED lines=14> */
[----:B------:R-:W-:-:S06]  /*2b5d0*/  DSETP.GEU.AND P0, PT, R12, RZ, PT ;  /* 0x000000ff0c00722a */ /* 0x000fcc0003f0e000 */
[----:B------:R-:W-:-:S08]  /*2b5e0*/  DFMA R10, R6, R10, R6 ;  /* 0x0000000a060a722b */ /* 0x000fd00000000006 */
[----:B------:R-:W-:-:S08]  /*2b5f0*/  DFMA R6, R10, -R8, 1 ;  /* 0x3ff000000a06742b */ /* 0x000fd00000000808 */
[----:B------:R-:W-:Y:S01]  /*2b600*/  DFMA R10, R10, R6, R10 ;  /* 0x000000060a0a722b */ /* 0x000fe2000000000a */
[----:B--2---:R-:W0:Y:S08]  /*2b610*/  I2F.F64.U32 R56, R56 ;  /* 0x0000003800387312 */ /* 0x004e300000201800 */
        /* <DEDUP_REMOVED lines=14> */
[----:B------:R-:W-:Y:S02]  /*2b700*/  DADD R8, R12, UR10 ;  /* 0x0000000a0c087e29 */ /* 0x000fe40008000000 */
[----:B-1----:R-:W-:-:S04]  /*2b710*/  DFMA R20, R50, -131072, R6 ;  /* 0xc10000003214782b */ /* 0x002fc80000000006 */
        /* <DEDUP_REMOVED lines=11> */
[----:B---3--:R-:W-:Y:S05]  /*2b7d0*/  CALL.REL.NOINC `($__internal_1_$__cuda_sm20_div_rn_f64_full) ;  /* 0x0000018c00307944 */ /* 0x008fea0003c00000 */
.L_x_641:
[----:B------:R-:W-:Y:S05]  /*2b7e0*/  BSYNC.RECONVERGENT B1 ;  /* 0x0000000000017941 */ /* 0x000fea0003800200 */
.L_x_640:
        /* <DEDUP_REMOVED lines=31> */
[----:B---3--:R-:W-:Y:S05]  /*2b9e0*/  CALL.REL.NOINC `($__internal_1_$__cuda_sm20_div_rn_f64_full) ;  /* 0x0000018800ac7944 */ /* 0x008fea0003c00000 */
.L_x_643:
[----:B------:R-:W-:Y:S05]  /*2b9f0*/  BSYNC.RECONVERGENT B1 ;  /* 0x0000000000017941 */ /* 0x000fea0003800200 */
.L_x_642:
        /* <DEDUP_REMOVED lines=32> */
.L_x_645:
[----:B------:R-:W-:Y:S05]  /*2bc00*/  BSYNC.RECONVERGENT B1 ;  /* 0x0000000000017941 */ /* 0x000fea0003800200 */
.L_x_644:
        /* <DEDUP_REMOVED lines=35> */
[----:B---3--:R-:W-:Y:S05]  /*2be40*/  CALL.REL.NOINC `($__internal_1_$__cuda_sm20_div_rn_f64_full) ;  /* 0x0000018400947944 */ /* 0x008fea0003c00000 */
.L_x_647:
[----:B------:R-:W-:Y:S05]  /*2be50*/  BSYNC.RECONVERGENT B1 ;  /* 0x0000000000017941 */ /* 0x000fea0003800200 */
.L_x_646:
        /* <DEDUP_REMOVED lines=31> */
[----:B---3--:R-:W-:Y:S05]  /*2c050*/  CALL.REL.NOINC `($__internal_1_$__cuda_sm20_div_rn_f64_full) ;  /* 0x0000018400107944 */ /* 0x008fea0003c00000 */
.L_x_649:
[----:B------:R-:W-:Y:S05]  /*2c060*/  BSYNC.RECONVERGENT B1 ;  /* 0x0000000000017941 */ /* 0x000fea0003800200 */
.L_x_648:
        /* <DEDUP_REMOVED lines=31> */
[----:B---3--:R-:W-:Y:S05]  /*2c260*/  CALL.REL.NOINC `($__internal_1_$__cuda_sm20_div_rn_f64_full) ;  /* 0x00000180008c7944 */ /* 0x008fea0003c00000 */
.L_x_651:
[----:B------:R-:W-:Y:S05]  /*2c270*/  BSYNC.RECONVERGENT B1 ;  /* 0x0000000000017941 */ /* 0x000fea0003800200 */
.L_x_650:
        /* <DEDUP_REMOVED lines=36> */
[----:B---3--:R-:W-:Y:S05]  /*2c4c0*/  CALL.REL.NOINC `($__internal_1_$__cuda_sm20_div_rn_f64_full) ;  /* 0x0000017c00f47944 */ /* 0x008fea0003c00000 */
.L_x_653:
[----:B------:R-:W-:Y:S05]  /*2c4d0*/  BSYNC.RECONVERGENT B1 ;  /* 0x0000000000017941 */ /* 0x000fea0003800200 */
.L_x_652:
        /* <DEDUP_REMOVED lines=32> */
.L_x_655:
[----:B------:R-:W-:Y:S05]  /*2c6e0*/  BSYNC.RECONVERGENT B1 ;  /* 0x0000000000017941 */ /* 0x000fea0003800200 */
.L_x_654:
        /* <DEDUP_REMOVED lines=32> */
.L_x_657:
[----:B------:R-:W-:Y:S05]  /*2c8f0*/  BSYNC.RECONVERGENT B1 ;  /* 0x0000000000017941 */ /* 0x000fea0003800200 */
.L_x_656:
        /* <DEDUP_REMOVED lines=35> */
[----:B---3--:R-:W-:Y:S05]  /*2cb30*/  CALL.REL.NOINC `($__internal_1_$__cuda_sm20_div_rn_f64_full) ;  /* 0x0000017800587944 */ /* 0x008fea0003c00000 */
.L_x_659:
[----:B------:R-:W-:Y:S05]  /*2cb40*/  BSYNC.RECONVERGENT B1 ;  /* 0x0000000000017941 */ /* 0x000fea0003800200 */
.L_x_658:
        /* <DEDUP_REMOVED lines=32> */
.L_x_661:
[----:B------:R-:W-:Y:S05]  /*2cd50*/  BSYNC.RECONVERGENT B1 ;  /* 0x0000000000017941 */ /* 0x000fea0003800200 */
.L_x_660:
        /* <DEDUP_REMOVED lines=32> */
.L_x_663:
[----:B------:R-:W-:Y:S05]  /*2cf60*/  BSYNC.RECONVERGENT B1 ;  /* 0x0000000000017941 */ /* 0x000fea0003800200 */
.L_x_662:
        /* <DEDUP_REMOVED lines=32> */
.L_x_665:
[----:B------:R-:W-:Y:S05]  /*2d170*/  BSYNC.RECONVERGENT B1 ;  /* 0x0000000000017941 */ /* 0x000fea0003800200 */
.L_x_664:
        /* <DEDUP_REMOVED lines=35> */
[----:B---3--:R-:W-:Y:S05]  /*2d3b0*/  CALL.REL.NOINC `($__internal_1_$__cuda_sm20_div_rn_f64_full) ;  /* 0x0000017000387944 */ /* 0x008fea0003c00000 */
.L_x_667:
[----:B------:R-:W-:Y:S05]  /*2d3c0*/  BSYNC.RECONVERGENT B1 ;  /* 0x0000000000017941 */ /* 0x000fea0003800200 */
.L_x_666:
        /* <DEDUP_REMOVED lines=32> */
.L_x_669:
[----:B------:R-:W-:Y:S05]  /*2d5d0*/  BSYNC.RECONVERGENT B1 ;  /* 0x0000000000017941 */ /* 0x000fea0003800200 */
.L_x_668:
        /* <DEDUP_REMOVED lines=32> */
.L_x_671:
[----:B------:R-:W-:Y:S05]  /*2d7e0*/  BSYNC.RECONVERGENT B1 ;  /* 0x0000000000017941 */ /* 0x000fea0003800200 */
.L_x_670:
        /* <DEDUP_REMOVED lines=36> */
[----:B---3--:R-:W-:Y:S05]  /*2da30*/  CALL.REL.NOINC `($__internal_1_$__cuda_sm20_div_rn_f64_full) ;  /* 0x0000016800987944 */ /* 0x008fea0003c00000 */
.L_x_673:
[----:B------:R-:W-:Y:S05]  /*2da40*/  BSYNC.RECONVERGENT B1 ;  /* 0x0000000000017941 */ /* 0x000fea0003800200 */
.L_x_672:
        /* <DEDUP_REMOVED lines=32> */
.L_x_675:
[----:B------:R-:W-:Y:S05]  /*2dc50*/  BSYNC.RECONVERGENT B1 ;  /* 0x0000000000017941 */ /* 0x000fea0003800200 */
.L_x_674:
        /* <DEDUP_REMOVED lines=32> */
.L_x_677:
[----:B------:R-:W-:Y:S05]  /*2de60*/  BSYNC.RECONVERGENT B1 ;  /* 0x0000000000017941 */ /* 0x000fea0003800200 */
.L_x_676:
        /* <DEDUP_REMOVED lines=36> */
.L_x_679:
[----:B------:R-:W-:Y:S05]  /*2e0b0*/  BSYNC.RECONVERGENT B1 ;  /* 0x0000000000017941 */ /* 0x000fea0003800200 */
.L_x_678:
        /* <DEDUP_REMOVED lines=32> */
.L_x_681:
[----:B------:R-:W-:Y:S05]  /*2e2c0*/  BSYNC.RECONVERGENT B1 ;  /* 0x0000000000017941 */ /* 0x000fea0003800200 */
.L_x_680:
        /* <DEDUP_REMOVED lines=32> */
.L_x_683:
[----:B------:R-:W-:Y:S05]  /*2e4d0*/  BSYNC.RECONVERGENT B1 ;  /* 0x0000000000017941 */ /* 0x000fea0003800200 */
.L_x_682:
        /* <DEDUP_REMOVED lines=32> */
.L_x_685:
[----:B------:R-:W-:Y:S05]  /*2e6e0*/  BSYNC.RECONVERGENT B1 ;  /* 0x0000000000017941 */ /* 0x000fea0003800200 */
.L_x_684:
        /* <DEDUP_REMOVED lines=35> */
[----:B---3--:R-:W-:Y:S05]  /*2e920*/  CALL.REL.NOINC `($__internal_1_$__cuda_sm20_div_rn_f64_full) ;  /* 0x0000015800dc7944 */ /* 0x008fea0003c00000 */
.L_x_687:
[----:B------:R-:W-:Y:S05]  /*2e930*/  BSYNC.RECONVERGENT B1 ;  /* 0x0000000000017941 */ /* 0x000fea0003800200 */
.L_x_686:
        /* <DEDUP_REMOVED lines=32> */
.L_x_689:
[----:B------:R-:W-:Y:S05]  /*2eb40*/  BSYNC.RECONVERGENT B1 ;  /* 0x0000000000017941 */ /* 0x000fea0003800200 */
.L_x_688:
        /* <DEDUP_REMOVED lines=32> */
.L_x_691:
[----:B------:R-:W-:Y:S05]  /*2ed50*/  BSYNC.RECONVERGENT B1 ;  /* 0x0000000000017941 */ /* 0x000fea0003800200 */
.L_x_690:
        /* <DEDUP_REMOVED lines=37> */
.L_x_693:
[----:B------:R-:W-:Y:S05]  /*2efb0*/  BSYNC.RECONVERGENT B1 ;  /* 0x0000000000017941 */ /* 0x000fea0003800200 */
.L_x_692:
        /* <DEDUP_REMOVED lines=32> */
.L_x_695:
[----:B------:R-:W-:Y:S05]  /*2f1c0*/  BSYNC.RECONVERGENT B1 ;  /* 0x0000000000017941 */ /* 0x000fea0003800200 */
.L_x_694:
        /* <DEDUP_REMOVED lines=32> */
.L_x_697:
[----:B------:R-:W-:Y:S05]  /*2f3d0*/  BSYNC.RECONVERGENT B1 ;  /* 0x0000000000017941 */ /* 0x000fea0003800200 */
.L_x_696:
        /* <DEDUP_REMOVED lines=36> */
.L_x_699:
[----:B------:R-:W-:Y:S05]  /*2f620*/  BSYNC.RECONVERGENT B1 ;  /* 0x0000000000017941 */ /* 0x000fea0003800200 */
.L_x_698:
[----:B------:R-:W0:Y:S01]  /*2f630*/  FRND.F64.FLOOR R74, R74 ;  /* 0x0000004a004a7313 */ /* 0x000e220000305800 */
[----:B------:R-:W-:Y:S01]  /*2f640*/  UMOV UR10, 0xe5e00000 ;  /* 0xe5e00000000a7882 */ /* 0x000fe20000000000 */
[----:B------:R-:W-:-:S06]  /*2f650*/  UMOV UR11, 0x41efffff ;  /* 0x41efffff000b7882 */ /* 0x000fcc0000000000 */
[----:B------:R2:W4:Y:S01]  /*2f660*/  F2I.U32.F64.TRUNC R30, R32 ;  /* 0x00000020001e7311 */ /* 0x000522000030d000 */
[----:B0-----:R-:W-:-:S07]  /*2f670*/  DFMA R8, R74, -UR10, R18 ;  /* 0x8000000a4a087c2b */ /* 0x001fce0008000012 */
[----:B------:R2:W0:Y:S01]  /*2f680*/  F2I.U32.F64.TRUNC R0, R46 ;  /* 0x0000002e00007311 */ /* 0x000422000030d000 */
[----:B------:R-:W-:-:S07]  /*2f690*/  DADD R10, R8, UR10 ;  /* 0x0000000a080a7e29 */ /* 0x000fce0008000000 */
[----:B------:R2:W1:Y:S01]  /*2f6a0*/  F2I.U32.F64.TRUNC R6, R48 ;  /* 0x0000003000067311 */ /* 0x000462000030d000 */
        /* <DEDUP_REMOVED lines=8> */
[----:B-1--4-:R2:W0:Y:S02]  /*2f730*/  F2I.U32.F64.TRUNC R21, R8 ;  /* 0x0000000800157311 */ /* 0x012424000030d000 */
.L_x_519:
[----:B------:R-:W-:Y:S01]  /*2f740*/  IADD3 R24, P0, PT, R24, 0x24, RZ ;  /* 0x0000002418187810 */ /* 0x000fe20007f1e0ff */
[----:B------:R-:W-:Y:S02]  /*2f750*/  USHF.R.U64 UR8, UR8, 0x1, UR4 ;  /* 0x0000000108087899 */ /* 0x000fe40008001204 */
[----:B------:R-:W-:Y:S02]  /*2f760*/  USHF.R.U32.HI UR4, URZ, 0x1, UR4 ;  /* 0x00000001ff047899 */ /* 0x000fe40008011604 */
[----:B------:R-:W-:Y:S01]  /*2f770*/  IMAD.X R25, RZ, RZ, R25, P0 ;  /* 0x000000ffff197224 */ /* 0x000fe200000e0619 */
[----:B------:R-:W-:Y:S09]  /*2f780*/  BRA.U UP1, `(.L_x_700) ;  /* 0xffffff39019c7547 */ /* 0x000ff2000b83ffff */
[----:B------:R-:W2:Y:S01]  /*2f790*/  MUFU.RCP64H R11, 4.29496524800000000000e+09 ;  /* 0x41efffff000b7908 */ /* 0x000ea20000001800 */
[----:B------:R-:W-:Y:S01]  /*2f7a0*/  IMAD.MOV.U32 R12, RZ, RZ, -0x1a200000 ;  /* 0xe5e00000ff0c7424 */ /* 0x000fe200078e00ff */
[----:B------:R-:W-:Y:S01]  /*2f7b0*/  MOV R10, 0x1 ;  /* 0x00000001000a7802 */ /* 0x000fe20000000f00 */
[----:B------:R-:W-:Y:S01]  /*2f7c0*/  IMAD.MOV.U32 R13, RZ, RZ, 0x41efffff ;  /* 0x41efffffff0d7424 */ /* 0x000fe200078e00ff */
[----:B------:R-:W-:Y:S04]  /*2f7d0*/  BSSY.RECONVERGENT B1, `(.L_x_701) ;  /* 0x000001b000017945 */ /* 0x000fe80003800200 */
[----:B------:R-:W4:Y:S08]  /*2f7e0*/  I2F.F64.U32 R30, R30 ;  /* 0x0000001e001e7312 */ /* 0x000f300000201800 */
[----:B------:R-:W-:Y:S01]  /*2f7f0*/  I2F.F64.U32 R24, R4 ;  /* 0x0000000400187312 */ /* 0x000fe20000201800 */
[----:B--2---:R-:W-:-:S07]  /*2f800*/  DFMA R8, R10, -R12, 1 ;  /* 0x3ff000000a08742b */ /* 0x004fce000000080c */
[----:B------:R-:W-:Y:S01]  /*2f810*/  I2F.F64.U32 R28, R3 ;  /* 0x00000003001c7312 */ /* 0x000fe20000201800 */
[----:B------:R-:W-:Y:S02]  /*2f820*/  DFMA R22, R8, R8, R8 ;  /* 0x000000080816722b */ /* 0x000fe40000000008 */
[----:B----4-:R-:W-:-:S06]  /*2f830*/  DMUL R8, R30, 7.62939453125e-06 ;  /* 0x3ee000001e087828 */ /* 0x010fcc0000000000 */
[----:B------:R-:W-:-:S04]  /*2f840*/  DFMA R10, R10, R22, R10 ;  /* 0x000000160a0a722b */ /* 0x000fc8000000000a */
[----:B------:R-:W2:Y:S04]  /*2f850*/  FRND.F64.FLOOR R8, R8 ;  /* 0x0000000800087313 */ /* 0x000ea80000305800 */
[----:B------:R-:W-:-:S08]  /*2f860*/  DFMA R26, R10, -R12, 1 ;  /* 0x3ff000000a1a742b */ /* 0x000fd0000000080c */
[----:B------:R-:W-:Y:S02]  /*2f870*/  DFMA R26, R10, R26, R10 ;  /* 0x0000001a0a1a722b */ /* 0x000fe4000000000a */
[----:B--2---:R-:W-:Y:S02]  /*2f880*/  DMUL R22, R24, R8 ;  /* 0x0000000818167228 */ /* 0x004fe40000000000 */
[----:B------:R-:W-:-:S06]  /*2f890*/  DFMA R30, R8, -131072, R30 ;  /* 0xc1000000081e782b */ /* 0x000fcc000000001e */
[----:B------:R-:W-:Y:S02]  /*2f8a0*/  DMUL R74, R26, R22 ;  /* 0x000000161a4a7228 */ /* 0x000fe40000000000 */
[----:B------:R-:W-:-:S06]  /*2f8b0*/  FSETP.GEU.AND P1, PT, |R23|, 6.5827683646048100446e-37, PT ;  /* 0x036000001700780b */ /* 0x000fcc0003f2e200 */
[----:B------:R-:W-:-:S08]  /*2f8c0*/  DFMA R10, R74, -R12, R22 ;  /* 0x8000000c4a0a722b */ /* 0x000fd00000000016 */
[----:B------:R-:W-:Y:S01]  /*2f8d0*/  DFMA R74, R26, R10, R74 ;  /* 0x0000000a1a4a722b */ /* 0x000fe2000000004a */
[----:B------:R2:W4:Y:S09]  /*2f8e0*/  I2F.F64.U32 R26, R2 ;  /* 0x00000002001a7312 */ /* 0x0005320000201800 */
[----:B-1----:R-:W-:-:S05]  /*2f8f0*/  FFMA R4, RZ, 29.999998092651367188, R75 ;  /* 0x41efffffff047823 */ /* 0x002fca000000004b */
[----:B------:R-:W-:-:S13]  /*2f900*/  FSETP.GT.AND P0, PT, |R4|, 1.469367938527859385e-39, PT ;  /* 0x001000000400780b */ /* 0x000fda0003f04200 */
[----:B--2-4-:R-:W-:Y:S05]  /*2f910*/  @P0 BRA P1, `(.L_x_702) ;  /* 0x0000000000180947 */ /* 0x014fea0000800000 */
[----:B------:R-:W-:Y:S01]  /*2f920*/  IMAD.MOV.U32 R12, RZ, RZ, R22 ;  /* 0x000000ffff0c7224 */ /* 0x000fe200078e0016 */
[----:B------:R-:W-:Y:S01]  /*2f930*/  MOV R8, 0x2f980 ;  /* 0x0002f98000087802 */ /* 0x000fe20000000f00 */
[----:B------:R-:W-:Y:S02]  /*2f940*/  IMAD.MOV.U32 R13, RZ, RZ, R23 ;  /* 0x000000ffff0d7224 */ /* 0x000fe400078e0017 */
[----:B------:R-:W-:Y:S02]  /*2f950*/  IMAD.MOV.U32 R66, RZ, RZ, -0x1a200000 ;  /* 0xe5e00000ff427424 */ /* 0x000fe400078e00ff */
[----:B------:R-:W-:-:S07]  /*2f960*/  IMAD.MOV.U32 R11, RZ, RZ, 0x41efffff ;  /* 0x41efffffff0b7424 */ /* 0x000fce00078e00ff */
[----:B0--3--:R-:W-:Y:S05]  /*2f970*/  CALL.REL.NOINC `($__internal_1_$__cuda_sm20_div_rn_f64_full) ;  /* 0x0000014800c87944 */ /* 0x009fea0003c00000 */
.L_x_702:
[----:B------:R-:W-:Y:S05]  /*2f980*/  BSYNC.RECONVERGENT B1 ;  /* 0x0000000000017941 */ /* 0x000fea0003800200 */
.L_x_701:
[----:B------:R-:W1:Y:S01]  /*2f990*/  MUFU.RCP64H R3, 4.29496524800000000000e+09 ;  /* 0x41efffff00037908 */ /* 0x000e620000001800 */
[----:B------:R-:W-:Y:S01]  /*2f9a0*/  IMAD.MOV.U32 R32, RZ, RZ, -0x1a200000 ;  /* 0xe5e00000ff207424 */ /* 0x000fe200078e00ff */
[----:B------:R-:W-:Y:S01]  /*2f9b0*/  MOV R33, 0x41efffff ;  /* 0x41efffff00217802 */ /* 0x000fe20000000f00 */
[----:B------:R-:W-:Y:S01]  /*2f9c0*/  IMAD.MOV.U32 R2, RZ, RZ, 0x1 ;  /* 0x00000001ff027424 */ /* 0x000fe200078e00ff */
[----:B------:R-:W-:Y:S01]  /*2f9d0*/  UMOV UR4, 0xe5e00000 ;  /* 0xe5e0000000047882 */ /* 0x000fe20000000000 */
[----:B------:R-:W-:Y:S01]  /*2f9e0*/  UMOV UR5, 0x41efffff ;  /* 0x41efffff00057882 */ /* 0x000fe20000000000 */
[----:B------:R-:W-:Y:S03]  /*2f9f0*/  BSSY.RECONVERGENT B1, `(.L_x_703) ;  /* 0x000001a000017945 */ /* 0x000fe60003800200 */
[----:B-1----:R-:W-:-:S08]  /*2fa00*/  DFMA R8, R2, -R32, 1 ;  /* 0x3ff000000208742b */ /* 0x002fd00000000820 */
[----:B------:R-:W-:-:S08]  /*2fa10*/  DFMA R8, R8, R8, R8 ;  /* 0x000000080808722b */ /* 0x000fd00000000008 */
[----:B------:R-:W-:Y:S02]  /*2fa20*/  DFMA R8, R2, R8, R2 ;  /* 0x000000080208722b */ /* 0x000fe40000000002 */
[----:B------:R-:W-:-:S06]  /*2fa30*/  DMUL R2, R24, R30 ;  /* 0x0000001e18027228 */ /* 0x000fcc0000000000 */
[----:B------:R-:W-:-:S04]  /*2fa40*/  DFMA R10, R8, -R32, 1 ;  /* 0x3ff00000080a742b */ /* 0x000fc80000000820 */
[----:B------:R-:W-:-:S04]  /*2fa50*/  FSETP.GEU.AND P2, PT, |R3|, 6.5827683646048100446e-37, PT ;  /* 0x036000000300780b */ /* 0x000fc80003f4e200 */
[----:B------:R-:W-:Y:S01]  /*2fa60*/  DFMA R30, R8, R10, R8 ;  /* 0x0000000a081e722b */ /* 0x000fe20000000008 */
[----:B------:R-:W1:Y:S07]  /*2fa70*/  FRND.F64.FLOOR R8, R74 ;  /* 0x0000004a00087313 */ /* 0x000e6e0000305800 */
[----:B------:R-:W-:-:S08]  /*2fa80*/  DMUL R10, R30, R2 ;  /* 0x000000021e0a7228 */ /* 0x000fd00000000000 */
[-C--:B------:R-:W-:Y:S02]  /*2fa90*/  DFMA R12, R10, -R32.reuse, R2 ;  /* 0x800000200a0c722b */ /* 0x080fe40000000002 */
[----:B-1----:R-:W-:-:S06]  /*2faa0*/  DFMA R8, R8, -R32, R22 ;  /* 0x800000200808722b */ /* 0x002fcc0000000016 */
        /* <DEDUP_REMOVED lines=13> */
[----:B0--3--:R-:W-:Y:S05]  /*2fb80*/  CALL.REL.NOINC `($__internal_1_$__cuda_sm20_div_rn_f64_full) ;  /* 0x0000014800447944 */ /* 0x009fea0003c00000 */
.L_x_704:
[----:B------:R-:W-:Y:S05]  /*2fb90*/  BSYNC.RECONVERGENT B1 ;  /* 0x0000000000017941 */ /* 0x000fea0003800200 */
.L_x_703:
[----:B------:R-:W1:Y:S01]  /*2fba0*/  MUFU.RCP64H R13, 4.29496524800000000000e+09 ;  /* 0x41efffff000d7908 */ /* 0x000e620000001800 */
[----:B------:R-:W-:Y:S01]  /*2fbb0*/  MOV R10, 0xe5e00000 ;  /* 0xe5e00000000a7802 */ /* 0x000fe20000000f00 */
[----:B------:R-:W-:Y:S01]  /*2fbc0*/  IMAD.MOV.U32 R11, RZ, RZ, 0x41efffff ;  /* 0x41efffffff0b7424 */ /* 0x000fe200078e00ff */
[----:B------:R-:W-:Y:S01]  /*2fbd0*/  UMOV UR4, 0xe5e00000 ;  /* 0xe5e0000000047882 */ /* 0x000fe20000000000 */
[----:B------:R-:W-:Y:S01]  /*2fbe0*/  IMAD.MOV.U32 R12, RZ, RZ, 0x1 ;  /* 0x00000001ff0c7424 */ /* 0x000fe200078e00ff */
[----:B------:R-:W-:Y:S01]  /*2fbf0*/  UMOV UR5, 0x41efffff ;  /* 0x41efffff00057882 */ /* 0x000fe20000000000 */
[----:B------:R-:W-:Y:S02]  /*2fc00*/  BSSY.RECONVERGENT B1, `(.L_x_705) ;  /* 0x000001a000017945 */ /* 0x000fe40003800200 */
[----:B------:R-:W2:Y:S02]  /*2fc10*/  FRND.F64.FLOOR R74, R74 ;  /* 0x0000004a004a7313 */ /* 0x000ea40000305800 */
[----:B-1----:R-:W-:-:S02]  /*2fc20*/  DFMA R8, R12, -R10, 1 ;  /* 0x3ff000000c08742b */ /* 0x002fc4000000080a */
        /* <DEDUP_REMOVED lines=22> */
[----:B0--3--:R-:W-:Y:S05]  /*2fd90*/  CALL.REL.NOINC `($__internal_1_$__cuda_sm20_div_rn_f64_full) ;  /* 0x0000014400c07944 */ /* 0x009fea0003c00000 */
.L_x_706:
[----:B------:R-:W-:Y:S05]  /*2fda0*/  BSYNC.RECONVERGENT B1 ;  /* 0x0000000000017941 */ /* 0x000fea0003800200 */
.L_x_705:
[----:B------:R-:W1:Y:S01]  /*2fdb0*/  MUFU.RCP64H R9, 4.29496524800000000000e+09 ;  /* 0x41efffff00097908 */ /* 0x000e620000001800 */
[----:B------:R-:W-:Y:S01]  /*2fdc0*/  IMAD.MOV.U32 R30, RZ, RZ, -0x1a200000 ;  /* 0xe5e00000ff1e7424 */ /* 0x000fe200078e00ff */
[----:B------:R-:W-:Y:S01]  /*2fdd0*/  UMOV UR4, 0xe5e00000 ;  /* 0xe5e0000000047882 */ /* 0x000fe20000000000 */
[----:B------:R-:W-:Y:S01]  /*2fde0*/  IMAD.MOV.U32 R31, RZ, RZ, 0x41efffff ;  /* 0x41efffffff1f7424 */ /* 0x000fe200078e00ff */
[----:B------:R-:W-:Y:S01]  /*2fdf0*/  UMOV UR5, 0x41efffff ;  /* 0x41efffff00057882 */ /* 0x000fe20000000000 */
[----:B------:R-:W-:Y:S01]  /*2fe00*/  IMAD.MOV.U32 R8, RZ, RZ, 0x1 ;  /* 0x00000001ff087424 */ /* 0x000fe200078e00ff */
[----:B------:R-:W-:Y:S02]  /*2fe10*/  BSSY.RECONVERGENT B1, `(.L_x_707) ;  /* 0x0000022000017945 */ /* 0x000fe40003800200 */
[----:B0-----:R-:W0:Y:S08]  /*2fe20*/  I2F.F64.U32 R32, R0 ;  /* 0x0000000000207312 */ /* 0x001e300000201800 */
[----:B------:R-:W2:Y:S01]  /*2fe30*/  FRND.F64.FLOOR R74, R74 ;  /* 0x0000004a004a7313 */ /* 0x000ea20000305800 */
[----:B-1----:R-:W-:-:S08]  /*2fe40*/  DFMA R10, R8, -R30, 1 ;  /* 0x3ff00000080a742b */ /* 0x002fd0000000081e */
[----:B------:R-:W-:Y:S02]  /*2fe50*/  DFMA R12, R10, R10, R10 ;  /* 0x0000000a0a0c722b */ /* 0x000fe4000000000a */
[----:B0-----:R-:W-:Y:S02]  /*2fe60*/  DMUL R10, R32, 7.62939453125e-06 ;  /* 0x3ee00000200a7828 */ /* 0x001fe40000000000 */
[----:B--2---:R-:W-:-:S04]  /*2fe70*/  DFMA R2, R74, -R30, R2 ;  /* 0x8000001e4a02722b */ /* 0x004fc80000000002 */
[----:B------:R-:W-:-:S04]  /*2fe80*/  DFMA R12, R8, R12, R8 ;  /* 0x0000000c080c722b */ /* 0x000fc80000000008 */
[----:B------:R-:W0:Y:S01]  /*2fe90*/  FRND.F64.FLOOR R10, R10 ;  /* 0x0000000a000a7313 */ /* 0x000e220000305800 */
[----:B------:R-:W-:-:S03]  /*2fea0*/  DSETP.GEU.AND P0, PT, R2, RZ, PT ;  /* 0x000000ff0200722a */ /* 0x000fc60003f0e000 */
        /* <DEDUP_REMOVED lines=23> */
[----:B---3--:R-:W-:Y:S05]  /*30020*/  CALL.REL.NOINC `($__internal_1_$__cuda_sm20_div_rn_f64_full) ;  /* 0x00000144001c7944 */ /* 0x008fea0003c00000 */
.L_x_708:
[----:B------:R-:W-:Y:S05]  /*30030*/  BSYNC.RECONVERGENT B1 ;  /* 0x0000000000017941 */ /* 0x000fea0003800200 */
.L_x_707:
        /* <DEDUP_REMOVED lines=32> */
.L_x_710:
[----:B------:R-:W-:Y:S05]  /*30240*/  BSYNC.RECONVERGENT B1 ;  /* 0x0000000000017941 */ /* 0x000fea0003800200 */
.L_x_709:
        /* <DEDUP_REMOVED lines=32> */
.L_x_712:
[----:B------:R-:W-:Y:S05]  /*30450*/  BSYNC.RECONVERGENT B1 ;  /* 0x0000000000017941 */ /* 0x000fea0003800200 */
.L_x_711:
        /* <DEDUP_REMOVED lines=8> */
[----:B------:R-:W2:Y:S01]  /*304e0*/  FRND.F64.FLOOR R74, R74 ;  /* 0x0000004a004a7313 */ /* 0x000ea20000305800 */
[----:B0-----:R-:W-:-:S08]  /*304f0*/  DFMA R8, R2, -R12, 1 ;  /* 0x3ff000000208742b */ /* 0x001fd0000000080c */
[----:B------:R-:W-:Y:S02]  /*30500*/  DFMA R10, R8, R8, R8 ;  /* 0x00000008080a722b */ /* 0x000fe40000000008 */
[----:B-1----:R-:W-:Y:S02]  /*30510*/  DMUL R8, R32, 7.62939453125e-06 ;  /* 0x3ee0000020087828 */ /* 0x002fe40000000000 */
[----:B--2---:R-:W-:-:S04]  /*30520*/  DFMA R22, R74, -R12, R22 ;  /* 0x8000000c4a16722b */ /* 0x004fc80000000016 */
[----:B------:R-:W-:-:S04]  /*30530*/  DFMA R10, R2, R10, R2 ;  /* 0x0000000a020a722b */ /* 0x000fc80000000002 */
[----:B------:R-:W0:Y:S01]  /*30540*/  FRND.F64.FLOOR R8, R8 ;  /* 0x0000000800087313 */ /* 0x000e220000305800 */
[----:B------:R-:W-:-:S03]  /*30550*/  DADD R6, R22, UR4 ;  /* 0x0000000416067e29 */ /* 0x000fc60008000000 */
[----:B------:R-:W-:Y:S02]  /*30560*/  DFMA R34, R10, -R12, 1 ;  /* 0x3ff000000a22742b */ /* 0x000fe4000000080c */
[----:B------:R-:W-:-:S06]  /*30570*/  DSETP.GEU.AND P0, PT, R22, RZ, PT ;  /* 0x000000ff1600722a */ /* 0x000fcc0003f0e000 */
[----:B------:R-:W-:Y:S01]  /*30580*/  DFMA R34, R10, R34, R10 ;  /* 0x000000220a22722b */ /* 0x000fe2000000000a */
[----:B------:R-:W-:Y:S01]  /*30590*/  FSEL R22, R6, R22, !P0 ;  /* 0x0000001606167208 */ /* 0x000fe20004000000 */
[----:B0-----:R-:W-:Y:S01]  /*305a0*/  DMUL R2, R26, R8 ;  /* 0x000000081a027228 */ /* 0x001fe20000000000 */
[----:B------:R-:W-:-:S06]  /*305b0*/  FSEL R23, R7, R23, !P0 ;  /* 0x0000001707177208 */ /* 0x000fcc0004000000 */
[----:B------:R-:W-:Y:S02]  /*305c0*/  DADD R6, R22, UR4 ;  /* 0x0000000416067e29 */ /* 0x000fe40008000000 */
[----:B------:R-:W-:Y:S01]  /*305d0*/  DMUL R10, R34, R2 ;  /* 0x00000002220a7228 */ /* 0x000fe20000000000 */
[----:B------:R-:W-:Y:S01]  /*305e0*/  FSETP.GEU.AND P1, PT, |R3|, 6.5827683646048100446e-37, PT ;  /* 0x036000000300780b */ /* 0x000fe20003f2e200 */
[----:B------:R-:W-:-:S06]  /*305f0*/  DSETP.GEU.AND P0, PT, R22, RZ, PT ;  /* 0x000000ff1600722a */ /* 0x000fcc0003f0e000 */
[----:B------:R-:W-:Y:S01]  /*30600*/  DFMA R12, R10, -R12, R2 ;  /* 0x8000000c0a0c722b */ /* 0x000fe20000000002 */
[----:B------:R-:W-:Y:S02]  /*30610*/  FSEL R6, R6, R22, !P0 ;  /* 0x0000001606067208 */ /* 0x000fe40004000000 */
[----:B------:R-:W-:Y:S01]  /*30620*/  FSEL R7, R7, R23, !P0 ;  /* 0x0000001707077208 */ /* 0x000fe20004000000 */
[----:B------:R-:W-:-:S04]  /*30630*/  DFMA R22, R8, -131072, R32 ;  /* 0xc10000000816782b */ /* 0x000fc80000000020 */
[----:B------:R-:W-:Y:S02]  /*30640*/  DFMA R74, R34, R12, R10 ;  /* 0x0000000c224a722b */ /* 0x000fe4000000000a */
[----:B------:R-:W-:-:S08]  /*30650*/  DADD R30, R30, R6 ;  /* 0x000000001e1e7229 */ /* 0x000fd00000000006 */
        /* <DEDUP_REMOVED lines=9> */
.L_x_714:
[----:B------:R-:W-:Y:S05]  /*306f0*/  BSYNC.RECONVERGENT B1 ;  /* 0x0000000000017941 */ /* 0x000fea0003800200 */
.L_x_713:
        /* <DEDUP_REMOVED lines=32> */
.L_x_716:
[----:B------:R-:W-:Y:S05]  /*30900*/  BSYNC.RECONVERGENT B1 ;  /* 0x0000000000017941 */ /* 0x000fea0003800200 */
.L_x_715:
        /* <DEDUP_REMOVED lines=32> */
.L_x_718:
[----:B------:R-:W-:Y:S05]  /*30b10*/  BSYNC.RECONVERGENT B1 ;  /* 0x0000000000017941 */ /* 0x000fea0003800200 */
.L_x_717:
        /* <DEDUP_REMOVED lines=36> */
.L_x_720:
[----:B------:R-:W-:Y:S05]  /*30d60*/  BSYNC.RECONVERGENT B1 ;  /* 0x0000000000017941 */ /* 0x000fea0003800200 */
.L_x_719:
        /* <DEDUP_REMOVED lines=8> */
[----:B0-----:R-:W-:-:S08]  /*30df0*/  DFMA R8, R6, -R22, 1 ;  /* 0x3ff000000608742b */ /* 0x001fd00000000816 */
[----:B------:R-:W-:Y:S02]  /*30e00*/  DFMA R10, R8, R8, R8 ;  /* 0x00000008080a722b */ /* 0x000fe40000000008 */
[----:B-1----:R-:W-:-:S06]  /*30e10*/  DMUL R8, R32, 7.62939453125e-06 ;  /* 0x3ee0000020087828 */ /* 0x002fcc0000000000 */
[----:B------:R-:W-:-:S04]  /*30e20*/  DFMA R10, R6, R10, R6 ;  /* 0x0000000a060a722b */ /* 0x000fc80000000006 */
[----:B------:R-:W0:Y:S04]  /*30e30*/  FRND.F64.FLOOR R8, R8 ;  /* 0x0000000800087313 */ /* 0x000e280000305800 */
[----:B------:R-:W-:-:S08]  /*30e40*/  DFMA R6, R10, -R22, 1 ;  /* 0x3ff000000a06742b */ /* 0x000fd00000000816 */
[----:B------:R-:W-:Y:S02]  /*30e50*/  DFMA R34, R10, R6, R10 ;  /* 0x000000060a22722b */ /* 0x000fe4000000000a */
[----:B------:R-:W1:Y:S01]  /*30e60*/  FRND.F64.FLOOR R6, R74 ;  /* 0x0000004a00067313 */ /* 0x000e620000305800 */
[----:B0-----:R-:W-:-:S08]  /*30e70*/  DMUL R30, R24, R8 ;  /* 0x00000008181e7228 */ /* 0x001fd00000000000 */
[----:B------:R-:W-:Y:S02]  /*30e80*/  DMUL R10, R34, R30 ;  /* 0x0000001e220a7228 */ /* 0x000fe40000000000 */
[----:B------:R-:W-:Y:S01]  /*30e90*/  FSETP.GEU.AND P2, PT, |R31|, 6.5827683646048100446e-37, PT ;  /* 0x036000001f00780b */ /* 0x000fe20003f4e200 */
[----:B-1----:R-:W-:-:S05]  /*30ea0*/  DFMA R6, R6, -R22, R2 ;  /* 0x800000160606722b */ /* 0x002fca0000000002 */
[----:B------:R-:W-:Y:S02]  /*30eb0*/  DFMA R12, R10, -R22, R30 ;  /* 0x800000160a0c722b */ /* 0x000fe4000000001e */
[----:B------:R-:W-:Y:S02]  /*30ec0*/  DFMA R22, R8, -131072, R32 ;  /* 0xc10000000816782b */ /* 0x000fe40000000020 */
[----:B------:R-:W-:-:S04]  /*30ed0*/  DADD R2, R6, UR4 ;  /* 0x0000000406027e29 */ /* 0x000fc80008000000 */
[----:B------:R-:W-:Y:S02]  /*30ee0*/  DFMA R74, R34, R12, R10 ;  /* 0x0000000c224a722b */ /* 0x000fe4000000000a */
[----:B------:R-:W-:-:S06]  /*30ef0*/  DSETP.GEU.AND P0, PT, R6, RZ, PT ;  /* 0x000000ff0600722a */ /* 0x000fcc0003f0e000 */
[----:B------:R-:W-:Y:S02]  /*30f00*/  FSEL R2, R2, R6, !P0 ;  /* 0x0000000602027208 */ /* 0x000fe40004000000 */
[----:B------:R-:W-:Y:S01]  /*30f10*/  FFMA R0, RZ, 29.999998092651367188, R75 ;  /* 0x41efffffff007823 */ /* 0x000fe2000000004b */
[----:B------:R-:W-:-:S04]  /*30f20*/  FSEL R3, R3, R7, !P0 ;  /* 0x0000000703037208 */ /* 0x000fc80004000000 */
        /* <DEDUP_REMOVED lines=8> */
.L_x_722:
[----:B------:R-:W-:Y:S05]  /*30fb0*/  BSYNC.RECONVERGENT B1 ;  /* 0x0000000000017941 */ /* 0x000fea0003800200 */
.L_x_721:
        /* <DEDUP_REMOVED lines=32> */
.L_x_724:
[----:B------:R-:W-:Y:S05]  /*311c0*/  BSYNC.RECONVERGENT B1 ;  /* 0x0000000000017941 */ /* 0x000fea0003800200 */
.L_x_723:
        /* <DEDUP_REMOVED lines=32> */
.L_x_726:
[----:B------:R-:W-:Y:S05]  /*313d0*/  BSYNC.RECONVERGENT B1 ;  /* 0x0000000000017941 */ /* 0x000fea0003800200 */
.L_x_725:
        /* <DEDUP_REMOVED lines=39> */
[----:B---3--:R-:W-:Y:S05]  /*31650*/  CALL.REL.NOINC `($__internal_1_$__cuda_sm20_div_rn_f64_full) ;  /* 0x0000012c00907944 */ /* 0x008fea0003c00000 */
.L_x_728:
[----:B------:R-:W-:Y:S05]  /*31660*/  BSYNC.RECONVERGENT B1 ;  /* 0x0000000000017941 */ /* 0x000fea0003800200 */
.L_x_727:
        /* <DEDUP_REMOVED lines=32> */
.L_x_730:
[----:B------:R-:W-:Y:S05]  /*31870*/  BSYNC.RECONVERGENT B1 ;  /* 0x0000000000017941 */ /* 0x000fea0003800200 */
.L_x_729:
        /* <DEDUP_REMOVED lines=32> */
.L_x_732:
[----:B------:R-:W-:Y:S05]  /*31a80*/  BSYNC.RECONVERGENT B1 ;  /* 0x0000000000017941 */ /* 0x000fea0003800200 */
.L_x_731:
        /* <DEDUP_REMOVED lines=29> */
[----:B------:R-:W-:Y:S01]  /*31c60*/  FSEL R7, R7, R31, !P0 ;  /* 0x0000001f07077208 */ /* 0x000fe20004000000 */
[----:B------:R-:W-:-:S03]  /*31c70*/  DFMA R30, R8, -131072, R34 ;  /* 0xc1000000081e782b */ /* 0x000fc60000000022 */
[----:B------:R-:W-:Y:S02]  /*31c80*/  FFMA R0, RZ, 29.999998092651367188, R75 ;  /* 0x41efffffff007823 */ /* 0x000fe4000000004b */
        /* <DEDUP_REMOVED lines=9> */
.L_x_734:
[----:B------:R-:W-:Y:S05]  /*31d20*/  BSYNC.RECONVERGENT B1 ;  /* 0x0000000000017941 */ /* 0x000fea0003800200 */
.L_x_733:
        /* <DEDUP_REMOVED lines=32> */
.L_x_736:
[----:B------:R-:W-:Y:S05]  /*31f30*/  BSYNC.RECONVERGENT B1 ;  /* 0x0000000000017941 */ /* 0x000fea0003800200 */
.L_x_735:
        /* <DEDUP_REMOVED lines=32> */
.L_x_738:
[----:B------:R-:W-:Y:S05]  /*32140*/  BSYNC.RECONVERGENT B1 ;  /* 0x0000000000017941 */ /* 0x000fea0003800200 */
.L_x_737:
        /* <DEDUP_REMOVED lines=36> */
.L_x_740:
[----:B------:R-:W-:Y:S05]  /*32390*/  BSYNC.RECONVERGENT B1 ;  /* 0x0000000000017941 */ /* 0x000fea0003800200 */
.L_x_739:
        /* <DEDUP_REMOVED lines=8> */
[----:B0-----:R-:W-:-:S08]  /*32420*/  DFMA R8, R6, -R30, 1 ;  /* 0x3ff000000608742b */ /* 0x001fd0000000081e */
[----:B------:R-:W-:Y:S02]  /*32430*/  DFMA R12, R8, R8, R8 ;  /* 0x00000008080c722b */ /* 0x000fe40000000008 */
[----:B-1----:R-:W-:-:S06]  /*32440*/  DMUL R8, R34, 7.62939453125e-06 ;  /* 0x3ee0000022087828 */ /* 0x002fcc0000000000 */
        /* <DEDUP_REMOVED lines=9> */
[----:B0-----:R-:W-:-:S06]  /*324e0*/  DFMA R6, R6, -R30, R32 ;  /* 0x8000001e0606722b */ /* 0x001fcc0000000020 */
[----:B------:R-:W-:Y:S02]  /*324f0*/  DFMA R74, R36, R18, R12 ;  /* 0x00000012244a722b */ /* 0x000fe4000000000c */
[C---:B------:R-:W-:Y:S02]  /*32500*/  DADD R8, R6.reuse, UR4 ;  /* 0x0000000406087e29 */ /* 0x040fe40008000000 */
[----:B------:R-:W-:Y:S02]  /*32510*/  DSETP.GEU.AND P0, PT, R6, RZ, PT ;  /* 0x000000ff0600722a */ /* 0x000fe40003f0e000 */
[----:B------:R-:W-:-:S04]  /*32520*/  DFMA R18, R10, -131072, R34 ;  /* 0xc10000000a12782b */ /* 0x000fc80000000022 */
        /* <DEDUP_REMOVED lines=11> */
.L_x_742:
[----:B------:R-:W-:Y:S05]  /*325e0*/  BSYNC.RECONVERGENT B1 ;  /* 0x0000000000017941 */ /* 0x000fea0003800200 */
.L_x_741:
        /* <DEDUP_REMOVED lines=32> */
.L_x_744:
[----:B------:R-:W-:Y:S05]  /*327f0*/  BSYNC.RECONVERGENT B1 ;  /* 0x0000000000017941 */ /* 0x000fea0003800200 */
.L_x_743:
        /* <DEDUP_REMOVED lines=32> */
.L_x_746:
[----:B------:R-:W-:Y:S05]  /*32a00*/  BSYNC.RECONVERGENT B1 ;  /* 0x0000000000017941 */ /* 0x000fea0003800200 */
.L_x_745:
        /* <DEDUP_REMOVED lines=39> */
[----:B---3--:R-:W-:Y:S05]  /*32c80*/  CALL.REL.NOINC `($__internal_1_$__cuda_sm20_div_rn_f64_full) ;  /* 0x0000011800047944 */ /* 0x008fea0003c00000 */
.L_x_748:
[----:B------:R-:W-:Y:S05]  /*32c90*/  BSYNC.RECONVERGENT B1 ;  /* 0x0000000000017941 */ /* 0x000fea0003800200 */
.L_x_747:
        /* <DEDUP_REMOVED lines=32> */
.L_x_750:
[----:B------:R-:W-:Y:S05]  /*32ea0*/  BSYNC.RECONVERGENT B1 ;  /* 0x0000000000017941 */ /* 0x000fea0003800200 */
.L_x_749:
        /* <DEDUP_REMOVED lines=32> */
.L_x_752:
[----:B------:R-:W-:Y:S05]  /*330b0*/  BSYNC.RECONVERGENT B1 ;  /* 0x0000000000017941 */ /* 0x000fea0003800200 */
.L_x_751:
        /* <DEDUP_REMOVED lines=41> */
.L_x_754:
[----:B------:R-:W-:Y:S05]  /*33350*/  BSYNC.RECONVERGENT B1 ;  /* 0x0000000000017941 */ /* 0x000fea0003800200 */
.L_x_753:
        /* <DEDUP_REMOVED lines=32> */
.L_x_756:
[----:B------:R-:W-:Y:S05]  /*33560*/  BSYNC.RECONVERGENT B1 ;  /* 0x0000000000017941 */ /* 0x000fea0003800200 */
.L_x_755:
        /* <DEDUP_REMOVED lines=32> */
.L_x_758:
[----:B------:R-:W-:Y:S05]  /*33770*/  BSYNC.RECONVERGENT B1 ;  /* 0x0000000000017941 */ /* 0x000fea0003800200 */
.L_x_757:
        /* <DEDUP_REMOVED lines=36> */
.L_x_760:
[----:B------:R-:W-:Y:S05]  /*339c0*/  BSYNC.RECONVERGENT B1 ;  /* 0x0000000000017941 */ /* 0x000fea0003800200 */
.L_x_759:
[----:B------:R-:W0:Y:S01]  /*339d0*/  FRND.F64.FLOOR R74, R74 ;  /* 0x0000004a004a7313 */ /* 0x000e220000305800 */
[----:B------:R-:W-:Y:S01]  /*339e0*/  UMOV UR4, 0xe5e00000 ;  /* 0xe5e0000000047882 */ /* 0x000fe20000000000 */
[----:B------:R-:W-:Y:S01]  /*339f0*/  UMOV UR5, 0x41efffff ;  /* 0x41efffff00057882 */ /* 0x000fe20000000000 */
[----:B------:R-:W-:Y:S02]  /*33a00*/  HFMA2 R16, -RZ, RZ, 0, 0 ;  /* 0x00000000ff107431 */ /* 0x000fe400000001ff */
[----:B------:R-:W-:Y:S01]  /*33a10*/  IMAD.MOV.U32 R18, RZ, RZ, RZ ;  /* 0x000000ffff127224 */ /* 0x000fe200078e00ff */
[----:B------:R-:W-:Y:S01]  /*33a20*/  UMOV UR8, 0xa ;  /* 0x0000000a00087882 */ /* 0x000fe20000000000 */
[----:B------:R-:W-:Y:S01]  /*33a30*/  IMAD.MOV.U32 R28, RZ, RZ, 0x1 ;  /* 0x00000001ff1c7424 */ /* 0x000fe200078e00ff */
[----:B------:R-:W1:Y:S01]  /*33a40*/  F2I.U32.F64.TRUNC R31, R30 ;  /* 0x0000001e001f7311 */ /* 0x000e62000030d000 */
[----:B------:R-:W-:Y:S02]  /*33a50*/  IMAD.MOV.U32 R14, RZ, RZ, RZ ;  /* 0x000000ffff0e7224 */ /* 0x000fe400078e00ff */
[----:B------:R-:W-:-:S02]  /*33a60*/  IMAD.MOV.U32 R4, RZ, RZ, RZ ;  /* 0x000000ffff047224 */ /* 0x000fc400078e00ff */
[----:B------:R-:W-:Y:S01]  /*33a70*/  IMAD.MOV.U32 R0, RZ, RZ, 0x1 ;  /* 0x00000001ff007424 */ /* 0x000fe200078e00ff */
[----:B0-----:R-:W-:Y:S02]  /*33a80*/  DFMA R24, R74, -UR4, R24 ;  /* 0x800000044a187c2b */ /* 0x001fe40008000018 */
[----:B------:R-:W0:Y:S06]  /*33a90*/  F2I.U32.F64.TRUNC R3, R2 ;  /* 0x0000000200037311 */ /* 0x000e2c000030d000 */
[C---:B------:R-:W-:Y:S01]  /*33aa0*/  DADD R6, R24.reuse, UR4 ;  /* 0x0000000418067e29 */ /* 0x040fe20008000000 */
[----:B------:R-:W2:Y:S01]  /*33ab0*/  LDCU.64 UR4, c[0x4][0x18] ;  /* 0x01000300ff0477ac */ /* 0x000ea20008000a00 */
[----:B------:R-:W-:Y:S01]  /*33ac0*/  DSETP.GEU.AND P0, PT, R24, RZ, PT ;  /* 0x000000ff1800722a */ /* 0x000fe20003f0e000 */
[----:B-1----:R-:W-:Y:S04]  /*33ad0*/  STG.E desc[UR6][R64.64+0x4], R31 ;  /* 0x0000041f40007986 */ /* 0x002fe8000c101906 */
[----:B0-----:R0:W-:Y:S03]  /*33ae0*/  STG.E desc[UR6][R64.64], R3 ;  /* 0x0000000340007986 */ /* 0x0011e6000c101906 */
[----:B------:R-:W-:-:S02]  /*33af0*/  FSEL R7, R7, R25, !P0 ;  /* 0x0000001907077208 */ /* 0x000fc40004000000 */
[----:B------:R-:W-:-:S04]  /*33b00*/  FSEL R6, R6, R24, !P0 ;  /* 0x0000001806067208 */ /* 0x000fc80004000000 */
[----:B------:R1:W4:Y:S01]  /*33b10*/  F2I.U32.F64.TRUNC R7, R6 ;  /* 0x0000000600077311 */ /* 0x000322000030d000 */
[----:B--2---:R-:W-:Y:S01]  /*33b20*/  UIADD3 UR4, UP0, UPT, UR4, 0x10, URZ ;  /* 0x0000001004047890 */ /* 0x004fe2000ff1e0ff */
[----:B0-----:R-:W-:-:S03]  /*33b30*/  CS2R R2, SRZ ;  /* 0x0000000000027805 */ /* 0x001fc6000001ff00 */
[----:B------:R-:W-:Y:S02]  /*33b40*/  UIADD3.X UR5, UPT, UPT, URZ, UR5, URZ, UP0, !UPT ;  /* 0x00000005ff057290 */ /* 0x000fe400087fe4ff */
[----:B------:R-:W-:Y:S01]  /*33b50*/  IMAD.U32 R22, RZ, RZ, UR4 ;  /* 0x00000004ff167e24 */ /* 0x000fe2000f8e00ff */
[----:B------:R-:W-:Y:S01]  /*33b60*/  UMOV UR4, URZ ;  /* 0x000000ff00047c82 */ /* 0x000fe20008000000 */
[----:B-1----:R-:W-:Y:S02]  /*33b70*/  IMAD.MOV.U32 R6, RZ, RZ, 0x1 ;  /* 0x00000001ff067424 */ /* 0x002fe400078e00ff */
[----:B------:R-:W-:Y:S01]  /*33b80*/  MOV R23, UR5 ;  /* 0x0000000500177c02 */ /* 0x000fe20008000f00 */
[----:B------:R-:W-:Y:S01]  /*33b90*/  UMOV UR5, URZ ;  /* 0x000000ff00057c82 */ /* 0x000fe20008000000 */
[----:B----4-:R0:W-:Y:S05]  /*33ba0*/  STG.E desc[UR6][R64.64+0x8], R7 ;  /* 0x0000080740007986 */ /* 0x0101ea000c101906 */
.L_x_942:
[----:B------:R-:W-:Y:S02]  /*33bb0*/  ULOP3.LUT UR9, UR8, 0x1, URZ, 0xc0, !UPT ;  /* 0x0000000108097892 */ /* 0x000fe4000f8ec0ff */
[----:B------:R-:W-:Y:S02]  /*33bc0*/  UIADD3 UR5, UPT, UPT, UR5, 0x1, URZ ;  /* 0x0000000105057890 */ /* 0x000fe4000fffe0ff */
[----:B------:R-:W-:Y:S02]  /*33bd0*/  UISETP.NE.U32.AND UP0, UPT, UR9, 0x1, UPT ;  /* 0x000000010900788c */ /* 0x000fe4000bf05070 */
[----:B------:R-:W-:Y:S02]  /*33be0*/  UISETP.NE.AND UP1, UPT, UR5, 0x4, UPT ;  /* 0x000000040500788c */ /* 0x000fe4000bf25270 */
[----:B------:R-:W-:-:S09]  /*33bf0*/  UISETP.NE.U32.AND.EX UP0, UPT, URZ, URZ, UPT, UP0 ;  /* 0x000000ffff00728c */ /* 0x000fd2000bf05100 */
[----:B01----:R-:W-:Y:S05]  /*33c00*/  BRA.U UP0, `(.L_x_761) ;  /* 0x000000c500387547 */ /* 0x003fea000b800000 */
[----:B------:R-:W2:Y:S04]  /*33c10*/  LDG.E R42, desc[UR6][R22.64+-0x10] ;  /* 0xfffff006162a7981 */ /* 0x000ea8000c1e1900 */
[----:B------:R-:W4:Y:S04]  /*33c20*/  LDG.E R38, desc[UR6][R22.64+-0xc] ;  /* 0xfffff40616267981 */ /* 0x000f28000c1e1900 */
[----:B------:R-:W5:Y:S01]  /*33c30*/  LDG.E R32, desc[UR6][R22.64+-0x8] ;  /* 0xfffff80616207981 */ /* 0x000f62000c1e1900 */
[----:B------:R-:W1:Y:S01]  /*33c40*/  MUFU.RCP64H R9, 4.29494272000000000000e+09 ;  /* 0x41effff400097908 */ /* 0x000e620000001800 */
[----:B------:R-:W-:Y:S01]  /*33c50*/  IMAD.MOV.U32 R10, RZ, RZ, -0x28a00000 ;  /* 0xd7600000ff0a7424 */ /* 0x000fe200078e00ff */
[----:B------:R-:W-:Y:S01]  /*33c60*/  BSSY.RECONVERGENT B1, `(.L_x_762) ;  /* 0x0000023000017945 */ /* 0x000fe20003800200 */
[----:B------:R-:W-:-:S02]  /*33c70*/  IMAD.MOV.U32 R11, RZ, RZ, 0x41effff4 ;  /* 0x41effff4ff0b7424 */ /* 0x000fc400078e00ff */
[----:B------:R-:W-:-:S03]  /*33c80*/  IMAD.MOV.U32 R8, RZ, RZ, 0x1 ;  /* 0x00000001ff087424 */ /* 0x000fc600078e00ff */
[----:B------:R-:W-:Y:S03]  /*33c90*/  I2F.F64.U32 R20, R28 ;  /* 0x0000001c00147312 */ /* 0x000fe60000201800 */
[----:B-1----:R-:W-:-:S08]  /*33ca0*/  DFMA R12, R8, -R10, 1 ;  /* 0x3ff00000080c742b */ /* 0x002fd0000000080a */
[----:B------:R-:W-:-:S08]  /*33cb0*/  DFMA R12, R12, R12, R12 ;  /* 0x0000000c0c0c722b */ /* 0x000fd0000000000c */
[----:B------:R-:W-:-:S08]  /*33cc0*/  DFMA R12, R8, R12, R8 ;  /* 0x0000000c080c722b */ /* 0x000fd00000000008 */
[----:B------:R-:W-:-:S08]  /*33cd0*/  DFMA R8, R12, -R10, 1 ;  /* 0x3ff000000c08742b */ /* 0x000fd0000000080a */
[----:B------:R-:W-:Y:S01]  /*33ce0*/  DFMA R12, R12, R8, R12 ;  /* 0x000000080c0c722b */ /* 0x000fe2000000000c */
[----:B--2---:R-:W1:Y:S08]  /*33cf0*/  I2F.F64.U32 R42, R42 ;  /* 0x0000002a002a7312 */ /* 0x004e700000201800 */
[----:B----4-:R-:W2:Y:S01]  /*33d00*/  I2F.F64.U32 R38, R38 ;  /* 0x0000002600267312 */ /* 0x010ea20000201800 */
[----:B-1----:R-:W-:-:S07]  /*33d10*/  DMUL R40, R42, 7.62939453125e-06 ;  /* 0x3ee000002a287828 */ /* 0x002fce0000000000 */
[----:B-----5:R-:W1:Y:S01]  /*33d20*/  I2F.F64.U32 R32, R32 ;  /* 0x0000002000207312 */ /* 0x020e620000201800 */
[----:B--2---:R-:W-:-:S07]  /*33d30*/  DMUL R44, R38, 7.62939453125e-06 ;  /* 0x3ee00000262c7828 */ /* 0x004fce0000000000 */
[----:B------:R-:W2:Y:S01]  /*33d40*/  FRND.F64.FLOOR R40, R40 ;  /* 0x0000002800287313 */ /* 0x000ea20000305800 */
[----:B-1----:R-:W-:-:S07]  /*33d50*/  DMUL R34, R32, 7.62939453125e-06 ;  /* 0x3ee0000020227828 */ /* 0x002fce0000000000 */
[----:B------:R-:W1:Y:S01]  /*33d60*/  FRND.F64.FLOOR R44, R44 ;  /* 0x0000002c002c7313 */ /* 0x000e620000305800 */
[----:B--2---:R-:W-:-:S07]  /*33d70*/  DMUL R26, R40, R20 ;  /* 0x00000014281a7228 */ /* 0x004fce0000000000 */
[----:B------:R-:W2:Y:S01]  /*33d80*/  FRND.F64.FLOOR R34, R34 ;  /* 0x0000002200227313 */ /* 0x000ea20000305800 */
[----:B------:R-:W-:Y:S02]  /*33d90*/  DFMA R42, R40, -131072, R42 ;  /* 0xc1000000282a782b */ /* 0x000fe4000000002a */
[----:B------:R-:W-:Y:S01]  /*33da0*/  DMUL R74, R12, R26 ;  /* 0x0000001a0c4a7228 */ /* 0x000fe20000000000 */
[----:B------:R-:W-:Y:S01]  /*33db0*/  FSETP.GEU.AND P1, PT, |R27|, 6.5827683646048100446e-37, PT ;  /* 0x036000001b00780b */ /* 0x000fe20003f2e200 */
[----:B-1----:R-:W-:-:S06]  /*33dc0*/  DFMA R38, R44, -131072, R38 ;  /* 0xc10000002c26782b */ /* 0x002fcc0000000026 */
[----:B------:R-:W-:Y:S02]  /*33dd0*/  DFMA R8, R74, -R10, R26 ;  /* 0x8000000a4a08722b */ /* 0x000fe4000000001a */
[----:B--2---:R-:W-:-:S06]  /*33de0*/  DFMA R32, R34, -131072, R32 ;  /* 0xc10000002220782b */ /* 0x004fcc0000000020 */
[----:B------:R-:W-:-:S10]  /*33df0*/  DFMA R74, R12, R8, R74 ;  /* 0x000000080c4a722b */ /* 0x000fd4000000004a */
[----:B0-----:R-:W-:-:S05]  /*33e00*/  FFMA R7, RZ, 29.99997711181640625, R75 ;  /* 0x41effff4ff077823 */ /* 0x001fca000000004b */
        /* <DEDUP_REMOVED lines=8> */
.L_x_763:
[----:B------:R-:W-:Y:S05]  /*33e90*/  BSYNC.RECONVERGENT B1 ;  /* 0x0000000000017941 */ /* 0x000fea0003800200 */
.L_x_762:
        /* <DEDUP_REMOVED lines=32> */
.L_x_765:
[----:B------:R-:W-:Y:S05]  /*340a0*/  BSYNC.RECONVERGENT B1 ;  /* 0x0000000000017941 */ /* 0x000fea0003800200 */
.L_x_764:
        /* <DEDUP_REMOVED lines=32> */
.L_x_767:
[----:B------:R-:W-:Y:S05]  /*342b0*/  BSYNC.RECONVERGENT B1 ;  /* 0x0000000000017941 */ /* 0x000fea0003800200 */
.L_x_766:
[----:B------:R-:W0:Y:S01]  /*342c0*/  MUFU.RCP64H R9, 4.29494272000000000000e+09 ;  /* 0x41effff400097908 */ /* 0x000e220000001800 */
        /* <DEDUP_REMOVED lines=8> */
[----:B0-----:R-:W-:-:S02]  /*34350*/  DFMA R10, R8, -R12, 1 ;  /* 0x3ff00000080a742b */ /* 0x001fc4000000080c */
[----:B-1----:R-:W-:-:S06]  /*34360*/  DMUL R28, R44, R24 ;  /* 0x000000182c1c7228 */ /* 0x002fcc0000000000 */
[----:B------:R-:W-:Y:S02]  /*34370*/  DFMA R10, R10, R10, R10 ;  /* 0x0000000a0a0a722b */ /* 0x000fe4000000000a */
[----:B--2---:R-:W-:-:S06]  /*34380*/  DFMA R26, R74, -R12, R26 ;  /* 0x8000000c4a1a722b */ /* 0x004fcc000000001a */
        /* <DEDUP_REMOVED lines=24> */
.L_x_769:
[----:B------:R-:W-:Y:S05]  /*34510*/  BSYNC.RECONVERGENT B1 ;  /* 0x0000000000017941 */ /* 0x000fea0003800200 */
.L_x_768:
        /* <DEDUP_REMOVED lines=32> */
.L_x_771:
[----:B------:R-:W-:Y:S05]  /*34720*/  BSYNC.RECONVERGENT B1 ;  /* 0x0000000000017941 */ /* 0x000fea0003800200 */
.L_x_770:
        /* <DEDUP_REMOVED lines=32> */
.L_x_773:
[----:B------:R-:W-:Y:S05]  /*34930*/  BSYNC.RECONVERGENT B1 ;  /* 0x0000000000017941 */ /* 0x000fea0003800200 */
.L_x_772:
[----:B------:R-:W0:Y:S01]  /*34940*/  MUFU.RCP64H R9, 4.29494272000000000000e+09 ;  /* 0x41effff400097908 */ /* 0x000e220000001800 */
        /* <DEDUP_REMOVED lines=37> */
.L_x_775:
[----:B------:R-:W-:Y:S05]  /*34ba0*/  BSYNC.RECONVERGENT B1 ;  /* 0x0000000000017941 */ /* 0x000fea0003800200 */
.L_x_774:
        /* <DEDUP_REMOVED lines=32> */
.L_x_777:
[----:B------:R-:W-:Y:S05]  /*34db0*/  BSYNC.RECONVERGENT B1 ;  /* 0x0000000000017941 */ /* 0x000fea0003800200 */
.L_x_776:
        /* <DEDUP_REMOVED lines=32> */
.L_x_779:
[----:B------:R-:W-:Y:S05]  /*34fc0*/  BSYNC.RECONVERGENT B1 ;  /* 0x0000000000017941 */ /* 0x000fea0003800200 */
.L_x_778:
[----:B------:R-:W0:Y:S01]  /*34fd0*/  FRND.F64.FLOOR R74, R74 ;  /* 0x0000004a004a7313 */ /* 0x000e220000305800 */
[----:B------:R-:W-:Y:S02]  /*34fe0*/  IMAD.MOV.U32 R12, RZ, RZ, -0x28a00000 ;  /* 0xd7600000ff0c7424 */ /* 0x000fe400078e00ff */
[----:B------:R-:W-:Y:S02]  /*34ff0*/  HFMA2 R28, -RZ, RZ, 0, 5.9604644775390625e-08 ;  /* 0x00000001ff1c7431 */ /* 0x000fe400000001ff */
[----:B------:R-:W-:Y:S01]  /*35000*/  IMAD.MOV.U32 R13, RZ, RZ, 0x41effff4 ;  /* 0x41effff4ff0d7424 */ /* 0x000fe200078e00ff */
[----:B------:R-:W-:Y:S01]  /*35010*/  UMOV UR10, 0xd7600000 ;  /* 0xd7600000000a7882 */ /* 0x000fe20000000000 */
[----:B------:R-:W-:Y:S01]  /*35020*/  UMOV UR11, 0x41effff4 ;  /* 0x41effff4000b7882 */ /* 0x000fe20000000000 */
[----:B------:R-:W-:Y:S01]  /*35030*/  BSSY.RECONVERGENT B1, `(.L_x_780) ;  /* 0x000001e000017945 */ /* 0x000fe20003800200 */
[----:B------:R-:W1:Y:S02]  /*35040*/  MUFU.RCP64H R29, 4.29494272000000000000e+09 ;  /* 0x41effff4001d7908 */ /* 0x000e640000001800 */
        /* <DEDUP_REMOVED lines=28> */
.L_x_781:
[----:B------:R-:W-:Y:S05]  /*35210*/  BSYNC.RECONVERGENT B1 ;  /* 0x0000000000017941 */ /* 0x000fea0003800200 */
.L_x_780:
[----:B------:R-:W0:Y:S01]  /*35220*/  MUFU.RCP64H R9, 4.29494272000000000000e+09 ;  /* 0x41effff400097908 */ /* 0x000e220000001800 */
[----:B------:R-:W-:Y:S01]  /*35230*/  IMAD.MOV.U32 R30, RZ, RZ, -0x28a00000 ;  /* 0xd7600000ff1e7424 */ /* 0x000fe200078e00ff */
[----:B------:R-:W-:Y:S01]  /*35240*/  MOV R31, 0x41effff4 ;  /* 0x41effff4001f7802 */ /* 0x000fe20000000f00 */
[----:B------:R-:W-:Y:S01]  /*35250*/  IMAD.MOV.U32 R8, RZ, RZ, 0x1 ;  /* 0x00000001ff087424 */ /* 0x000fe200078e00ff */
[----:B------:R-:W-:Y:S01]  /*35260*/  UMOV UR10, 0xd7600000 ;  /* 0xd7600000000a7882 */ /* 0x000fe20000000000 */
[----:B------:R-:W-:Y:S01]  /*35270*/  UMOV UR11, 0x41effff4 ;  /* 0x41effff4000b7882 */ /* 0x000fe20000000000 */
[----:B------:R-:W-:Y:S02]  /*35280*/  BSSY.RECONVERGENT B1, `(.L_x_782) ;  /* 0x000001b000017945 */ /* 0x000fe40003800200 */
[----:B------:R-:W1:Y:S01]  /*35290*/  I2F.F64.U32 R18, R18 ;  /* 0x0000001200127312 */ /* 0x000e620000201800 */
[----:B0-----:R-:W-:Y:S02]  /*352a0*/  DFMA R10, R8, -R30, 1 ;  /* 0x3ff00000080a742b */ /* 0x001fe4000000081e */
        /* <DEDUP_REMOVED lines=24> */
.L_x_783:
[----:B------:R-:W-:Y:S05]  /*35430*/  BSYNC.RECONVERGENT B1 ;  /* 0x0000000000017941 */ /* 0x000fea0003800200 */
.L_x_782:
        /* <DEDUP_REMOVED lines=32> */
.L_x_785:
[----:B------:R-:W-:Y:S05]  /*35640*/  BSYNC.RECONVERGENT B1 ;  /* 0x0000000000017941 */ /* 0x000fea0003800200 */
.L_x_784:
        /* <DEDUP_REMOVED lines=32> */
.L_x_787:
[----:B------:R-:W-:Y:S05]  /*35850*/  BSYNC.RECONVERGENT B1 ;  /* 0x0000000000017941 */ /* 0x000fea0003800200 */
.L_x_786:
        /* <DEDUP_REMOVED lines=37> */
.L_x_789:
[----:B------:R-:W-:Y:S05]  /*35ab0*/  BSYNC.RECONVERGENT B1 ;  /* 0x0000000000017941 */ /* 0x000fea0003800200 */
.L_x_788:
        /* <DEDUP_REMOVED lines=32> */
.L_x_791:
[----:B------:R-:W-:Y:S05]  /*35cc0*/  BSYNC.RECONVERGENT B1 ;  /* 0x0000000000017941 */ /* 0x000fea0003800200 */
.L_x_790:
[----:B------:R-:W0:Y:S01]  /*35cd0*/  MUFU.RCP64H R11, 4.29494272000000000000e+09 ;  /* 0x41effff4000b7908 */ /* 0x000e220000001800 */
        /* <DEDUP_REMOVED lines=31> */
.L_x_793:
[----:B------:R-:W-:Y:S05]  /*35ed0*/  BSYNC.RECONVERGENT B1 ;  /* 0x0000000000017941 */ /* 0x000fea0003800200 */
.L_x_792:
        /* <DEDUP_REMOVED lines=38> */
.L_x_795:
[----:B------:R-:W-:Y:S05]  /*36140*/  BSYNC.RECONVERGENT B1 ;  /* 0x0000000000017941 */ /* 0x000fea0003800200 */
.L_x_794:
        /* <DEDUP_REMOVED lines=32> */
.L_x_797:
[----:B------:R-:W-:Y:S05]  /*36350*/  BSYNC.RECONVERGENT B1 ;  /* 0x0000000000017941 */ /* 0x000fea0003800200 */
.L_x_796:
        /* <DEDUP_REMOVED lines=32> */
.L_x_799:
[----:B------:R-:W-:Y:S05]  /*36560*/  BSYNC.RECONVERGENT B1 ;  /* 0x0000000000017941 */ /* 0x000fea0003800200 */
.L_x_798:
[----:B------:R-:W0:Y:S01]  /*36570*/  FRND.F64.FLOOR R74, R74 ;  /* 0x0000004a004a7313 */ /* 0x000e220000305800 */
[----:B------:R-:W-:Y:S01]  /*36580*/  IMAD.MOV.U32 R10, RZ, RZ, -0x28a00000 ;  /* 0xd7600000ff0a7424 */ /* 0x000fe200078e00ff */
[----:B------:R-:W-:Y:S01]  /*36590*/  UMOV UR10, 0xd7600000 ;  /* 0xd7600000000a7882 */ /* 0x000fe20000000000 */
[----:B------:R-:W-:Y:S01]  /*365a0*/  IMAD.MOV.U32 R11, RZ, RZ, 0x41effff4 ;  /* 0x41effff4ff0b7424 */ /* 0x000fe200078e00ff */
[----:B------:R-:W-:Y:S01]  /*365b0*/  UMOV UR11, 0x41effff4 ;  /* 0x41effff4000b7882 */ /* 0x000fe20000000000 */
[----:B------:R-:W-:Y:S01]  /*365c0*/  IMAD.MOV.U32 R12, RZ, RZ, 0x1 ;  /* 0x00000001ff0c7424 */ /* 0x000fe200078e00ff */
[----:B------:R-:W-:Y:S02]  /*365d0*/  BSSY.RECONVERGENT B1, `(.L_x_800) ;  /* 0x000001e000017945 */ /* 0x000fe40003800200 */
[----:B------:R-:W1:Y:S01]  /*365e0*/  MUFU.RCP64H R13, 4.29494272000000000000e+09 ;  /* 0x41effff4000d7908 */ /* 0x000e620000001800 */
        /* <DEDUP_REMOVED lines=28> */
.L_x_801:
[----:B------:R-:W-:Y:S05]  /*367b0*/  BSYNC.RECONVERGENT B1 ;  /* 0x0000000000017941 */ /* 0x000fea0003800200 */
.L_x_800:
[----:B------:R-:W0:Y:S01]  /*367c0*/  MUFU.RCP64H R7, 4.29494272000000000000e+09 ;  /* 0x41effff400077908 */ /* 0x000e220000001800 */
        /* <DEDUP_REMOVED lines=32> */
.L_x_803:
[----:B------:R-:W-:Y:S05]  /*369d0*/  BSYNC.RECONVERGENT B1 ;  /* 0x0000000000017941 */ /* 0x000fea0003800200 */
.L_x_802:
        /* <DEDUP_REMOVED lines=32> */
.L_x_805:
[----:B------:R-:W-:Y:S05]  /*36be0*/  BSYNC.RECONVERGENT B1 ;  /* 0x0000000000017941 */ /* 0x000fea0003800200 */
.L_x_804:
        /* <DEDUP_REMOVED lines=32> */
.L_x_807:
[----:B------:R-:W-:Y:S05]  /*36df0*/  BSYNC.RECONVERGENT B1 ;  /* 0x0000000000017941 */ /* 0x000fea0003800200 */
.L_x_806:
[----:B------:R-:W0:Y:S01]  /*36e00*/  MUFU.RCP64H R7, 4.29494272000000000000e+09 ;  /* 0x41effff400077908 */ /* 0x000e220000001800 */
        /* <DEDUP_REMOVED lines=35> */
[----:B---3--:R-:W-:Y:S05]  /*37040*/  CALL.REL.NOINC `($__internal_1_$__cuda_sm20_div_rn_f64_full) ;  /* 0x000000d400147944 */ /* 0x008fea0003c00000 */
.L_x_809:
[----:B------:R-:W-:Y:S05]  /*37050*/  BSYNC.RECONVERGENT B1 ;  /* 0x0000000000017941 */ /* 0x000fea0003800200 */
.L_x_808:
        /* <DEDUP_REMOVED lines=32> */
.L_x_811:
[----:B------:R-:W-:Y:S05]  /*37260*/  BSYNC.RECONVERGENT B1 ;  /* 0x0000000000017941 */ /* 0x000fea0003800200 */
.L_x_810:
        /* <DEDUP_REMOVED lines=32> */
.L_x_813:
[----:B------:R-:W-:Y:S05]  /*37470*/  BSYNC.RECONVERGENT B1 ;  /* 0x0000000000017941 */ /* 0x000fea0003800200 */
.L_x_812:
        /* <DEDUP_REMOVED lines=38> */
.L_x_815:
[----:B------:R-:W-:Y:S05]  /*376e0*/  BSYNC.RECONVERGENT B1 ;  /* 0x0000000000017941 */ /* 0x000fea0003800200 */
.L_x_814:
        /* <DEDUP_REMOVED lines=32> */
.L_x_817:
[----:B------:R-:W-:Y:S05]  /*378f0*/  BSYNC.RECONVERGENT B1 ;  /* 0x0000000000017941 */ /* 0x000fea0003800200 */
.L_x_816:
        /* <DEDUP_REMOVED lines=32> */
.L_x_819:
[----:B------:R-:W-:Y:S05]  /*37b00*/  BSYNC.RECONVERGENT B1 ;  /* 0x0000000000017941 */ /* 0x000fea0003800200 */
.L_x_818:
[----:B------:R-:W0:Y:S01]  /*37b10*/  FRND.F64.FLOOR R74, R74 ;  /* 0x0000004a004a7313 */ /* 0x000e220000305800 */
[----:B------:R-:W-:Y:S01]  /*37b20*/  MOV R10, 0xd7600000 ;  /* 0xd7600000000a7802 */ /* 0x000fe20000000f00 */
[----:B------:R-:W-:Y:S01]  /*37b30*/  IMAD.MOV.U32 R11, RZ, RZ, 0x41effff4 ;  /* 0x41effff4ff0b7424 */ /* 0x000fe200078e00ff */
[----:B------:R-:W-:Y:S01]  /*37b40*/  UMOV UR10, 0xd7600000 ;  /* 0xd7600000000a7882 */ /* 0x000fe20000000000 */
[----:B------:R-:W-:Y:S01]  /*37b50*/  IMAD.MOV.U32 R12, RZ, RZ, 0x1 ;  /* 0x00000001ff0c7424 */ /* 0x000fe200078e00ff */
[----:B------:R-:W-:Y:S01]  /*37b60*/  UMOV UR11, 0x41effff4 ;  /* 0x41effff4000b7882 */ /* 0x000fe20000000000 */
        /* <DEDUP_REMOVED lines=30> */
.L_x_821:
[----:B------:R-:W-:Y:S05]  /*37d50*/  BSYNC.RECONVERGENT B1 ;  /* 0x0000000000017941 */ /* 0x000fea0003800200 */
.L_x_820:
[----:B------:R-:W2:Y:S04]  /*37d60*/  LDG.E R52, desc[UR6][R22.64+-0x4] ;  /* 0xfffffc0616347981 */ /* 0x000ea8000c1e1900 */
[----:B------:R-:W4:Y:S04]  /*37d70*/  LDG.E R48, desc[UR6][R22.64] ;  /* 0x0000000616307981 */ /* 0x000f28000c1e1900 */
[----:B------:R-:W5:Y:S01]  /*37d80*/  LDG.E R0, desc[UR6][R22.64+0x4] ;  /* 0x0000040616007981 */ /* 0x000f62000c1e1900 */
        /* <DEDUP_REMOVED lines=44> */
.L_x_823:
[----:B------:R-:W-:Y:S05]  /*38050*/  BSYNC.RECONVERGENT B1 ;  /* 0x0000000000017941 */ /* 0x000fea0003800200 */
.L_x_822:
        /* <DEDUP_REMOVED lines=32> */
.L_x_825:
[----:B------:R-:W-:Y:S05]  /*38260*/  BSYNC.RECONVERGENT B1 ;  /* 0x0000000000017941 */ /* 0x000fea0003800200 */
.L_x_824:
        /* <DEDUP_REMOVED lines=32> */
.L_x_827:
[----:B------:R-:W-:Y:S05]  /*38470*/  BSYNC.RECONVERGENT B1 ;  /* 0x0000000000017941 */ /* 0x000fea0003800200 */
.L_x_826:
        /* <DEDUP_REMOVED lines=36> */
.L_x_829:
[----:B------:R-:W-:Y:S05]  /*386c0*/  BSYNC.RECONVERGENT B1 ;  /* 0x0000000000017941 */ /* 0x000fea0003800200 */
.L_x_828:
        /* <DEDUP_REMOVED lines=32> */
.L_x_831:
[----:B------:R-:W-:Y:S05]  /*388d0*/  BSYNC.RECONVERGENT B1 ;  /* 0x0000000000017941 */ /* 0x000fea0003800200 */
.L_x_830:
        /* <DEDUP_REMOVED lines=32> */
.L_x_833:
[----:B------:R-:W-:Y:S05]  /*38ae0*/  BSYNC.RECONVERGENT B1 ;  /* 0x0000000000017941 */ /* 0x000fea0003800200 */
.L_x_832:
        /* <DEDUP_REMOVED lines=37> */
.L_x_835:
[----:B------:R-:W-:Y:S05]  /*38d40*/  BSYNC.RECONVERGENT B1 ;  /* 0x0000000000017941 */ /* 0x000fea0003800200 */
.L_x_834:
        /* <DEDUP_REMOVED lines=32> */
.L_x_837:
[----:B------:R-:W-:Y:S05]  /*38f50*/  BSYNC.RECONVERGENT B1 ;  /* 0x0000000000017941 */ /* 0x000fea0003800200 */
.L_x_836:
        /* <DEDUP_REMOVED lines=32> */
.L_x_839:
[----:B------:R-:W-:Y:S05]  /*39160*/  BSYNC.RECONVERGENT B1 ;  /* 0x0000000000017941 */ /* 0x000fea0003800200 */
.L_x_838:
        /* <DEDUP_REMOVED lines=36> */
.L_x_841:
[----:B------:R-:W-:Y:S05]  /*393b0*/  BSYNC.RECONVERGENT B1 ;  /* 0x0000000000017941 */ /* 0x000fea0003800200 */
.L_x_840:
        /* <DEDUP_REMOVED lines=32> */
.L_x_843:
[----:B------:R-:W-:Y:S05]  /*395c0*/  BSYNC.RECONVERGENT B1 ;  /* 0x0000000000017941 */ /* 0x000fea0003800200 */
.L_x_842:
        /* <DEDUP_REMOVED lines=32> */
.L_x_845:
[----:B------:R-:W-:Y:S05]  /*397d0*/  BSYNC.RECONVERGENT B1 ;  /* 0x0000000000017941 */ /* 0x000fea0003800200 */
.L_x_844:
        /* <DEDUP_REMOVED lines=32> */
.L_x_847:
[----:B------:R-:W-:Y:S05]  /*399e0*/  BSYNC.RECONVERGENT B1 ;  /* 0x0000000000017941 */ /* 0x000fea0003800200 */
.L_x_846:
        /* <DEDUP_REMOVED lines=36> */
.L_x_849:
[----:B------:R-:W-:Y:S05]  /*39c30*/  BSYNC.RECONVERGENT B1 ;  /* 0x0000000000017941 */ /* 0x000fea0003800200 */
.L_x_848:
        /* <DEDUP_REMOVED lines=32> */
.L_x_851:
[----:B------:R-:W-:Y:S05]  /*39e40*/  BSYNC.RECONVERGENT B1 ;  /* 0x0000000000017941 */ /* 0x000fea0003800200 */
.L_x_850:
        /* <DEDUP_REMOVED lines=32> */
.L_x_853:
[----:B------:R-:W-:Y:S05]  /*3a050*/  BSYNC.RECONVERGENT B1 ;  /* 0x0000000000017941 */ /* 0x000fea0003800200 */
.L_x_852:
        /* <DEDUP_REMOVED lines=36> */
[----:B---3--:R-:W-:Y:S05]  /*3a2a0*/  CALL.REL.NOINC `($__internal_1_$__cuda_sm20_div_rn_f64_full) ;  /* 0x000000a0007c7944 */ /* 0x008fea0003c00000 */
.L_x_855:
[----:B------:R-:W-:Y:S05]  /*3a2b0*/  BSYNC.RECONVERGENT B1 ;  /* 0x0000000000017941 */ /* 0x000fea0003800200 */
.L_x_854:
        /* <DEDUP_REMOVED lines=32> */
.L_x_857:
[----:B------:R-:W-:Y:S05]  /*3a4c0*/  BSYNC.RECONVERGENT B1 ;  /* 0x0000000000017941 */ /* 0x000fea0003800200 */
.L_x_856:
        /* <DEDUP_REMOVED lines=32> */
.L_x_859:
[----:B------:R-:W-:Y:S05]  /*3a6d0*/  BSYNC.RECONVERGENT B1 ;  /* 0x0000000000017941 */ /* 0x000fea0003800200 */
.L_x_858:
        /* <DEDUP_REMOVED lines=36> */
.L_x_861:
[----:B------:R-:W-:Y:S05]  /*3a920*/  BSYNC.RECONVERGENT B1 ;  /* 0x0000000000017941 */ /* 0x000fea0003800200 */
.L_x_860:
        /* <DEDUP_REMOVED lines=32> */
.L_x_863:
[----:B------:R-:W-:Y:S05]  /*3ab30*/  BSYNC.RECONVERGENT B1 ;  /* 0x0000000000017941 */ /* 0x000fea0003800200 */
.L_x_862:
        /* <DEDUP_REMOVED lines=32> */
.L_x_865:
[----:B------:R-:W-:Y:S05]  /*3ad40*/  BSYNC.RECONVERGENT B1 ;  /* 0x0000000000017941 */ /* 0x000fea0003800200 */
.L_x_864:
        /* <DEDUP_REMOVED lines=32> */
.L_x_867:
[----:B------:R-:W-:Y:S05]  /*3af50*/  BSYNC.RECONVERGENT B1 ;  /* 0x0000000000017941 */ /* 0x000fea0003800200 */
.L_x_866:
        /* <DEDUP_REMOVED lines=36> */
.L_x_869:
[----:B------:R-:W-:Y:S05]  /*3b1a0*/  BSYNC.RECONVERGENT B1 ;  /* 0x0000000000017941 */ /* 0x000fea0003800200 */
.L_x_868:
        /* <DEDUP_REMOVED lines=32> */
.L_x_871:
[----:B------:R-:W-:Y:S05]  /*3b3b0*/  BSYNC.RECONVERGENT B1 ;  /* 0x0000000000017941 */ /* 0x000fea0003800200 */
.L_x_870:
        /* <DEDUP_REMOVED lines=32> */
.L_x_873:
[----:B------:R-:W-:Y:S05]  /*3b5c0*/  BSYNC.RECONVERGENT B1 ;  /* 0x0000000000017941 */ /* 0x000fea0003800200 */
.L_x_872:
        /* <DEDUP_REMOVED lines=37> */
.L_x_875:
[----:B------:R-:W-:Y:S05]  /*3b820*/  BSYNC.RECONVERGENT B1 ;  /* 0x0000000000017941 */ /* 0x000fea0003800200 */
.L_x_874:
        /* <DEDUP_REMOVED lines=32> */
.L_x_877:
[----:B------:R-:W-:Y:S05]  /*3ba30*/  BSYNC.RECONVERGENT B1 ;  /* 0x0000000000017941 */ /* 0x000fea0003800200 */
.L_x_876:
        /* <DEDUP_REMOVED lines=32> */
.L_x_879:
[----:B------:R-:W-:Y:S05]  /*3bc40*/  BSYNC.RECONVERGENT B1 ;  /* 0x0000000000017941 */ /* 0x000fea0003800200 */
.L_x_878:
        /* <DEDUP_REMOVED lines=36> */
.L_x_881:
[----:B------:R-:W-:Y:S05]  /*3be90*/  BSYNC.RECONVERGENT B1 ;  /* 0x0000000000017941 */ /* 0x000fea0003800200 */
.L_x_880:
        /* <DEDUP_REMOVED lines=47> */
.L_x_883:
[----:B------:R-:W-:Y:S05]  /*3c190*/  BSYNC.RECONVERGENT B1 ;  /* 0x0000000000017941 */ /* 0x000fea0003800200 */
.L_x_882:
        /* <DEDUP_REMOVED lines=32> */
.L_x_885:
[----:B------:R-:W-:Y:S05]  /*3c3a0*/  BSYNC.RECONVERGENT B1 ;  /* 0x0000000000017941 */ /* 0x000fea0003800200 */
.L_x_884:
        /* <DEDUP_REMOVED lines=32> */
.L_x_887:
[----:B------:R-:W-:Y:S05]  /*3c5b0*/  BSYNC.RECONVERGENT B1 ;  /* 0x0000000000017941 */ /* 0x000fea0003800200 */
.L_x_886:
        /* <DEDUP_REMOVED lines=36> */
.L_x_889:
[----:B------:R-:W-:Y:S05]  /*3c800*/  BSYNC.RECONVERGENT B1 ;  /* 0x0000000000017941 */ /* 0x000fea0003800200 */
.L_x_888:
        /* <DEDUP_REMOVED lines=32> */
.L_x_891:
[----:B------:R-:W-:Y:S05]  /*3ca10*/  BSYNC.RECONVERGENT B1 ;  /* 0x0000000000017941 */ /* 0x000fea0003800200 */
.L_x_890:
        /* <DEDUP_REMOVED lines=32> */
.L_x_893:
[----:B------:R-:W-:Y:S05]  /*3cc20*/  BSYNC.RECONVERGENT B1 ;  /* 0x0000000000017941 */ /* 0x000fea0003800200 */
.L_x_892:
        /* <DEDUP_REMOVED lines=37> */
.L_x_895:
[----:B------:R-:W-:Y:S05]  /*3ce80*/  BSYNC.RECONVERGENT B1 ;  /* 0x0000000000017941 */ /* 0x000fea0003800200 */
.L_x_894:
        /* <DEDUP_REMOVED lines=32> */
.L_x_897:
[----:B------:R-:W-:Y:S05]  /*3d090*/  BSYNC.RECONVERGENT B1 ;  /* 0x0000000000017941 */ /* 0x000fea0003800200 */
.L_x_896:
        /* <DEDUP_REMOVED lines=32> */
.L_x_899:
[----:B------:R-:W-:Y:S05]  /*3d2a0*/  BSYNC.RECONVERGENT B1 ;  /* 0x0000000000017941 */ /* 0x000fea0003800200 */
.L_x_898:
[----:B------:R-:W0:Y:S01]  /*3d2b0*/  FRND.F64.FLOOR R74, R74 ;  /* 0x0000004a004a7313 */ /* 0x000e220000305800 */
[----:B------:R-:W-:Y:S01]  /*3d2c0*/  IMAD.MOV.U32 R6, RZ, RZ, -0x28a00000 ;  /* 0xd7600000ff067424 */ /* 0x000fe200078e00ff */
[----:B------:R-:W-:Y:S01]  /*3d2d0*/  MOV R7, 0x41effff4 ;  /* 0x41effff400077802 */ /* 0x000fe20000000f00 */
[----:B------:R-:W-:Y:S01]  /*3d2e0*/  IMAD.MOV.U32 R12, RZ, RZ, 0x1 ;  /* 0x00000001ff0c7424 */ /* 0x000fe200078e00ff */
[----:B------:R-:W-:Y:S01]  /*3d2f0*/  UMOV UR10, 0xd7600000 ;  /* 0xd7600000000a7882 */ /* 0x000fe20000000000 */
        /* <DEDUP_REMOVED lines=31> */
.L_x_901:
[----:B------:R-:W-:Y:S05]  /*3d4f0*/  BSYNC.RECONVERGENT B1 ;  /* 0x0000000000017941 */ /* 0x000fea0003800200 */
.L_x_900:
        /* <DEDUP_REMOVED lines=32> */
.L_x_903:
[----:B------:R-:W-:Y:S05]  /*3d700*/  BSYNC.RECONVERGENT B1 ;  /* 0x0000000000017941 */ /* 0x000fea0003800200 */
.L_x_902:
        /* <DEDUP_REMOVED lines=32> */
.L_x_905:
[----:B------:R-:W-:Y:S05]  /*3d910*/  BSYNC.RECONVERGENT B1 ;  /* 0x0000000000017941 */ /* 0x000fea0003800200 */
.L_x_904:
        /* <DEDUP_REMOVED lines=32> */
.L_x_907:
[----:B------:R-:W-:Y:S05]  /*3db20*/  BSYNC.RECONVERGENT B1 ;  /* 0x0000000000017941 */ /* 0x000fea0003800200 */
.L_x_906:
        /* <DEDUP_REMOVED lines=36> */
.L_x_909:
[----:B------:R-:W-:Y:S05]  /*3dd70*/  BSYNC.RECONVERGENT B1 ;  /* 0x0000000000017941 */ /* 0x000fea0003800200 */
.L_x_908:
        /* <DEDUP_REMOVED lines=32> */
.L_x_911:
[----:B------:R-:W-:Y:S05]  /*3df80*/  BSYNC.RECONVERGENT B1 ;  /* 0x0000000000017941 */ /* 0x000fea0003800200 */
.L_x_910:
        /* <DEDUP_REMOVED lines=32> */
.L_x_913:
[----:B------:R-:W-:Y:S05]  /*3e190*/  BSYNC.RECONVERGENT B1 ;  /* 0x0000000000017941 */ /* 0x000fea0003800200 */
.L_x_912:
        /* <DEDUP_REMOVED lines=37> */
.L_x_915:
[----:B------:R-:W-:Y:S05]  /*3e3f0*/  BSYNC.RECONVERGENT B1 ;  /* 0x0000000000017941 */ /* 0x000fea0003800200 */
.L_x_914:
        /* <DEDUP_REMOVED lines=32> */
.L_x_917:
[----:B------:R-:W-:Y:S05]  /*3e600*/  BSYNC.RECONVERGENT B1 ;  /* 0x0000000000017941 */ /* 0x000fea0003800200 */
.L_x_916:
        /* <DEDUP_REMOVED lines=32> */
.L_x_919:
[----:B------:R-:W-:Y:S05]  /*3e810*/  BSYNC.RECONVERGENT B1 ;  /* 0x0000000000017941 */ /* 0x000fea0003800200 */
.L_x_918:
        /* <DEDUP_REMOVED lines=36> */
.L_x_921:
[----:B------:R-:W-:Y:S05]  /*3ea60*/  BSYNC.RECONVERGENT B1 ;  /* 0x0000000000017941 */ /* 0x000fea0003800200 */
.L_x_920:
        /* <DEDUP_REMOVED lines=32> */
.L_x_923:
[----:B------:R-:W-:Y:S05]  /*3ec70*/  BSYNC.RECONVERGENT B1 ;  /* 0x0000000000017941 */ /* 0x000fea0003800200 */
.L_x_922:
        /* <DEDUP_REMOVED lines=32> */
.L_x_925:
[----:B------:R-:W-:Y:S05]  /*3ee80*/  BSYNC.RECONVERGENT B1 ;  /* 0x0000000000017941 */ /* 0x000fea0003800200 */
.L_x_924:
        /* <DEDUP_REMOVED lines=32> */
.L_x_927:
[----:B------:R-:W-:Y:S05]  /*3f090*/  BSYNC.RECONVERGENT B1 ;  /* 0x0000000000017941 */ /* 0x000fea0003800200 */
.L_x_926:
        /* <DEDUP_REMOVED lines=36> */
.L_x_929:
[----:B------:R-:W-:Y:S05]  /*3f2e0*/  BSYNC.RECONVERGENT B1 ;  /* 0x0000000000017941 */ /* 0x000fea0003800200 */
.L_x_928:
        /* <DEDUP_REMOVED lines=32> */
.L_x_931:
[----:B------:R-:W-:Y:S05]  /*3f4f0*/  BSYNC.RECONVERGENT B1 ;  /* 0x0000000000017941 */ /* 0x000fea0003800200 */
.L_x_930:
        /* <DEDUP_REMOVED lines=32> */
.L_x_933:
[----:B------:R-:W-:Y:S05]  /*3f700*/  BSYNC.RECONVERGENT B1 ;  /* 0x0000000000017941 */ /* 0x000fea0003800200 */
.L_x_932:
        /* <DEDUP_REMOVED lines=37> */
.L_x_935:
[----:B------:R-:W-:Y:S05]  /*3f960*/  BSYNC.RECONVERGENT B1 ;  /* 0x0000000000017941 */ /* 0x000fea0003800200 */
.L_x_934:
        /* <DEDUP_REMOVED lines=32> */
.L_x_937:
[----:B------:R-:W-:Y:S05]  /*3fb70*/  BSYNC.RECONVERGENT B1 ;  /* 0x0000000000017941 */ /* 0x000fea0003800200 */
.L_x_936:
        /* <DEDUP_REMOVED lines=32> */
.L_x_939:
[----:B------:R-:W-:Y:S05]  /*3fd80*/  BSYNC.RECONVERGENT B1 ;  /* 0x0000000000017941 */ /* 0x000fea0003800200 */
.L_x_938:
        /* <DEDUP_REMOVED lines=36> */
.L_x_941:
[----:B------:R-:W-:Y:S05]  /*3ffd0*/  BSYNC.RECONVERGENT B1 ;  /* 0x0000000000017941 */ /* 0x000fea0003800200 */
.L_x_940:
[----:B------:R-:W0:Y:S01]  /*3ffe0*/  FRND.F64.FLOOR R74, R74 ;  /* 0x0000004a004a7313 */ /* 0x000e220000305800 */
[----:B------:R-:W-:Y:S01]  /*3fff0*/  UMOV UR10, 0xd7600000 ;  /* 0xd7600000000a7882 */ /* 0x000fe20000000000 */
[----:B------:R-:W-:-:S06]  /*40000*/  UMOV UR11, 0x41effff4 ;  /* 0x41effff4000b7882 */ /* 0x000fcc0000000000 */
[----:B------:R1:W2:Y:S01]  /*40010*/  F2I.U32.F64.TRUNC R28, R28 ;  /* 0x0000001c001c7311 */ /* 0x0002a2000030d000 */
[----:B0-----:R-:W-:-:S07]  /*40020*/  DFMA R8, R74, -UR10, R2 ;  /* 0x8000000a4a087c2b */ /* 0x001fce0008000002 */
[----:B------:R1:W4:Y:S01]  /*40030*/  F2I.U32.F64.TRUNC R18, R40 ;  /* 0x0000002800127311 */ /* 0x000322000030d000 */
        /* <DEDUP_REMOVED lines=10> */
[----:B--2-4-:R1:W0:Y:S02]  /*400e0*/  F2I.U32.F64.TRUNC R0, R8 ;  /* 0x0000000800007311 */ /* 0x014224000030d000 */
.L_x_761:
[----:B------:R-:W-:Y:S01]  /*400f0*/  IADD3 R22, P0, PT, R22, 0x24, RZ ;  /* 0x0000002416167810 */ /* 0x000fe20007f1e0ff */
[----:B------:R-:W-:Y:S02]  /*40100*/  USHF.R.U64 UR8, UR8, 0x1, UR4 ;  /* 0x0000000108087899 */ /* 0x000fe40008001204 */
[----:B------:R-:W-:Y:S02]  /*40110*/  USHF.R.U32.HI UR4, URZ, 0x1, UR4 ;  /* 0x00000001ff047899 */ /* 0x000fe40008011604 */
[----:B------:R-:W-:Y:S01]  /*40120*/  IMAD.X R23, RZ, RZ, R23, P0 ;  /* 0x000000ffff177224 */ /* 0x000fe200000e0617 */
[----:B------:R-:W-:Y:S09]  /*40130*/  BRA.U UP1, `(.L_x_942) ;  /* 0xffffff39019c7547 */ /* 0x000ff2000b83ffff */
[----:B------:R-:W2:Y:S01]  /*40140*/  MUFU.RCP64H R11, 4.29494272000000000000e+09 ;  /* 0x41effff4000b7908 */ /* 0x000ea20000001800 */
[----:B------:R-:W-:Y:S01]  /*40150*/  IMAD.MOV.U32 R12, RZ, RZ, -0x28a00000 ;  /* 0xd7600000ff0c7424 */ /* 0x000fe200078e00ff */
[----:B------:R-:W-:Y:S01]  /*40160*/  BSSY.RECONVERGENT B1, `(.L_x_943) ;  /* 0x000001d000017945 */ /* 0x000fe20003800200 */
[----:B------:R-:W-:Y:S02]  /*40170*/  IMAD.MOV.U32 R13, RZ, RZ, 0x41effff4 ;  /* 0x41effff4ff0d7424 */ /* 0x000fe400078e00ff */
[----:B------:R-:W-:-:S03]  /*40180*/  IMAD.MOV.U32 R10, RZ, RZ, 0x1 ;  /* 0x00000001ff0a7424 */ /* 0x000fc600078e00ff */
[----:B-1----:R-:W1:Y:S08]  /*40190*/  I2F.F64.U32 R28, R28 ;  /* 0x0000001c001c7312 */ /* 0x002e700000201800 */
[----:B------:R-:W-:Y:S01]  /*401a0*/  I2F.F64.U32 R22, R5 ;  /* 0x0000000500167312 */ /* 0x000fe20000201800 */
[----:B--2---:R-:W-:-:S07]  /*401b0*/  DFMA R8, R10, -R12, 1 ;  /* 0x3ff000000a08742b */ /* 0x004fce000000080c */
[----:B------:R-:W-:Y:S01]  /*401c0*/  I2F.F64.U32 R26, R15 ;  /* 0x0000000f001a7312 */ /* 0x000fe20000201800 */
[----:B------:R-:W-:Y:S02]  /*401d0*/  DFMA R20, R8, R8, R8 ;  /* 0x000000080814722b */ /* 0x000fe40000000008 */
[----:B-1----:R-:W-:-:S06]  /*401e0*/  DMUL R8, R28, 7.62939453125e-06 ;  /* 0x3ee000001c087828 */ /* 0x002fcc0000000000 */
[----:B------:R-:W-:-:S04]  /*401f0*/  DFMA R10, R10, R20, R10 ;  /* 0x000000140a0a722b */ /* 0x000fc8000000000a */
[----:B------:R-:W1:Y:S04]  /*40200*/  FRND.F64.FLOOR R8, R8 ;  /* 0x0000000800087313 */ /* 0x000e680000305800 */
[----:B------:R-:W-:-:S08]  /*40210*/  DFMA R24, R10, -R12, 1 ;  /* 0x3ff000000a18742b */ /* 0x000fd0000000080c */
[----:B------:R-:W-:Y:S02]  /*40220*/  DFMA R24, R10, R24, R10 ;  /* 0x000000180a18722b */ /* 0x000fe4000000000a */
[----:B-1----:R-:W-:Y:S02]  /*40230*/  DMUL R20, R22, R8 ;  /* 0x0000000816147228 */ /* 0x002fe40000000000 */
[----:B------:R-:W-:-:S06]  /*40240*/  DFMA R28, R8, -131072, R28 ;  /* 0xc1000000081c782b */ /* 0x000fcc000000001c */
[----:B------:R-:W-:Y:S02]  /*40250*/  DMUL R74, R24, R20 ;  /* 0x00000014184a7228 */ /* 0x000fe40000000000 */
[----:B------:R-:W-:-:S06]  /*40260*/  FSETP.GEU.AND P1, PT, |R21|, 6.5827683646048100446e-37, PT ;  /* 0x036000001500780b */ /* 0x000fcc0003f2e200 */
[----:B------:R-:W-:-:S08]  /*40270*/  DFMA R10, R74, -R12, R20 ;  /* 0x8000000c4a0a722b */ /* 0x000fd00000000014 */
[----:B------:R-:W-:Y:S01]  /*40280*/  DFMA R74, R24, R10, R74 ;  /* 0x0000000a184a722b */ /* 0x000fe2000000004a */
[----:B------:R1:W2:Y:S09]  /*40290*/  I2F.F64.U32 R24, R17 ;  /* 0x0000001100187312 */ /* 0x0002b20000201800 */
[----:B---3--:R-:W-:-:S05]  /*402a0*/  FFMA R5, RZ, 29.99997711181640625, R75 ;  /* 0x41effff4ff057823 */ /* 0x008fca000000004b */
[----:B------:R-:W-:-:S13]  /*402b0*/  FSETP.GT.AND P0, PT, |R5|, 1.469367938527859385e-39, PT ;  /* 0x001000000500780b */ /* 0x000fda0003f04200 */
[----:B-12---:R-:W-:Y:S05]  /*402c0*/  @P0 BRA P1, `(.L_x_944) ;  /* 0x0000000000180947 */ /* 0x006fea0000800000 */
[----:B------:R-:W-:Y:S01]  /*402d0*/  MOV R12, R20 ;  /* 0x00000014000c7202 */ /* 0x000fe20000000f00 */
[----:B------:R-:W-:Y:S01]  /*402e0*/  IMAD.MOV.U32 R13, RZ, RZ, R21 ;  /* 0x000000ffff0d7224 */ /* 0x000fe200078e0015 */
[----:B------:R-:W-:Y:S01]  /*402f0*/  MOV R8, 0x40330 ;  /* 0x0004033000087802 */ /* 0x000fe20000000f00 */
[----:B------:R-:W-:Y:S02]  /*40300*/  IMAD.MOV.U32 R66, RZ, RZ, -0x28a00000 ;  /* 0xd7600000ff427424 */ /* 0x000fe400078e00ff */
[----:B------:R-:W-:-:S07]  /*40310*/  IMAD.MOV.U32 R11, RZ, RZ, 0x41effff4 ;  /* 0x41effff4ff0b7424 */ /* 0x000fce00078e00ff */
[----:B0-----:R-:W-:Y:S05]  /*40320*/  CALL.REL.NOINC `($__internal_1_$__cuda_sm20_div_rn_f64_full) ;  /* 0x00000040005c7944 */ /* 0x001fea0003c00000 */
.L_x_944:
[----:B------:R-:W-:Y:S05]  /*40330*/  BSYNC.RECONVERGENT B1 ;  /* 0x0000000000017941 */ /* 0x000fea0003800200 */
.L_x_943:
[----:B------:R-:W1:Y:S01]  /*40340*/  MUFU.RCP64H R9, 4.29494272000000000000e+09 ;  /* 0x41effff400097908 */ /* 0x000e620000001800 */
        /* <DEDUP_REMOVED lines=8> */
[----:B-1----:R-:W-:-:S08]  /*403d0*/  DFMA R10, R8, -R30, 1 ;  /* 0x3ff00000080a742b */ /* 0x002fd0000000081e */
[----:B------:R-:W-:-:S08]  /*403e0*/  DFMA R10, R10, R10, R10 ;  /* 0x0000000a0a0a722b */ /* 0x000fd0000000000a */
[----:B------:R-:W-:-:S08]  /*403f0*/  DFMA R10, R8, R10, R8 ;  /* 0x0000000a080a722b */ /* 0x000fd00000000008 */
[----:B------:R-:W-:-:S08]  /*40400*/  DFMA R8, R10, -R30, 1 ;  /* 0x3ff000000a08742b */ /* 0x000fd0000000081e */
[----:B------:R-:W-:Y:S02]  /*40410*/  DFMA R32, R10, R8, R10 ;  /* 0x000000080a20722b */ /* 0x000fe4000000000a */
[----:B------:R-:W1:Y:S06]  /*40420*/  FRND.F64.FLOOR R8, R74 ;  /* 0x0000004a00087313 */ /* 0x000e6c0000305800 */
[----:B------:R-:W-:-:S08]  /*40430*/  DMUL R10, R32, R28 ;  /* 0x0000001c200a7228 */ /* 0x000fd00000000000 */
[-C--:B------:R-:W-:Y:S02]  /*40440*/  DFMA R12, R10, -R30.reuse, R28 ;  /* 0x8000001e0a0c722b */ /* 0x080fe4000000001c */
[----:B-1----:R-:W-:-:S06]  /*40450*/  DFMA R8, R8, -R30, R20 ;  /* 0x8000001e0808722b */ /* 0x002fcc0000000014 */
        /* <DEDUP_REMOVED lines=13> */
[----:B0-----:R-:W-:Y:S05]  /*40530*/  CALL.REL.NOINC `($__internal_1_$__cuda_sm20_div_rn_f64_full) ;  /* 0x0000003c00d87944 */ /* 0x001fea0003c00000 */
.L_x_946:
[----:B------:R-:W-:Y:S05]  /*40540*/  BSYNC.RECONVERGENT B1 ;  /* 0x0000000000017941 */ /* 0x000fea0003800200 */
.L_x_945:
[----:B------:R-:W1:Y:S01]  /*40550*/  MUFU.RCP64H R13, 4.29494272000000000000e+09 ;  /* 0x41effff4000d7908 */ /* 0x000e620000001800 */
[----:B------:R-:W-:Y:S01]  /*40560*/  IMAD.MOV.U32 R10, RZ, RZ, -0x28a00000 ;  /* 0xd7600000ff0a7424 */ /* 0x000fe200078e00ff */
[----:B------:R-:W-:Y:S01]  /*40570*/  UMOV UR4, 0xd7600000 ;  /* 0xd760000000047882 */ /* 0x000fe20000000000 */
[----:B------:R-:W-:Y:S01]  /*40580*/  IMAD.MOV.U32 R11, RZ, RZ, 0x41effff4 ;  /* 0x41effff4ff0b7424 */ /* 0x000fe200078e00ff */
[----:B------:R-:W-:Y:S01]  /*40590*/  UMOV UR5, 0x41effff4 ;  /* 0x41effff400057882 */ /* 0x000fe20000000000 */
[----:B------:R-:W-:Y:S01]  /*405a0*/  IMAD.MOV.U32 R12, RZ, RZ, 0x1 ;  /* 0x00000001ff0c7424 */ /* 0x000fe200078e00ff */
[----:B------:R-:W-:Y:S02]  /*405b0*/  BSSY.RECONVERGENT B1, `(.L_x_947) ;  /* 0x000001a000017945 */ /* 0x000fe40003800200 */
[----:B------:R-:W2:Y:S03]  /*405c0*/  FRND.F64.FLOOR R74, R74 ;  /* 0x0000004a004a7313 */ /* 0x000ea60000305800 */
        /* <DEDUP_REMOVED lines=23> */
[----:B0-----:R-:W-:Y:S05]  /*40740*/  CALL.REL.NOINC `($__internal_1_$__cuda_sm20_div_rn_f64_full) ;  /* 0x0000003c00547944 */ /* 0x001fea0003c00000 */
.L_x_948:
[----:B------:R-:W-:Y:S05]  /*40750*/  BSYNC.RECONVERGENT B1 ;  /* 0x0000000000017941 */ /* 0x000fea0003800200 */
.L_x_947:
[----:B------:R-:W1:Y:S01]  /*40760*/  MUFU.RCP64H R13, 4.29494272000000000000e+09 ;  /* 0x41effff4000d7908 */ /* 0x000e620000001800 */
[----:B------:R-:W-:Y:S01]  /*40770*/  IMAD.MOV.U32 R8, RZ, RZ, -0x28a00000 ;  /* 0xd7600000ff087424 */ /* 0x000fe200078e00ff */
[----:B------:R-:W-:Y:S01]  /*40780*/  MOV R12, 0x1 ;  /* 0x00000001000c7802 */ /* 0x000fe20000000f00 */
[----:B------:R-:W-:Y:S01]  /*40790*/  IMAD.MOV.U32 R9, RZ, RZ, 0x41effff4 ;  /* 0x41effff4ff097424 */ /* 0x000fe200078e00ff */
[----:B------:R-:W-:Y:S01]  /*407a0*/  UMOV UR4, 0xd7600000 ;  /* 0xd760000000047882 */ /* 0x000fe20000000000 */
[----:B------:R-:W-:Y:S01]  /*407b0*/  UMOV UR5, 0x41effff4 ;  /* 0x41effff400057882 */ /* 0x000fe20000000000 */
[----:B------:R-:W-:Y:S02]  /*407c0*/  BSSY.RECONVERGENT B1, `(.L_x_949) ;  /* 0x0000022000017945 */ /* 0x000fe40003800200 */
[----:B------:R-:W2:Y:S08]  /*407d0*/  I2F.F64.U32 R30, R18 ;  /* 0x00000012001e7312 */ /* 0x000eb00000201800 */
[----:B------:R-:W3:Y:S01]  /*407e0*/  FRND.F64.FLOOR R74, R74 ;  /* 0x0000004a004a7313 */ /* 0x000ee20000305800 */
[----:B-1----:R-:W-:-:S08]  /*407f0*/  DFMA R10, R12, -R8, 1 ;  /* 0x3ff000000c0a742b */ /* 0x002fd00000000808 */
[----:B------:R-:W-:Y:S02]  /*40800*/  DFMA R20, R10, R10, R10 ;  /* 0x0000000a0a14722b */ /* 0x000fe4000000000a */
[----:B--2---:R-:W-:Y:S02]  /*40810*/  DMUL R10, R30, 7.62939453125e-06 ;  /* 0x3ee000001e0a7828 */ /* 0x004fe40000000000 */
[----:B---3--:R-:W-:-:S04]  /*40820*/  DFMA R28, R74, -R8, R28 ;  /* 0x800000084a1c722b */ /* 0x008fc8000000001c */
[----:B------:R-:W-:-:S04]  /*40830*/  DFMA R12, R12, R20, R12 ;  /* 0x000000140c0c722b */ /* 0x000fc8000000000c */
[----:B------:R-:W1:Y:S01]  /*40840*/  FRND.F64.FLOOR R10, R10 ;  /* 0x0000000a000a7313 */ /* 0x000e620000305800 */
[----:B------:R-:W-:-:S03]  /*40850*/  DSETP.GEU.AND P0, PT, R28, RZ, PT ;  /* 0x000000ff1c00722a */ /* 0x000fc60003f0e000 */
[----:B------:R-:W-:-:S08]  /*40860*/  DFMA R32, R12, -R8, 1 ;  /* 0x3ff000000c20742b */ /* 0x000fd00000000808 */
[----:B------:R-:W-:Y:S02]  /*40870*/  DFMA R32, R12, R32, R12 ;  /* 0x000000200c20722b */ /* 0x000fe4000000000c */
[----:B-1----:R-:W-:-:S08]  /*40880*/  DMUL R20, R26, R10 ;  /* 0x0000000a1a147228 */ /* 0x002fd00000000000 */
[----:B------:R-:W-:Y:S02]  /*40890*/  DMUL R12, R32, R20 ;  /* 0x00000014200c7228 */ /* 0x000fe40000000000 */
[----:B------:R-:W-:-:S06]  /*408a0*/  FSETP.GEU.AND P2, PT, |R21|, 6.5827683646048100446e-37, PT ;  /* 0x036000001500780b */ /* 0x000fcc0003f4e200 */
[----:B------:R-:W-:Y:S02]  /*408b0*/  DFMA R18, R12, -R8, R20 ;  /* 0x800000080c12722b */ /* 0x000fe40000000014 */
[----:B------:R-:W-:-:S06]  /*408c0*/  DADD R8, R28, UR4 ;  /* 0x000000041c087e29 */ /* 0x000fcc0008000000 */
[----:B------:R-:W-:Y:S02]  /*408d0*/  DFMA R74, R32, R18, R12 ;  /* 0x00000012204a722b */ /* 0x000fe4000000000c */
[----:B------:R-:W-:Y:S02]  /*408e0*/  DFMA R18, R10, -131072, R30 ;  /* 0xc10000000a12782b */ /* 0x000fe4000000001e */
        /* <DEDUP_REMOVED lines=14> */
[----:B0-----:R-:W-:Y:S05]  /*409d0*/  CALL.REL.NOINC `($__internal_1_$__cuda_sm20_div_rn_f64_full) ;  /* 0x0000003800b07944 */ /* 0x001fea0003c00000 */
.L_x_950:
[----:B------:R-:W-:Y:S05]  /*409e0*/  BSYNC.RECONVERGENT B1 ;  /* 0x0000000000017941 */ /* 0x000fea0003800200 */
.L_x_949:
[----:B------:R-:W1:Y:S01]  /*409f0*/  MUFU.RCP64H R9, 4.29494272000000000000e+09 ;  /* 0x41effff400097908 */ /* 0x000e620000001800 */
        /* <DEDUP_REMOVED lines=30> */
[----:B0-----:R-:W-:Y:S05]  /*40be0*/  CALL.REL.NOINC `($__internal_1_$__cuda_sm20_div_rn_f64_full) ;  /* 0x00000038002c7944 */ /* 0x001fea0003c00000 */
.L_x_952:
[----:B------:R-:W-:Y:S05]  /*40bf0*/  BSYNC.RECONVERGENT B1 ;  /* 0x0000000000017941 */ /* 0x000fea0003800200 */
.L_x_951:
        /* <DEDUP_REMOVED lines=31> */
[----:B0-----:R-:W-:Y:S05]  /*40df0*/  CALL.REL.NOINC `($__internal_1_$__cuda_sm20_div_rn_f64_full) ;  /* 0x0000003400a87944 */ /* 0x001fea0003c00000 */
.L_x_954:
[----:B------:R-:W-:Y:S05]  /*40e00*/  BSYNC.RECONVERGENT B1 ;  /* 0x0000000000017941 */ /* 0x000fea0003800200 */
.L_x_953:
[----:B------:R-:W1:Y:S01]  /*40e10*/  MUFU.RCP64H R9, 4.29494272000000000000e+09 ;  /* 0x41effff400097908 */ /* 0x000e620000001800 */
[----:B------:R-:W-:Y:S01]  /*40e20*/  IMAD.MOV.U32 R30, RZ, RZ, -0x28a00000 ;  /* 0xd7600000ff1e7424 */ /* 0x000fe200078e00ff */
[----:B------:R-:W-:Y:S01]  /*40e30*/  MOV R31, 0x41effff4 ;  /* 0x41effff4001f7802 */ /* 0x000fe20000000f00 */
[----:B------:R-:W-:Y:S01]  /*40e40*/  IMAD.MOV.U32 R8, RZ, RZ, 0x1 ;  /* 0x00000001ff087424 */ /* 0x000fe200078e00ff */
[----:B------:R-:W-:Y:S01]  /*40e50*/  UMOV UR4, 0xd7600000 ;  /* 0xd760000000047882 */ /* 0x000fe20000000000 */
[----:B------:R-:W-:Y:S01]  /*40e60*/  UMOV UR5, 0x41effff4 ;  /* 0x41effff400057882 */ /* 0x000fe20000000000 */
        /* <DEDUP_REMOVED lines=21> */
[----:B------:R-:W-:Y:S02]  /*40fc0*/  DFMA R74, R34, R16, R12 ;  /* 0x00000010224a722b */ /* 0x000fe4000000000c */
[----:B------:R-:W-:Y:S02]  /*40fd0*/  DFMA R16, R10, -131072, R32 ;  /* 0xc10000000a10782b */ /* 0x000fe40000000020 */
        /* <DEDUP_REMOVED lines=12> */
.L_x_956:
[----:B------:R-:W-:Y:S05]  /*410a0*/  BSYNC.RECONVERGENT B1 ;  /* 0x0000000000017941 */ /* 0x000fea0003800200 */
.L_x_955:
        /* <DEDUP_REMOVED lines=32> */
.L_x_958:
[----:B------:R-:W-:Y:S05]  /*412b0*/  BSYNC.RECONVERGENT B1 ;  /* 0x0000000000017941 */ /* 0x000fea0003800200 */
.L_x_957:
        /* <DEDUP_REMOVED lines=32> */
.L_x_960:
[----:B------:R-:W-:Y:S05]  /*414c0*/  BSYNC.RECONVERGENT B1 ;  /* 0x0000000000017941 */ /* 0x000fea0003800200 */
.L_x_959:
        /* <DEDUP_REMOVED lines=36> */
.L_x_962:
[----:B------:R-:W-:Y:S05]  /*41710*/  BSYNC.RECONVERGENT B1 ;  /* 0x0000000000017941 */ /* 0x000fea0003800200 */
.L_x_961:
        /* <DEDUP_REMOVED lines=35> */
[----:B------:R-:W-:Y:S05]  /*41950*/  CALL.REL.NOINC `($__internal_1_$__cuda_sm20_div_rn_f64_full) ;  /* 0x0000002800d07944 */ /* 0x000fea0003c00000 */
.L_x_964:
[----:B------:R-:W-:Y:S05]  /*41960*/  BSYNC.RECONVERGENT B1 ;  /* 0x0000000000017941 */ /* 0x000fea0003800200 */
.L_x_963:
        /* <DEDUP_REMOVED lines=32> */
.L_x_966:
[----:B------:R-:W-:Y:S05]  /*41b70*/  BSYNC.RECONVERGENT B1 ;  /* 0x0000000000017941 */ /* 0x000fea0003800200 */
.L_x_965:
        /* <DEDUP_REMOVED lines=32> */
.L_x_968:
[----:B------:R-:W-:Y:S05]  /*41d80*/  BSYNC.RECONVERGENT B1 ;  /* 0x0000000000017941 */ /* 0x000fea0003800200 */
.L_x_967:
        /* <DEDUP_REMOVED lines=18> */
[----:B------:R-:W-:Y:S02]  /*41eb0*/  DFMA R28, R10, R28, R10 ;  /* 0x0000001c0a1c722b */ /* 0x000fe4000000000a */
        /* <DEDUP_REMOVED lines=20> */
[----:B------:R-:W-:Y:S05]  /*42000*/  CALL.REL.NOINC `($__internal_1_$__cuda_sm20_div_rn_f64_full) ;  /* 0x0000002400247944 */ /* 0x000fea0003c00000 */
.L_x_970:
[----:B------:R-:W-:Y:S05]  /*42010*/  BSYNC.RECONVERGENT B1 ;  /* 0x0000000000017941 */ /* 0x000fea0003800200 */
.L_x_969:
        /* <DEDUP_REMOVED lines=32> */
.L_x_972:
[----:B------:R-:W-:Y:S05]  /*42220*/  BSYNC.RECONVERGENT B1 ;  /* 0x0000000000017941 */ /* 0x000fea0003800200 */
.L_x_971:
        /* <DEDUP_REMOVED lines=32> */
.L_x_974:
[----:B------:R-:W-:Y:S05]  /*42430*/  BSYNC.RECONVERGENT B1 ;  /* 0x0000000000017941 */ /* 0x000fea0003800200 */
.L_x_973:
        /* <DEDUP_REMOVED lines=26> */
[----:B------:R-:W-:-:S08]  /*425e0*/  DFMA R10, R8, -R10, R16 ;  /* 0x8000000a080a722b */ /* 0x000fd00000000010 */
[----:B------:R-:W-:Y:S01]  /*425f0*/  DFMA R74, R30, R10, R8 ;  /* 0x0000000a1e4a722b */ /* 0x000fe20000000008 */
[----:B------:R-:W-:Y:S02]  /*42600*/  FSEL R8, R4, R12, !P0 ;  /* 0x0000000c04087208 */ /* 0x000fe40004000000 */
[----:B------:R-:W-:Y:S01]  /*42610*/  FSEL R9, R5, R13, !P0 ;  /* 0x0000000d05097208 */ /* 0x000fe20004000000 */
[----:B------:R-:W-:-:S06]  /*42620*/  DFMA R4, R6, -131072, R28 ;  /* 0xc10000000604782b */ /* 0x000fcc000000001c */
[----:B------:R-:W-:Y:S01]  /*42630*/  FFMA R10, RZ, 29.99997711181640625, R75 ;  /* 0x41effff4ff0a7823 */ /* 0x000fe2000000004b */
[----:B------:R-:W-:-:S04]  /*42640*/  DADD R20, R20, R8 ;  /* 0x0000000014147229 */ /* 0x000fc80000000008 */
        /* <DEDUP_REMOVED lines=8> */
.L_x_976:
[----:B------:R-:W-:Y:S05]  /*426d0*/  BSYNC.RECONVERGENT B1 ;  /* 0x0000000000017941 */ /* 0x000fea0003800200 */
.L_x_975:
        /* <DEDUP_REMOVED lines=32> */
.L_x_978:
[----:B------:R-:W-:Y:S05]  /*428e0*/  BSYNC.RECONVERGENT B1 ;  /* 0x0000000000017941 */ /* 0x000fea0003800200 */
.L_x_977:
        /* <DEDUP_REMOVED lines=32> */
.L_x_980:
[----:B------:R-:W-:Y:S05]  /*42af0*/  BSYNC.RECONVERGENT B1 ;  /* 0x0000000000017941 */ /* 0x000fea0003800200 */
.L_x_979:
        /* <DEDUP_REMOVED lines=36> */
.L_x_982:
[----:B------:R-:W-:Y:S05]  /*42d40*/  BSYNC.RECONVERGENT B1 ;  /* 0x0000000000017941 */ /* 0x000fea0003800200 */
.L_x_981:
        /* <DEDUP_REMOVED lines=9> */
[----:B-1----:R-:W-:-:S06]  /*42de0*/  DMUL R8, R28, 7.62939453125e-06 ;  /* 0x3ee000001c087828 */ /* 0x002fcc0000000000 */
[----:B------:R-:W-:Y:S01]  /*42df0*/  DFMA R6, R6, R6, R6 ;  /* 0x000000060606722b */ /* 0x000fe20000000006 */
[----:B------:R-:W0:Y:S07]  /*42e00*/  FRND.F64.FLOOR R16, R8 ;  /* 0x0000000800107313 */ /* 0x000e2e0000305800 */
[----:B------:R-:W-:-:S08]  /*42e10*/  DFMA R6, R4, R6, R4 ;  /* 0x000000060406722b */ /* 0x000fd00000000004 */
[----:B------:R-:W-:Y:S02]  /*42e20*/  DFMA R10, R6, -R18, 1 ;  /* 0x3ff00000060a742b */ /* 0x000fe40000000812 */
[----:B0-----:R-:W-:Y:S02]  /*42e30*/  DMUL R4, R22, R16 ;  /* 0x0000001016047228 */ /* 0x001fe40000000000 */
[----:B------:R-:W-:-:S04]  /*42e40*/  DFMA R16, R16, -131072, R28 ;  /* 0xc10000001010782b */ /* 0x000fc8000000001c */
[----:B------:R-:W-:Y:S01]  /*42e50*/  DFMA R30, R6, R10, R6 ;  /* 0x0000000a061e722b */ /* 0x000fe20000000006 */
[----:B------:R-:W0:Y:S03]  /*42e60*/  FRND.F64.FLOOR R6, R74 ;  /* 0x0000004a00067313 */ /* 0x000e260000305800 */
[----:B------:R-:W-:-:S04]  /*42e70*/  FSETP.GEU.AND P2, PT, |R5|, 6.5827683646048100446e-37, PT ;  /* 0x036000000500780b */ /* 0x000fc80003f4e200 */
        /* <DEDUP_REMOVED lines=17> */
.L_x_984:
[----:B------:R-:W-:Y:S05]  /*42f90*/  BSYNC.RECONVERGENT B1 ;  /* 0x0000000000017941 */ /* 0x000fea0003800200 */
.L_x_983:
        /* <DEDUP_REMOVED lines=32> */
.L_x_986:
[----:B------:R-:W-:Y:S05]  /*431a0*/  BSYNC.RECONVERGENT B1 ;  /* 0x0000000000017941 */ /* 0x000fea0003800200 */
.L_x_985:
        /* <DEDUP_REMOVED lines=32> */
.L_x_988:
[----:B------:R-:W-:Y:S05]  /*433b0*/  BSYNC.RECONVERGENT B1 ;  /* 0x0000000000017941 */ /* 0x000fea0003800200 */
.L_x_987:
        /* <DEDUP_REMOVED lines=29> */
[----:B------:R-:W-:Y:S01]  /*43590*/  FSETP.GT.AND P1, PT, |R2|, 1.469367938527859385e-39, PT ;  /* 0x001000000200780b */ /* 0x000fe20003f24200 */
[----:B------:R-:W-:-:S05]  /*435a0*/  DFMA R2, R6, -131072, R12 ;  /* 0xc10000000602782b */ /* 0x000fca000000000c */
        /* <DEDUP_REMOVED lines=9> */
.L_x_990:
[----:B------:R-:W-:Y:S05]  /*43640*/  BSYNC.RECONVERGENT B1 ;  /* 0x0000000000017941 */ /* 0x000fea0003800200 */
.L_x_989:
        /* <DEDUP_REMOVED lines=32> */
.L_x_992:
[----:B------:R-:W-:Y:S05]  /*43850*/  BSYNC.RECONVERGENT B1 ;  /* 0x0000000000017941 */ /* 0x000fea0003800200 */
.L_x_991:
        /* <DEDUP_REMOVED lines=32> */
.L_x_994:
[----:B------:R-:W-:Y:S05]  /*43a60*/  BSYNC.RECONVERGENT B1 ;  /* 0x0000000000017941 */ /* 0x000fea0003800200 */
.L_x_993:
        /* <DEDUP_REMOVED lines=10> */
[----:B-1----:R-:W-:-:S06]  /*43b10*/  DMUL R8, R20, 7.62939453125e-06 ;  /* 0x3ee0000014087828 */ /* 0x002fcc0000000000 */
[----:B------:R-:W-:Y:S02]  /*43b20*/  DFMA R6, R6, R6, R6 ;  /* 0x000000060606722b */ /* 0x000fe40000000006 */
[----:B--2---:R-:W-:-:S06]  /*43b30*/  DFMA R16, R74, -R12, R16 ;  /* 0x8000000c4a10722b */ /* 0x004fcc0000000010 */
[----:B------:R-:W-:Y:S01]  /*43b40*/  DFMA R6, R2, R6, R2 ;  /* 0x000000060206722b */ /* 0x000fe20000000002 */
[----:B------:R-:W0:Y:S01]  /*43b50*/  FRND.F64.FLOOR R8, R8 ;  /* 0x0000000800087313 */ /* 0x000e220000305800 */
[----:B------:R-:W-:-:S06]  /*43b60*/  DSETP.GEU.AND P0, PT, R16, RZ, PT ;  /* 0x000000ff1000722a */ /* 0x000fcc0003f0e000 */
[----:B------:R-:W-:Y:S02]  /*43b70*/  DFMA R10, R6, -R12, 1 ;  /* 0x3ff00000060a742b */ /* 0x000fe4000000080c */
[----:B0-----:R-:W-:-:S06]  /*43b80*/  DMUL R2, R24, R8 ;  /* 0x0000000818027228 */ /* 0x001fcc0000000000 */
[----:B------:R-:W-:Y:S02]  /*43b90*/  DFMA R22, R6, R10, R6 ;  /* 0x0000000a0616722b */ /* 0x000fe40000000006 */
[----:B------:R-:W-:-:S06]  /*43ba0*/  DADD R6, R16, UR4 ;  /* 0x0000000410067e29 */ /* 0x000fcc0008000000 */
[----:B------:R-:W-:Y:S01]  /*43bb0*/  DMUL R10, R22, R2 ;  /* 0x00000002160a7228 */ /* 0x000fe20000000000 */
[----:B------:R-:W-:-:S03]  /*43bc0*/  FSETP.GEU.AND P1, PT, |R3|, 6.5827683646048100446e-37, PT ;  /* 0x036000000300780b */ /* 0x000fc60003f2e200 */
[----:B------:R-:W-:Y:S02]  /*43bd0*/  FSEL R16, R6, R16, !P0 ;  /* 0x0000001006107208 */ /* 0x000fe40004000000 */
[----:B------:R-:W-:Y:S02]  /*43be0*/  FSEL R17, R7, R17, !P0 ;  /* 0x0000001107117208 */ /* 0x000fe40004000000 */
[----:B------:R-:W-:-:S04]  /*43bf0*/  DFMA R12, R10, -R12, R2 ;  /* 0x8000000c0a0c722b */ /* 0x000fc80000000002 */
[C---:B------:R-:W-:Y:S02]  /*43c00*/  DADD R6, R16.reuse, UR4 ;  /* 0x0000000410067e29 */ /* 0x040fe40008000000 */
[----:B------:R-:W-:Y:S02]  /*43c10*/  DSETP.GEU.AND P0, PT, R16, RZ, PT ;  /* 0x000000ff1000722a */ /* 0x000fe40003f0e000 */
[----:B------:R-:W-:-:S06]  /*43c20*/  DFMA R74, R22, R12, R10 ;  /* 0x0000000c164a722b */ /* 0x000fcc000000000a */
[----:B------:R-:W-:Y:S02]  /*43c30*/  FSEL R6, R6, R16, !P0 ;  /* 0x0000001006067208 */ /* 0x000fe40004000000 */
[----:B------:R-:W-:Y:S01]  /*43c40*/  FSEL R7, R7, R17, !P0 ;  /* 0x0000001107077208 */ /* 0x000fe20004000000 */
[----:B------:R-:W-:Y:S01]  /*43c50*/  DFMA R16, R8, -131072, R20 ;  /* 0xc10000000810782b */ /* 0x000fe20000000014 */
        /* <DEDUP_REMOVED lines=10> */
.L_x_996:
[----:B------:R-:W-:Y:S05]  /*43d00*/  BSYNC.RECONVERGENT B1 ;  /* 0x0000000000017941 */ /* 0x000fea0003800200 */
.L_x_995:
        /* <DEDUP_REMOVED lines=32> */
.L_x_998:
[----:B------:R-:W-:Y:S05]  /*43f10*/  BSYNC.RECONVERGENT B1 ;  /* 0x0000000000017941 */ /* 0x000fea0003800200 */
.L_x_997:
        /* <DEDUP_REMOVED lines=32> */
.L_x_1000:
[----:B------:R-:W-:Y:S05]  /*44120*/  BSYNC.RECONVERGENT B1 ;  /* 0x0000000000017941 */ /* 0x000fea0003800200 */
.L_x_999:
        /* <DEDUP_REMOVED lines=36> */
.L_x_1002:
[----:B------:R-:W-:Y:S05]  /*44370*/  BSYNC.RECONVERGENT B1 ;  /* 0x0000000000017941 */ /* 0x000fea0003800200 */
.L_x_1001:
[----:B------:R-:W0:Y:S01]  /*44380*/  FRND.F64.FLOOR R74, R74 ;  /* 0x0000004a004a7313 */ /* 0x000e220000305800 */
[----:B------:R-:W-:Y:S01]  /*44390*/  UMOV UR4, 0xd7600000 ;  /* 0xd760000000047882 */ /* 0x000fe20000000000 */
[----:B------:R-:W-:Y:S01]  /*443a0*/  UMOV UR5, 0x41effff4 ;  /* 0x41effff400057882 */ /* 0x000fe20000000000 */
[----:B------:R-:W-:Y:S04]  /*443b0*/  STG.E.64 desc[UR6][R64.64+0x18], RZ ;  /* 0x000018ff40007986 */ /* 0x000fe8000c101b06 */
[----:B------:R-:W-:Y:S01]  /*443c0*/  STG.E desc[UR6][R64.64+0x20], RZ ;  /* 0x000020ff40007986 */ /* 0x000fe2000c101906 */
[----:B------:R-:W1:Y:S03]  /*443d0*/  F2I.U32.F64.TRUNC R15, R14 ;  /* 0x0000000e000f7311 */ /* 0x000e66000030d000 */
[----:B------:R-:W-:Y:S01]  /*443e0*/  STG.E.64 desc[UR6][R64.64+0x28], RZ ;  /* 0x000028ff40007986 */ /* 0x000fe2000c101b06 */
[----:B0-----:R-:W-:-:S04]  /*443f0*/  DFMA R4, R74, -UR4, R4 ;  /* 0x800000044a047c2b */ /* 0x001fc80008000004 */
[----:B------:R-:W0:Y:S04]  /*44400*/  F2I.U32.F64.TRUNC R19, R18 ;  /* 0x0000001200137311 */ /* 0x000e28000030d000 */
[C---:B------:R-:W-:Y:S01]  /*44410*/  DADD R2, R4.reuse, UR4 ;  /* 0x0000000404027e29 */ /* 0x040fe20008000000 */
[----:B-1----:R-:W-:Y:S01]  /*44420*/  STG.E desc[UR6][R64.64+0xc], R15 ;  /* 0x00000c0f40007986 */ /* 0x002fe2000c101906 */
[----:B------:R-:W-:-:S03]  /*44430*/  DSETP.GEU.AND P0, PT, R4, RZ, PT ;  /* 0x000000ff0400722a */ /* 0x000fc60003f0e000 */
[----:B0-----:R-:W-:Y:S05]  /*44440*/  STG.E desc[UR6][R64.64+0x10], R19 ;  /* 0x0000101340007986 */ /* 0x001fea000c101906 */
[----:B------:R-:W-:Y:S02]  /*44450*/  FSEL R3, R3, R5, !P0 ;  /* 0x0000000503037208 */ /* 0x000fe40004000000 */
[----:B------:R-:W-:-:S04]  /*44460*/  FSEL R2, R2, R4, !P0 ;  /* 0x0000000402027208 */ /* 0x000fc80004000000 */
[----:B------:R-:W0:Y:S02]  /*44470*/  F2I.U32.F64.TRUNC R3, R2 ;  /* 0x0000000200037311 */ /* 0x000e24000030d000 */
[----:B0-----:R-:W-:Y:S01]  /*44480*/  STG.E desc[UR6][R64.64+0x14], R3 ;  /* 0x0000140340007986 */ /* 0x001fe2000c101906 */
[----:B------:R-:W-:Y:S05]  /*44490*/  EXIT ;  /* 0x000000000000794d */ /* 0x000fea0003800000 */
        .weak           $__internal_1_$__cuda_sm20_div_rn_f64_full
        .type           $__internal_1_$__cuda_sm20_div_rn_f64_full,@function
        .size           $__internal_1_$__cuda_sm20_div_rn_f64_full,(.L_x_1020 - $__internal_1_$__cuda_sm20_div_rn_f64_full)
$__internal_1_$__cuda_sm20_div_rn_f64_full:
[----:B------:R-:W-:Y:S01]  /*444a0*/  FSETP.GEU.AND P3, PT, |R13|, 1.469367938527859385e-39, PT ;  /* 0x001000000d00780b */ /* 0x000fe20003f6e200 */
[----:B------:R-:W-:Y:S01]  /*444b0*/  IMAD.MOV.U32 R10, RZ, RZ, R66 ;  /* 0x000000ffff0a7224 */ /* 0x000fe200078e0042 */
[C---:B------:R-:W-:Y:S01]  /*444c0*/  FSETP.GEU.AND P0, PT, |R11|.reuse, 1.469367938527859385e-39, PT ;  /* 0x001000000b00780b */ /* 0x040fe20003f0e200 */
[----:B------:R-:W-:Y:S01]  /*444d0*/  IMAD.MOV.U32 R9, RZ, RZ, 0x1ca00000 ;  /* 0x1ca00000ff097424 */ /* 0x000fe200078e00ff */
[----:B------:R-:W-:Y:S01]  /*444e0*/  LOP3.LUT R67, R11, 0x800fffff, RZ, 0xc0, !PT ;  /* 0x800fffff0b437812 */ /* 0x000fe200078ec0ff */
[----:B------:R-:W-:Y:S01]  /*444f0*/  IMAD.MOV.U32 R70, RZ, RZ, 0x1 ;  /* 0x00000001ff467424 */ /* 0x000fe200078e00ff */
[----:B------:R-:W-:Y:S01]  /*44500*/  LOP3.LUT R7, R13, 0x7ff00000, RZ, 0xc0, !PT ;  /* 0x7ff000000d077812 */ /* 0x000fe200078ec0ff */
[----:B------:R-:W-:Y:S01]  /*44510*/  BSSY.RECONVERGENT B0, `(.L_x_1003) ;  /* 0x0000050000007945 */ /* 0x000fe20003800200 */
[----:B------:R-:W-:Y:S02]  /*44520*/  LOP3.LUT R67, R67, 0x3ff00000, RZ, 0xfc, !PT ;  /* 0x3ff0000043437812 */ /* 0x000fe400078efcff */
[----:B------:R-:W-:Y:S01]  /*44530*/  LOP3.LUT R73, R11, 0x7ff00000, RZ, 0xc0, !PT ;  /* 0x7ff000000b497812 */ /* 0x000fe200078ec0ff */
[----:B------:R-:W-:-:S02]  /*44540*/  IMAD.MOV.U32 R72, RZ, RZ, R7 ;  /* 0x000000ffff487224 */ /* 0x000fc400078e0007 */
[----:B------:R-:W-:Y:S02]  /*44550*/  @!P3 LOP3.LUT R68, R11, 0x7ff00000, RZ, 0xc0, !PT ;  /* 0x7ff000000b44b812 */ /* 0x000fe400078ec0ff */
[----:B------:R-:W-:Y:S01]  /*44560*/  @!P0 DMUL R66, R10, 8.98846567431157953865e+307 ;  /* 0x7fe000000a428828 */ /* 0x000fe20000000000 */
[C---:B------:R-:W-:Y:S02]  /*44570*/  ISETP.GE.U32.AND P2, PT, R7.reuse, R73, PT ;  /* 0x000000490700720c */ /* 0x040fe40003f46070 */
[----:B------:R-:W-:Y:S02]  /*44580*/  @!P3 ISETP.GE.U32.AND P4, PT, R7, R68, PT ;  /* 0x000000440700b20c */ /* 0x000fe40003f86070 */
[----:B------:R-:W-:Y:S01]  /*44590*/  @!P3 MOV R74, RZ ;  /* 0x000000ff004ab202 */ /* 0x000fe20000000f00 */
[----:B------:R-:W0:Y:S01]  /*445a0*/  MUFU.RCP64H R71, R67 ;  /* 0x0000004300477308 */ /* 0x000e220000001800 */
[----:B------:R-:W-:-:S03]  /*445b0*/  @!P3 SEL R69, R9, 0x63400000, !P4 ;  /* 0x634000000945b807 */ /* 0x000fc60006000000 */
[----:B------:R-:W-:Y:S02]  /*445c0*/  @!P0 LOP3.LUT R73, R67, 0x7ff00000, RZ, 0xc0, !PT ;  /* 0x7ff0000043498812 */ /* 0x000fe400078ec0ff */
[--C-:B------:R-:W-:Y:S02]  /*445d0*/  @!P3 LOP3.LUT R68, R69, 0x80000000, R13.reuse, 0xf8, !PT ;  /* 0x800000004544b812 */ /* 0x100fe400078ef80d */
[----:B------:R-:W-:Y:S02]  /*445e0*/  SEL R69, R9, 0x63400000, !P2 ;  /* 0x6340000009457807 */ /* 0x000fe40005000000 */
[----:B------:R-:W-:Y:S01]  /*445f0*/  @!P3 LOP3.LUT R75, R68, 0x100000, RZ, 0xfc, !PT ;  /* 0x00100000444bb812 */ /* 0x000fe200078efcff */
[----:B------:R-:W-:Y:S01]  /*44600*/  IMAD.MOV.U32 R68, RZ, RZ, R12 ;  /* 0x000000ffff447224 */ /* 0x000fe200078e000c */
[----:B------:R-:W-:-:S06]  /*44610*/  LOP3.LUT R69, R69, 0x800fffff, R13, 0xf8, !PT ;  /* 0x800fffff45457812 */ /* 0x000fcc00078ef80d */
[----:B------:R-:W-:Y:S02]  /*44620*/  @!P3 DFMA R68, R68, 2, -R74 ;  /* 0x400000004444b82b */ /* 0x000fe4000000084a */
[----:B0-----:R-:W-:-:S08]  /*44630*/  DFMA R74, R70, -R66, 1 ;  /* 0x3ff00000464a742b */ /* 0x001fd00000000842 */
[----:B------:R-:W-:Y:S01]  /*44640*/  DFMA R74, R74, R74, R74 ;  /* 0x0000004a4a4a722b */ /* 0x000fe2000000004a */
[----:B------:R-:W-:-:S07]  /*44650*/  @!P3 LOP3.LUT R72, R69, 0x7ff00000, RZ, 0xc0, !PT ;  /* 0x7ff000004548b812 */ /* 0x000fce00078ec0ff */
[----:B------:R-:W-:-:S08]  /*44660*/  DFMA R70, R70, R74, R70 ;  /* 0x0000004a4646722b */ /* 0x000fd00000000046 */
[----:B------:R-:W-:-:S08]  /*44670*/  DFMA R76, R70, -R66, 1 ;  /* 0x3ff00000464c742b */ /* 0x000fd00000000842 */
[----:B------:R-:W-:-:S08]  /*44680*/  DFMA R76, R70, R76, R70 ;  /* 0x0000004c464c722b */ /* 0x000fd00000000046 */
[----:B------:R-:W-:-:S08]  /*44690*/  DMUL R74, R76, R68 ;  /* 0x000000444c4a7228 */ /* 0x000fd00000000000 */
[----:B------:R-:W-:-:S08]  /*446a0*/  DFMA R70, R74, -R66, R68 ;  /* 0x800000424a46722b */ /* 0x000fd00000000044 */
[----:B------:R-:W-:Y:S01]  /*446b0*/  DFMA R70, R76, R70, R74 ;  /* 0x000000464c46722b */ /* 0x000fe2000000004a */
[----:B------:R-:W-:-:S05]  /*446c0*/  VIADD R74, R72, 0xffffffff ;  /* 0xffffffff484a7836 */ /* 0x000fca0000000000 */
[----:B------:R-:W-:Y:S01]  /*446d0*/  ISETP.GT.U32.AND P0, PT, R74, 0x7feffffe, PT ;  /* 0x7feffffe4a00780c */ /* 0x000fe20003f04070 */
[----:B------:R-:W-:-:S05]  /*446e0*/  VIADD R74, R73, 0xffffffff ;  /* 0xffffffff494a7836 */ /* 0x000fca0000000000 */
[----:B------:R-:W-:-:S13]  /*446f0*/  ISETP.GT.U32.OR P0, PT, R74, 0x7feffffe, P0 ;  /* 0x7feffffe4a00780c */ /* 0x000fda0000704470 */
[----:B------:R-:W-:Y:S05]  /*44700*/  @P0 BRA `(.L_x_1004) ;  /* 0x00000000006c0947 */ /* 0x000fea0003800000 */
[----:B------:R-:W-:-:S04]  /*44710*/  LOP3.LUT R12, R11, 0x7ff00000, RZ, 0xc0, !PT ;  /* 0x7ff000000b0c7812 */ /* 0x000fc800078ec0ff */
[CC--:B------:R-:W-:Y:S02]  /*44720*/  ISETP.GE.U32.AND P0, PT, R7.reuse, R12.reuse, PT ;  /* 0x0000000c0700720c */ /* 0x0c0fe40003f06070 */
[----:B------:R-:W-:Y:S02]  /*44730*/  VIADDMNMX R7, R7, -R12, 0xb9600000, !PT ;  /* 0xb960000007077446 */ /* 0x000fe4000780090c */
[----:B------:R-:W-:Y:S02]  /*44740*/  SEL R12, R9, 0x63400000, !P0 ;  /* 0x63400000090c7807 */ /* 0x000fe40004000000 */
[----:B------:R-:W-:-:S04]  /*44750*/  VIMNMX R7, PT, PT, R7, 0x46a00000, PT ;  /* 0x46a0000007077848 */ /* 0x000fc80003fe0100 */
[----:B------:R-:W-:Y:S01]  /*44760*/  IADD3 R7, PT, PT, -R12, R7, RZ ;  /* 0x000000070c077210 */ /* 0x000fe20007ffe1ff */
[----:B------:R-:W-:-:S04]  /*44770*/  IMAD.MOV.U32 R12, RZ, RZ, RZ ;  /* 0x000000ffff0c7224 */ /* 0x000fc800078e00ff */
[----:B------:R-:W-:-:S06]  /*44780*/  VIADD R13, R7, 0x7fe00000 ;  /* 0x7fe00000070d7836 */ /* 0x000fcc0000000000 */
[----:B------:R-:W-:-:S10]  /*44790*/  DMUL R74, R70, R12 ;  /* 0x0000000c464a7228 */ /* 0x000fd40000000000 */
[----:B------:R-:W-:-:S13]  /*447a0*/  FSETP.GTU.AND P0, PT, |R75|, 1.469367938527859385e-39, PT ;  /* 0x001000004b00780b */ /* 0x000fda0003f0c200 */
[----:B------:R-:W-:Y:S05]  /*447b0*/  @P0 BRA `(.L_x_1005) ;  /* 0x0000000000940947 */ /* 0x000fea0003800000 */
[----:B------:R-:W-:-:S06]  /*447c0*/  DFMA R66, R70, -R66, R68 ;  /* 0x800000424642722b */ /* 0x000fcc0000000044 */
[----:B------:R-:W-:-:S04]  /*447d0*/  IMAD.MOV.U32 R66, RZ, RZ, RZ ;  /* 0x000000ffff427224 */ /* 0x000fc800078e00ff */
[C---:B------:R-:W-:Y:S02]  /*447e0*/  FSETP.NEU.AND P0, PT, R67.reuse, RZ, PT ;  /* 0x000000ff4300720b */ /* 0x040fe40003f0d000 */
[----:B------:R-:W-:-:S04]  /*447f0*/  LOP3.LUT R10, R67, 0x80000000, R11, 0x48, !PT ;  /* 0x80000000430a7812 */ /* 0x000fc800078e480b */
[----:B------:R-:W-:-:S07]  /*44800*/  LOP3.LUT R67, R10, R13, RZ, 0xfc, !PT ;  /* 0x0000000d0a437212 */ /* 0x000fce00078efcff */
[----:B------:R-:W-:Y:S05]  /*44810*/  @!P0 BRA `(.L_x_1005) ;  /* 0x00000000007c8947 */ /* 0x000fea0003800000 */
[----:B------:R-:W-:Y:S01]  /*44820*/  IMAD.MOV R13, RZ, RZ, -R7 ;  /* 0x000000ffff0d7224 */ /* 0x000fe200078e0a07 */
[----:B------:R-:W-:Y:S02]  /*44830*/  MOV R12, RZ ;  /* 0x000000ff000c7202 */ /* 0x000fe40000000f00 */
[----:B------:R-:W-:-:S04]  /*44840*/  IADD3 R7, PT, PT, -R7, -0x43300000, RZ ;  /* 0xbcd0000007077810 */ /* 0x000fc80007ffe1ff */
[----:B------:R-:W-:Y:S02]  /*44850*/  DFMA R12, R74, -R12, R70 ;  /* 0x8000000c4a0c722b */ /* 0x000fe40000000046 */
[----:B------:R-:W-:-:S08]  /*44860*/  DMUL.RP R70, R70, R66 ;  /* 0x0000004246467228 */ /* 0x000fd00000008000 */
[----:B------:R-:W-:Y:S02]  /*44870*/  FSETP.NEU.AND P0, PT, |R13|, R7, PT ;  /* 0x000000070d00720b */ /* 0x000fe40003f0d200 */
[----:B------:R-:W-:Y:S02]  /*44880*/  LOP3.LUT R7, R71, R10, RZ, 0x3c, !PT ;  /* 0x0000000a47077212 */ /* 0x000fe400078e3cff */
[----:B------:R-:W-:Y:S02]  /*44890*/  FSEL R74, R70, R74, !P0 ;  /* 0x0000004a464a7208 */ /* 0x000fe40004000000 */
[----:B------:R-:W-:Y:S01]  /*448a0*/  FSEL R75, R7, R75, !P0 ;  /* 0x0000004b074b7208 */ /* 0x000fe20004000000 */
[----:B------:R-:W-:Y:S06]  /*448b0*/  BRA `(.L_x_1005) ;  /* 0x0000000000547947 */ /* 0x000fec0003800000 */
.L_x_1004:
[----:B------:R-:W-:-:S14]  /*448c0*/  DSETP.NAN.AND P0, PT, R12, R12, PT ;  /* 0x0000000c0c00722a */ /* 0x000fdc0003f08000 */
[----:B------:R-:W-:Y:S05]  /*448d0*/  @P0 BRA `(.L_x_1006) ;  /* 0x0000000000440947 */ /* 0x000fea0003800000 */
[----:B------:R-:W-:-:S14]  /*448e0*/  DSETP.NAN.AND P0, PT, R10, R10, PT ;  /* 0x0000000a0a00722a */ /* 0x000fdc0003f08000 */
[----:B------:R-:W-:Y:S05]  /*448f0*/  @P0 BRA `(.L_x_1007) ;  /* 0x0000000000300947 */ /* 0x000fea0003800000 */
[----:B------:R-:W-:Y:S01]  /*44900*/  ISETP.NE.AND P0, PT, R72, R73, PT ;  /* 0x000000494800720c */ /* 0x000fe20003f05270 */
[----:B------:R-:W-:Y:S02]  /*44910*/  IMAD.MOV.U32 R74, RZ, RZ, 0x0 ;  /* 0x00000000ff4a7424 */ /* 0x000fe400078e00ff */
[----:B------:R-:W-:-:S10]  /*44920*/  IMAD.MOV.U32 R75, RZ, RZ, -0x80000 ;  /* 0xfff80000ff4b7424 */ /* 0x000fd400078e00ff */
[----:B------:R-:W-:Y:S05]  /*44930*/  @!P0 BRA `(.L_x_1005) ;  /* 0x0000000000348947 */ /* 0x000fea0003800000 */
[----:B------:R-:W-:Y:S02]  /*44940*/  ISETP.NE.AND P0, PT, R72, 0x7ff00000, PT ;  /* 0x7ff000004800780c */ /* 0x000fe40003f05270 */
[----:B------:R-:W-:Y:S02]  /*44950*/  LOP3.LUT R75, R13, 0x80000000, R11, 0x48, !PT ;  /* 0x800000000d4b7812 */ /* 0x000fe400078e480b */
[----:B------:R-:W-:-:S13]  /*44960*/  ISETP.EQ.OR P0, PT, R73, RZ, !P0 ;  /* 0x000000ff4900720c */ /* 0x000fda0004702670 */
[----:B------:R-:W-:Y:S01]  /*44970*/  @P0 LOP3.LUT R7, R75, 0x7ff00000, RZ, 0xfc, !PT ;  /* 0x7ff000004b070812 */ /* 0x000fe200078efcff */
[----:B------:R-:W-:Y:S02]  /*44980*/  @!P0 IMAD.MOV.U32 R74, RZ, RZ, RZ ;  /* 0x000000ffff4a8224 */ /* 0x000fe400078e00ff */
[----:B------:R-:W-:Y:S01]  /*44990*/  @P0 IMAD.MOV.U32 R74, RZ, RZ, RZ ;  /* 0x000000ffff4a0224 */ /* 0x000fe200078e00ff */
[----:B------:R-:W-:Y:S01]  /*449a0*/  @P0 MOV R75, R7 ;  /* 0x00000007004b0202 */ /* 0x000fe20000000f00 */
[----:B------:R-:W-:Y:S06]  /*449b0*/  BRA `(.L_x_1005) ;  /* 0x0000000000147947 */ /* 0x000fec0003800000 */
.L_x_1007:
[----:B------:R-:W-:Y:S01]  /*449c0*/  LOP3.LUT R75, R11, 0x80000, RZ, 0xfc, !PT ;  /* 0x000800000b4b7812 */ /* 0x000fe200078efcff */
[----:B------:R-:W-:Y:S01]  /*449d0*/  IMAD.MOV.U32 R74, RZ, RZ, R10 ;  /* 0x000000ffff4a7224 */ /* 0x000fe200078e000a */
[----:B------:R-:W-:Y:S06]  /*449e0*/  BRA `(.L_x_1005) ;  /* 0x0000000000087947 */ /* 0x000fec0003800000 */
.L_x_1006:
[----:B------:R-:W-:Y:S01]  /*449f0*/  LOP3.LUT R75, R13, 0x80000, RZ, 0xfc, !PT ;  /* 0x000800000d4b7812 */ /* 0x000fe200078efcff */
[----:B------:R-:W-:-:S07]  /*44a00*/  IMAD.MOV.U32 R74, RZ, RZ, R12 ;  /* 0x000000ffff4a7224 */ /* 0x000fce00078e000c */
.L_x_1005:
[----:B------:R-:W-:Y:S05]  /*44a10*/  BSYNC.RECONVERGENT B0 ;  /* 0x0000000000007941 */ /* 0x000fea0003800200 */
.L_x_1003:
[----:B------:R-:W-:-:S04]  /*44a20*/  IMAD.MOV.U32 R9, RZ, RZ, 0x0 ;  /* 0x00000000ff097424 */ /* 0x000fc800078e00ff */
[----:B------:R-:W-:Y:S05]  /*44a30*/  RET.REL.NODEC R8 `(_Z19cuda_kernel_initRNDmP19curandStateMRG32k3a) ;  /* 0xfffffbb408707950 */ /* 0x000fea0003c3ffff */
.L_x_1008:
        /* <DEDUP_REMOVED lines=12> */
.L_x_1020:


//--------------------- .text._Z7picountPi        --------------------------
	.section	.text._Z7picountPi,"ax",@progbits
	.align	128
        .global         _Z7picountPi
        .type           _Z7picountPi,@function
        .size           _Z7picountPi,(.L_x_1021 - _Z7picountPi)
        .other          _Z7picountPi,@"STO_CUDA_ENTRY STV_DEFAULT"
_Z7picountPi:
.text._Z7picountPi:
[----:B------:R-:W-:Y:S01]  /*0000*/  LDC R1, c[0x0][0x37c] ;  /* 0x0000df00ff017b82 */ /* 0x000fe20000000800 */
[----:B------:R-:W0:Y:S01]  /*0010*/  S2R R15, SR_TID.X ;  /* 0x00000000000f7919 */ /* 0x000e220000002100 */
[----:B------:R-:W0:Y:S01]  /*0020*/  LDCU UR4, c[0x0][0x360] ;  /* 0x00006c00ff0477ac */ /* 0x000e220008000800 */
[----:B------:R-:W0:Y:S02]  /*0030*/  S2R R0, SR_CTAID.X ;  /* 0x0000000000007919 */ /* 0x000e240000002500 */
[----:B0-----:R-:W-:Y:S01]  /*0040*/  IMAD R14, R0, UR4, R15 ;  /* 0x00000004000e7c24 */ /* 0x001fe2000f8e020f */
[----:B------:R-:W-:-:S06]  /*0050*/  CS2R R2, SR_CLOCKLO ;  /* 0x0000000000027805 */ /* 0x000fcc0000015000 */
[----:B------:R-:W-:Y:S01]  /*0060*/  R2UR UR26, R2 ;  /* 0x00000000021a72ca */ /* 0x000fe200000e0000 */
[----:B------:R-:W-:Y:S01]  /*0070*/  IMAD.WIDE.U32 R4, R14, -0x326172a9, RZ ;  /* 0xcd9e8d570e047825 */ /* 0x000fe200078e00ff */
[----:B------:R-:W-:Y:S01]  /*0080*/  R2UR UR27, R3 ;  /* 0x00000000031b72ca */ /* 0x000fe200000e0000 */
[----:B------:R-:W-:Y:S01]  /*0090*/  UMOV UR25, 0x3 ;  /* 0x0000000300197882 */ /* 0x000fe20000000000 */
[----:B------:R-:W-:Y:S01]  /*00a0*/  SHF.R.S32.HI R14, RZ, 0x1f, R14 ;  /* 0x0000001fff0e7819 */ /* 0x000fe2000001140e */
[----:B------:R-:W-:Y:S01]  /*00b0*/  IMAD.MOV.U32 R16, RZ, RZ, RZ ;  /* 0x000000ffff107224 */ /* 0x000fe200078e00ff */
[----:B------:R-:W-:-:S07]  /*00c0*/  UMOV UR4, URZ ;  /* 0x000000ff00047c82 */ /* 0x000fce0008000000 */
[----:B------:R-:W-:Y:S01]  /*00d0*/  LOP3.LUT R6, R5, UR26, RZ, 0x3c, !PT ;  /* 0x0000001a05067c12 */ /* 0x000fe2000f8e3cff */
[----:B------:R-:W-:Y:S01]  /*00e0*/  UIADD3 UR8, UPT, UPT, UR26, -0x61c88647, URZ ;  /* 0x9e3779b91a087890 */ /* 0x000fe2000fffe0ff */
[----:B------:R-:W-:Y:S01]  /*00f0*/  MOV R3, UR27 ;  /* 0x0000001b00037c02 */ /* 0x000fe20008000f00 */
[----:B------:R-:W-:Y:S02]  /*0100*/  UIADD3 UR9, UPT, UPT, UR27, -0x4498517b, URZ ;  /* 0xbb67ae851b097890 */ /* 0x000fe4000fffe0ff */
[----:B------:R-:W-:Y:S01]  /*0110*/  IMAD.WIDE.U32 R6, R6, -0x2daee0ad, RZ ;  /* 0xd2511f5306067825 */ /* 0x000fe200078e00ff */
[----:B------:R-:W-:Y:S01]  /*0120*/  LOP3.LUT R8, R3, 0x1, R14, 0x96, !PT ;  /* 0x0000000103087812 */ /* 0x000fe200078e960e */
[----:B------:R-:W-:Y:S02]  /*0130*/  UIADD3 UR10, UPT, UPT, UR26, 0x3c6ef372, URZ ;  /* 0x3c6ef3721a0a7890 */ /* 0x000fe4000fffe0ff */
[----:B------:R-:W-:Y:S01]  /*0140*/  MOV R9, UR9 ;  /* 0x0000000900097c02 */ /* 0x000fe20008000f00 */
[----:B------:R-:W-:-:S02]  /*0150*/  UIADD3 UR11, UPT, UPT, UR27, 0x76cf5d0a, URZ ;  /* 0x76cf5d0a1b0b7890 */ /* 0x000fc4000fffe0ff */
[----:B------:R-:W-:Y:S01]  /*0160*/  UIADD3 UR13, UPT, UPT, UR27, 0x32370b8f, URZ ;  /* 0x32370b8f1b0d7890 */ /* 0x000fe2000fffe0ff */
[----:B------:R-:W-:Y:S01]  /*0170*/  LOP3.LUT R2, R9, 0xa4a23ea6, R7, 0x96, !PT ;  /* 0xa4a23ea609027812 */ /* 0x000fe200078e9607 */
[----:B------:R-:W-:Y:S01]  /*0180*/  IMAD.WIDE.U32 R8, R8, -0x326172a9, RZ ;  /* 0xcd9e8d5708087825 */ /* 0x000fe200078e00ff */
[----:B------:R-:W-:Y:S02]  /*0190*/  UIADD3 UR12, UPT, UPT, UR26, -0x255992d5, URZ ;  /* 0xdaa66d2b1a0c7890 */ /* 0x000fe4000fffe0ff */
[----:B------:R-:W-:Y:S01]  /*01a0*/  UIADD3 UR14, UPT, UPT, UR26, 0x78dde6e4, URZ ;  /* 0x78dde6e41a0e7890 */ /* 0x000fe2000fffe0ff */
[----:B------:R-:W-:Y:S01]  /*01b0*/  IMAD.WIDE.U32 R2, R2, -0x326172a9, RZ ;  /* 0xcd9e8d5702027825 */ /* 0x000fe200078e00ff */
[----:B------:R-:W-:Y:S01]  /*01c0*/  LOP3.LUT R10, R4, UR8, R9, 0x96, !PT ;  /* 0x00000008040a7c12 */ /* 0x000fe2000f8e9609 */
[----:B------:R-:W-:Y:S02]  /*01d0*/  UIADD3 UR15, UPT, UPT, UR27, -0x126145ec, URZ ;  /* 0xed9eba141b0f7890 */ /* 0x000fe4000fffe0ff */
[----:B------:R-:W-:Y:S01]  /*01e0*/  UIADD3 UR17, UPT, UPT, UR27, -0x56f99767, URZ ;  /* 0xa90668991b117890 */ /* 0x000fe2000fffe0ff */
[----:B------:R-:W-:Y:S01]  /*01f0*/  LOP3.LUT R8, R8, UR10, R3, 0x96, !PT ;  /* 0x0000000a08087c12 */ /* 0x000fe2000f8e9603 */
[----:B------:R-:W-:Y:S01]  /*0200*/  IMAD.WIDE.U32 R10, R10, -0x2daee0ad, RZ ;  /* 0xd2511f530a0a7825 */ /* 0x000fe200078e00ff */
[----:B------:R-:W-:-:S02]  /*0210*/  UIADD3 UR16, UPT, UPT, UR26, 0x1715609d, URZ ;  /* 0x1715609d1a107890 */ /* 0x000fc4000fffe0ff */
[----:B------:R-:W-:Y:S01]  /*0220*/  UIADD3 UR18, UPT, UPT, UR26, -0x4ab325aa, URZ ;  /* 0xb54cda561a127890 */ /* 0x000fe2000fffe0ff */
[----:B------:R-:W-:Y:S01]  /*0230*/  IMAD.WIDE.U32 R8, R8, -0x2daee0ad, RZ ;  /* 0xd2511f5308087825 */ /* 0x000fe200078e00ff */
[----:B------:R-:W-:Y:S01]  /*0240*/  LOP3.LUT R12, R6, UR11, R11, 0x96, !PT ;  /* 0x0000000b060c7c12 */ /* 0x000fe2000f8e960b */
[----:B------:R-:W-:Y:S02]  /*0250*/  UIADD3 UR19, UPT, UPT, UR27, 0x646e171e, URZ ;  /* 0x646e171e1b137890 */ /* 0x000fe4000fffe0ff */
[----:B------:R-:W-:Y:S01]  /*0260*/  UIADD3 UR21, UPT, UPT, UR27, 0x1fd5c5a3, URZ ;  /* 0x1fd5c5a31b157890 */ /* 0x000fe2000fffe0ff */
[----:B------:R-:W-:Y:S01]  /*0270*/  LOP3.LUT R10, R10, UR13, R9, 0x96, !PT ;  /* 0x0000000d0a0a7c12 */ /* 0x000fe2000f8e9609 */
[----:B------:R-:W-:Y:S01]  /*0280*/  IMAD.WIDE.U32 R12, R12, -0x326172a9, RZ ;  /* 0xcd9e8d570c0c7825 */ /* 0x000fe200078e00ff */
[----:B------:R-:W-:Y:S02]  /*0290*/  UIADD3 UR20, UPT, UPT, UR26, 0x5384540f, URZ ;  /* 0x5384540f1a147890 */ /* 0x000fe4000fffe0ff */
[----:B------:R-:W-:Y:S01]  /*02a0*/  UIADD3 UR22, UPT, UPT, UR26, -0xe443238, URZ ;  /* 0xf1bbcdc81a167890 */ /* 0x000fe2000fffe0ff */
[----:B------:R-:W-:Y:S01]  /*02b0*/  IMAD.WIDE.U32 R10, R10, -0x326172a9, RZ ;  /* 0xcd9e8d570a0a7825 */ /* 0x000fe200078e00ff */
[----:B------:R-:W-:Y:S01]  /*02c0*/  LOP3.LUT R13, R2, UR12, R13, 0x96, !PT ;  /* 0x0000000c020d7c12 */ /* 0x000fe2000f8e960d */
[----:B------:R-:W-:-:S02]  /*02d0*/  UIADD3 UR23, UPT, UPT, UR27, -0x24c28bd8, URZ ;  /* 0xdb3d74281b177890 */ /* 0x000fc4000fffe0ff */
[----:B------:R-:W-:Y:S01]  /*02e0*/  UIADD3 UR24, UPT, UPT, UR26, -0x700cb87f, URZ ;  /* 0x8ff347811a187890 */ /* 0x000fe2000fffe0ff */
[----:B------:R-:W-:Y:S01]  /*02f0*/  LOP3.LUT R2, R12, UR14, R11, 0x96, !PT ;  /* 0x0000000e0c027c12 */ /* 0x000fe2000f8e960b */
[----:B------:R-:W-:-:S04]  /*0300*/  IMAD.WIDE.U32 R12, R13, -0x2daee0ad, RZ ;  /* 0xd2511f530d0c7825 */ /* 0x000fc800078e00ff */
[----:B------:R-:W-:Y:S01]  /*0310*/  IMAD.WIDE.U32 R2, R2, -0x2daee0ad, RZ ;  /* 0xd2511f5302027825 */ /* 0x000fe200078e00ff */
[----:B------:R-:W-:-:S04]  /*0320*/  LOP3.LUT R13, R8, UR15, R13, 0x96, !PT ;  /* 0x0000000f080d7c12 */ /* 0x000fc8000f8e960d */
[----:B------:R-:W-:Y:S01]  /*0330*/  LOP3.LUT R8, R12, UR17, R3, 0x96, !PT ;  /* 0x000000110c087c12 */ /* 0x000fe2000f8e9603 */
[----:B------:R-:W-:-:S04]  /*0340*/  IMAD.WIDE.U32 R12, R13, -0x326172a9, RZ ;  /* 0xcd9e8d570d0c7825 */ /* 0x000fc800078e00ff */
[----:B------:R-:W-:Y:S01]  /*0350*/  IMAD.WIDE.U32 R8, R8, -0x326172a9, RZ ;  /* 0xcd9e8d5708087825 */ /* 0x000fe200078e00ff */
[----:B------:R-:W-:-:S04]  /*0360*/  LOP3.LUT R10, R10, UR16, R13, 0x96, !PT ;  /* 0x000000100a0a7c12 */ /* 0x000fc8000f8e960d */
[----:B------:R-:W-:Y:S01]  /*0370*/  LOP3.LUT R12, R12, UR18, R9, 0x96, !PT ;  /* 0x000000120c0c7c12 */ /* 0x000fe2000f8e9609 */
[----:B------:R-:W-:-:S04]  /*0380*/  IMAD.WIDE.U32 R10, R10, -0x2daee0ad, RZ ;  /* 0xd2511f530a0a7825 */ /* 0x000fc800078e00ff */
[----:B------:R-:W-:Y:S01]  /*0390*/  IMAD.HI.U32 R3, R12, -0x2daee0ad, RZ ;  /* 0xd2511f530c037827 */ /* 0x000fe200078e00ff */
[----:B------:R-:W-:-:S04]  /*03a0*/  LOP3.LUT R18, R2, UR19, R11, 0x96, !PT ;  /* 0x0000001302127c12 */ /* 0x000fc8000f8e960b */
[----:B------:R-:W-:Y:S01]  /*03b0*/  LOP3.LUT R3, R10, UR21, R3, 0x96, !PT ;  /* 0x000000150a037c12 */ /* 0x000fe2000f8e9603 */
[----:B------:R-:W-:-:S04]  /*03c0*/  IMAD.WIDE.U32 R18, R18, -0x326172a9, RZ ;  /* 0xcd9e8d5712127825 */ /* 0x000fc800078e00ff */
[----:B------:R-:W-:Y:S01]  /*03d0*/  IMAD.HI.U32 R3, R3, -0x326172a9, RZ ;  /* 0xcd9e8d5703037827 */ /* 0x000fe200078e00ff */
[----:B------:R-:W-:-:S04]  /*03e0*/  LOP3.LUT R8, R8, UR20, R19, 0x96, !PT ;  /* 0x0000001408087c12 */ /* 0x000fc8000f8e9613 */
[----:B------:R-:W-:Y:S01]  /*03f0*/  LOP3.LUT R18, R18, UR22, R3, 0x96, !PT ;  /* 0x0000001612127c12 */ /* 0x000fe2000f8e9603 */
[----:B------:R-:W-:-:S04]  /*0400*/  IMAD R8, R8, -0x2daee0ad, RZ ;  /* 0xd2511f5308087824 */ /* 0x000fc800078e02ff */
[----:B------:R-:W-:-:S05]  /*0410*/  IMAD.HI.U32 R3, R18, -0x2daee0ad, RZ ;  /* 0xd2511f5312037827 */ /* 0x000fca00078e00ff */
[----:B------:R-:W-:-:S07]  /*0420*/  LOP3.LUT R20, R3, R8, RZ, 0x3c, !PT ;  /* 0x0000000803147212 */ /* 0x000fce00078e3cff */
.L_x_1016:
[----:B------:R-:W-:Y:S01]  /*0430*/  UIADD3 UR5, UPT, UPT, UR27, -0x695add53, URZ ;  /* 0x96a522ad1b057890 */ /* 0x000fe2000fffe0ff */
[----:B------:R-:W-:Y:S01]  /*0440*/  HFMA2 R17, -RZ, RZ, 0.1171875, 0 ;  /* 0x2f800000ff117431 */ /* 0x000fe200000001ff */
[----:B------:R-:W-:Y:S01]  /*0450*/  UIMAD.WIDE.U32 UR6, UR25, -0x2daee0ad, URZ ;  /* 0xd2511f53190678a5 */ /* 0x000fe2000f8e00ff */
[----:B------:R-:W-:Y:S01]  /*0460*/  MOV R22, 0x3e055027 ;  /* 0x3e05502700167802 */ /* 0x000fe20000000f00 */
[----:B------:R-:W-:Y:S02]  /*0470*/  BSSY.RECONVERGENT B0, `(.L_x_1009) ;  /* 0x0000055000007945 */ /* 0x000fe40003800200 */
[----:B------:R-:W-:Y:S01]  /*0480*/  LOP3.LUT R20, R20, UR5, RZ, 0x3c, !PT ;  /* 0x0000000514147c12 */ /* 0x000fe2000f8e3cff */
[----:B------:R-:W-:Y:S01]  /*0490*/  UIADD3 UR5, UPT, UPT, UR4, 0x76f35df9, URZ ;  /* 0x76f35df904057890 */ /* 0x000fe2000fffe0ff */
[----:B------:R-:W-:Y:S02]  /*04a0*/  IMAD.U32 R3, RZ, RZ, UR7 ;  /* 0x00000007ff037e24 */ /* 0x000fe4000f8e00ff */
[----:B------:R-:W-:-:S03]  /*04b0*/  I2FP.F32.U32 R20, R20 ;  /* 0x0000001400147245 */ /* 0x000fc60000201000 */
[----:B------:R-:W-:Y:S02]  /*04c0*/  LOP3.LUT R10, R14, UR27, R3, 0x96, !PT ;  /* 0x0000001b0e0a7c12 */ /* 0x000fe4000f8e9603 */
[----:B------:R-:W-:Y:S01]  /*04d0*/  FFMA R17, R20, R17, 1.1641532182693481445e-10 ;  /* 0x2f00000014117423 */ /* 0x000fe20000000011 */
[----:B------:R-:W-:Y:S02]  /*04e0*/  MOV R3, UR5 ;  /* 0x0000000500037c02 */ /* 0x000fe40008000f00 */
[----:B------:R-:W-:Y:S02]  /*04f0*/  IMAD.WIDE.U32 R10, R10, -0x326172a9, RZ ;  /* 0xcd9e8d570a0a7825 */ /* 0x000fe400078e00ff */
[----:B------:R-:W-:Y:S02]  /*0500*/  FSETP.GEU.AND P0, PT, R17, 1.175494350822287508e-38, PT ;  /* 0x008000001100780b */ /* 0x000fe40003f0e000 */
[----:B------:R-:W-:Y:S02]  /*0510*/  LOP3.LUT R2, R7, UR9, R3, 0x96, !PT ;  /* 0x0000000907027c12 */ /* 0x000fe4000f8e9603 */
[----:B------:R-:W-:-:S03]  /*0520*/  LOP3.LUT R8, R4, UR8, R11, 0x96, !PT ;  /* 0x0000000804087c12 */ /* 0x000fc6000f8e960b */
[----:B------:R-:W-:-:S04]  /*0530*/  IMAD.WIDE.U32 R2, R2, -0x326172a9, RZ ;  /* 0xcd9e8d5702027825 */ /* 0x000fc800078e00ff */
[----:B------:R-:W-:Y:S01]  /*0540*/  IMAD.WIDE.U32 R8, R8, -0x2daee0ad, RZ ;  /* 0xd2511f5308087825 */ /* 0x000fe200078e00ff */
[----:B------:R-:W-:-:S03]  /*0550*/  LOP3.LUT R10, R10, UR10, R3, 0x96, !PT ;  /* 0x0000000a0a0a7c12 */ /* 0x000fc6000f8e9603 */
[----:B------:R-:W-:Y:S01]  /*0560*/  @!P0 FMUL R17, R17, 8388608 ;  /* 0x4b00000011118820 */ /* 0x000fe20000400000 */
[----:B------:R-:W-:Y:S01]  /*0570*/  LOP3.LUT R12, R6, UR11, R9, 0x96, !PT ;  /* 0x0000000b060c7c12 */ /* 0x000fe2000f8e9609 */
[----:B------:R-:W-:-:S03]  /*0580*/  IMAD.WIDE.U32 R10, R10, -0x2daee0ad, RZ ;  /* 0xd2511f530a0a7825 */ /* 0x000fc600078e00ff */
[----:B------:R-:W-:Y:S01]  /*0590*/  IADD3 R20, PT, PT, R17, -0x3f2aaaab, RZ ;  /* 0xc0d5555511147810 */ /* 0x000fe20007ffe0ff */
[----:B------:R-:W-:-:S03]  /*05a0*/  IMAD.WIDE.U32 R12, R12, -0x326172a9, RZ ;  /* 0xcd9e8d570c0c7825 */ /* 0x000fc600078e00ff */
[----:B------:R-:W-:Y:S02]  /*05b0*/  LOP3.LUT R20, R20, 0xff800000, RZ, 0xc0, !PT ;  /* 0xff80000014147812 */ /* 0x000fe400078ec0ff */
[----:B------:R-:W-:Y:S02]  /*05c0*/  LOP3.LUT R3, R8, UR13, R11, 0x96, !PT ;  /* 0x0000000d08037c12 */ /* 0x000fe4000f8e960b */
[----:B------:R-:W-:Y:S01]  /*05d0*/  LOP3.LUT R8, R2, UR12, R13, 0x96, !PT ;  /* 0x0000000c02087c12 */ /* 0x000fe2000f8e960d */
[----:B------:R-:W-:Y:S01]  /*05e0*/  IMAD.IADD R19, R17, 0x1, -R20 ;  /* 0x0000000111137824 */ /* 0x000fe200078e0a14 */
[----:B------:R-:W-:Y:S01]  /*05f0*/  I2FP.F32.S32 R20, R20 ;  /* 0x0000001400147245 */ /* 0x000fe20000201400 */
[----:B------:R-:W-:-:S04]  /*0600*/  IMAD.WIDE.U32 R2, R3, -0x326172a9, RZ ;  /* 0xcd9e8d5703027825 */ /* 0x000fc800078e00ff */
[----:B------:R-:W-:Y:S01]  /*0610*/  FADD R19, R19, -1 ;  /* 0xbf80000013137421 */ /* 0x000fe20000000000 */
[----:B------:R-:W-:Y:S01]  /*0620*/  IMAD.WIDE.U32 R8, R8, -0x2daee0ad, RZ ;  /* 0xd2511f5308087825 */ /* 0x000fe200078e00ff */
[----:B------:R-:W-:-:S03]  /*0630*/  LOP3.LUT R11, R12, UR14, R3, 0x96, !PT ;  /* 0x0000000e0c0b7c12 */ /* 0x000fc6000f8e9603 */
[----:B------:R-:W-:Y:S01]  /*0640*/  FFMA R22, R19, -R22, 0.14084610342979431152 ;  /* 0x3e1039f613167423 */ /* 0x000fe20000000816 */
[----:B------:R-:W-:-:S03]  /*0650*/  LOP3.LUT R12, R10, UR15, R9, 0x96, !PT ;  /* 0x0000000f0a0c7c12 */ /* 0x000fc6000f8e9609 */
[----:B------:R-:W-:Y:S01]  /*0660*/  FFMA R22, R19, R22, -0.12148627638816833496 ;  /* 0xbdf8cdcc13167423 */ /* 0x000fe20000000016 */
[----:B------:R-:W-:-:S04]  /*0670*/  IMAD.WIDE.U32 R10, R11, -0x2daee0ad, RZ ;  /* 0xd2511f530b0a7825 */ /* 0x000fc800078e00ff */
[----:B------:R-:W-:Y:S01]  /*0680*/  FFMA R22, R19, R22, 0.13980610668659210205 ;  /* 0x3e0f295513167423 */ /* 0x000fe20000000016 */
[----:B------:R-:W-:Y:S01]  /*0690*/  IMAD.WIDE.U32 R12, R12, -0x326172a9, RZ ;  /* 0xcd9e8d570c0c7825 */ /* 0x000fe200078e00ff */
[----:B------:R-:W-:-:S03]  /*06a0*/  LOP3.LUT R3, R8, UR17, R11, 0x96, !PT ;  /* 0x0000001108037c12 */ /* 0x000fc6000f8e960b */
[C---:B------:R-:W-:Y:S01]  /*06b0*/  FFMA R22, R19.reuse, R22, -0.16684235632419586182 ;  /* 0xbe2ad8b913167423 */ /* 0x040fe20000000016 */
[----:B------:R-:W-:Y:S02]  /*06c0*/  FSEL R11, RZ, -23, P0 ;  /* 0xc1b80000ff0b7808 */ /* 0x000fe40000000000 */
[----:B------:R-:W-:Y:S01]  /*06d0*/  LOP3.LUT R8, R2, UR16, R13, 0x96, !PT ;  /* 0x0000001002087c12 */ /* 0x000fe2000f8e960d */
[----:B------:R-:W-:Y:S01]  /*06e0*/  FFMA R22, R19, R22, 0.20012299716472625732 ;  /* 0x3e4ced0b13167423 */ /* 0x000fe20000000016 */
[----:B------:R-:W-:Y:S01]  /*06f0*/  ISETP.GT.U32.AND P0, PT, R17, 0x7f7fffff, PT ;  /* 0x7f7fffff1100780c */ /* 0x000fe20003f04070 */
[----:B------:R-:W-:-:S04]  /*0700*/  IMAD.WIDE.U32 R2, R3, -0x326172a9, RZ ;  /* 0xcd9e8d5703027825 */ /* 0x000fc800078e00ff */
[----:B------:R-:W-:Y:S01]  /*0710*/  FFMA R20, R20, 1.1920928955078125e-07, R11 ;  /* 0x3400000014147823 */ /* 0x000fe2000000000b */
[----:B------:R-:W-:Y:S01]  /*0720*/  FFMA R22, R19, R22, -0.24999669194221496582 ;  /* 0xbe7fff2213167423 */ /* 0x000fe20000000016 */
[----:B------:R-:W-:Y:S01]  /*0730*/  IMAD.WIDE.U32 R8, R8, -0x2daee0ad, RZ ;  /* 0xd2511f5308087825 */ /* 0x000fe200078e00ff */
[----:B------:R-:W-:-:S03]  /*0740*/  LOP3.LUT R11, R12, UR18, R3, 0x96, !PT ;  /* 0x000000120c0b7c12 */ /* 0x000fc6000f8e9603 */
[----:B------:R-:W-:Y:S01]  /*0750*/  FFMA R22, R19, R22, 0.33333182334899902344 ;  /* 0x3eaaaa7813167423 */ /* 0x000fe20000000016 */
[----:B------:R-:W-:-:S03]  /*0760*/  LOP3.LUT R12, R10, UR19, R9, 0x96, !PT ;  /* 0x000000130a0c7c12 */ /* 0x000fc6000f8e9609 */
[----:B------:R-:W-:Y:S01]  /*0770*/  FFMA R22, R19, R22, -0.5 ;  /* 0xbf00000013167423 */ /* 0x000fe20000000016 */
[----:B------:R-:W-:-:S04]  /*0780*/  IMAD.WIDE.U32 R10, R11, -0x2daee0ad, RZ ;  /* 0xd2511f530b0a7825 */ /* 0x000fc800078e00ff */
[----:B------:R-:W-:Y:S01]  /*0790*/  FMUL R22, R19, R22 ;  /* 0x0000001613167220 */ /* 0x000fe20000400000 */
[----:B------:R-:W-:Y:S01]  /*07a0*/  IMAD.WIDE.U32 R12, R12, -0x326172a9, RZ ;  /* 0xcd9e8d570c0c7825 */ /* 0x000fe200078e00ff */
[----:B------:R-:W-:-:S03]  /*07b0*/  LOP3.LUT R3, R8, UR21, R11, 0x96, !PT ;  /* 0x0000001508037c12 */ /* 0x000fc6000f8e960b */
[----:B------:R-:W-:Y:S01]  /*07c0*/  FFMA R19, R19, R22, R19 ;  /* 0x0000001613137223 */ /* 0x000fe20000000013 */
[----:B------:R-:W-:Y:S01]  /*07d0*/  MOV R22, 0x7f800000 ;  /* 0x7f80000000167802 */ /* 0x000fe20000000f00 */
[----:B------:R-:W-:Y:S02]  /*07e0*/  IMAD R8, R18, -0x2daee0ad, RZ ;  /* 0xd2511f5312087824 */ /* 0x000fe400078e02ff */
[----:B------:R-:W-:Y:S01]  /*07f0*/  FFMA R19, R20, 0.69314718246459960938, R19 ;  /* 0x3f31721814137823 */ /* 0x000fe20000000013 */
[----:B------:R-:W-:Y:S01]  /*0800*/  LOP3.LUT R20, R2, UR20, R13, 0x96, !PT ;  /* 0x0000001402147c12 */ /* 0x000fe2000f8e960d */
[C---:B------:R-:W-:Y:S01]  /*0810*/  @P0 FFMA R19, R17.reuse, R22, +INF ;  /* 0x7f80000011130423 */ /* 0x040fe20000000016 */
[----:B------:R-:W-:Y:S01]  /*0820*/  FSETP.NEU.AND P0, PT, R17, RZ, PT ;  /* 0x000000ff1100720b */ /* 0x000fe20003f0d000 */
[----:B------:R-:W-:-:S04]  /*0830*/  IMAD.WIDE.U32 R2, R3, -0x326172a9, RZ ;  /* 0xcd9e8d5703027825 */ /* 0x000fc800078e00ff */
[----:B------:R-:W-:Y:S01]  /*0840*/  FMUL R11, R19, -2 ;  /* 0xc0000000130b7820 */ /* 0x000fe20000400000 */
[----:B------:R-:W-:Y:S01]  /*0850*/  IMAD.WIDE.U32 R20, R20, -0x2daee0ad, RZ ;  /* 0xd2511f5314147825 */ /* 0x000fe200078e00ff */
[----:B------:R-:W-:-:S03]  /*0860*/  LOP3.LUT R18, R12, UR22, R3, 0x96, !PT ;  /* 0x000000160c127c12 */ /* 0x000fc6000f8e9603 */
[----:B------:R-:W-:Y:S02]  /*0870*/  FSEL R11, R11, +INF , P0 ;  /* 0x7f8000000b0b7808 */ /* 0x000fe40000000000 */
[----:B------:R-:W-:Y:S01]  /*0880*/  LOP3.LUT R9, R21, UR23, R10, 0x96, !PT ;  /* 0x0000001715097c12 */ /* 0x000fe2000f8e960a */
[----:B------:R-:W-:Y:S01]  /*0890*/  HFMA2 R10, -RZ, RZ, 0.1495361328125, 0.0004794597625732421875 ;  /* 0x30c90fdbff0a7431 */ /* 0x000fe200000001ff */
[----:B------:R0:W1:Y:S01]  /*08a0*/  MUFU.RSQ R12, R11 ;  /* 0x0000000b000c7308 */ /* 0x0000620000001400 */
[----:B------:R-:W-:Y:S01]  /*08b0*/  VIADD R13, R11, 0xf3000000 ;  /* 0xf30000000b0d7836 */ /* 0x000fe20000000000 */
[----:B------:R-:W-:Y:S01]  /*08c0*/  I2FP.F32.U32 R3, R8 ;  /* 0x0000000800037245 */ /* 0x000fe20000201000 */
[----:B------:R-:W-:-:S03]  /*08d0*/  IMAD.WIDE.U32 R8, R9, -0x326172a9, RZ ;  /* 0xcd9e8d5709087825 */ /* 0x000fc600078e00ff */
[----:B------:R-:W-:Y:S01]  /*08e0*/  ISETP.GT.U32.AND P0, PT, R13, 0x727fffff, PT ;  /* 0x727fffff0d00780c */ /* 0x000fe20003f04070 */
[----:B------:R-:W-:-:S04]  /*08f0*/  IMAD.HI.U32 R13, R18, -0x2daee0ad, RZ ;  /* 0xd2511f53120d7827 */ /* 0x000fc800078e00ff */
[----:B------:R-:W-:Y:S01]  /*0900*/  FFMA R3, R3, R10, 7.314590599882819788e-10 ;  /* 0x30490fdb03037423 */ /* 0x000fe2000000000a */
[----:B------:R-:W-:Y:S02]  /*0910*/  LOP3.LUT R10, R9, UR24, R2, 0x96, !PT ;  /* 0x00000018090a7c12 */ /* 0x000fe4000f8e9602 */
[----:B------:R-:W-:-:S05]  /*0920*/  LOP3.LUT R20, R13, R20, RZ, 0x3c, !PT ;  /* 0x000000140d147212 */ /* 0x000fca00078e3cff */
[----:B01----:R-:W-:Y:S05]  /*0930*/  @!P0 BRA `(.L_x_1010) ;  /* 0x0000000000108947 */ /* 0x003fea0003800000 */
[----:B------:R-:W-:Y:S02]  /*0940*/  MOV R2, R11 ;  /* 0x0000000b00027202 */ /* 0x000fe40000000f00 */
[----:B------:R-:W-:-:S07]  /*0950*/  MOV R21, 0x970 ;  /* 0x0000097000157802 */ /* 0x000fce0000000f00 */
[----:B------:R-:W-:Y:S05]  /*0960*/  CALL.REL.NOINC `($__internal_2_$__cuda_sm20_sqrt_rn_f32_slowpath) ;  /* 0x0000000400a47944 */ /* 0x000fea0003c00000 */
[----:B------:R-:W-:Y:S05]  /*0970*/  BRA `(.L_x_1011) ;  /* 0x0000000000107947 */ /* 0x000fea0003800000 */
.L_x_1010:
[----:B------:R-:W-:Y:S01]  /*0980*/  FMUL.FTZ R2, R11, R12 ;  /* 0x0000000c0b027220 */ /* 0x000fe20000410000 */
[----:B------:R-:W-:-:S03]  /*0990*/  FMUL.FTZ R12, R12, 0.5 ;  /* 0x3f0000000c0c7820 */ /* 0x000fc60000410000 */
[----:B------:R-:W-:-:S04]  /*09a0*/  FFMA R11, -R2, R2, R11 ;  /* 0x00000002020b7223 */ /* 0x000fc8000000010b */
[----:B------:R-:W-:-:S07]  /*09b0*/  FFMA R2, R11, R12, R2 ;  /* 0x0000000c0b027223 */ /* 0x000fce0000000002 */
.L_x_1011:
[----:B------:R-:W-:Y:S05]  /*09c0*/  BSYNC.RECONVERGENT B0 ;  /* 0x0000000000007941 */ /* 0x000fea0003800200 */
.L_x_1009:
[----:B------:R-:W-:Y:S01]  /*09d0*/  I2FP.F32.U32 R10, R10 ;  /* 0x0000000a000a7245 */ /* 0x000fe20000201000 */
[----:B------:R-:W-:Y:S01]  /*09e0*/  IMAD.MOV.U32 R9, RZ, RZ, 0x2f800000 ;  /* 0x2f800000ff097424 */ /* 0x000fe200078e00ff */
[----:B------:R-:W-:Y:S01]  /*09f0*/  I2FP.F32.U32 R8, R8 ;  /* 0x0000000800087245 */ /* 0x000fe20000201000 */
[----:B------:R-:W-:Y:S01]  /*0a00*/  IMAD.MOV.U32 R11, RZ, RZ, 0x3e055027 ;  /* 0x3e055027ff0b7424 */ /* 0x000fe200078e00ff */
[----:B------:R-:W-:Y:S01]  /*0a10*/  BSSY.RECONVERGENT B0, `(.L_x_1012) ;  /* 0x000002f000007945 */ /* 0x000fe20003800200 */
[----:B------:R-:W-:-:S05]  /*0a20*/  FFMA R9, R10, R9, 1.1641532182693481445e-10 ;  /* 0x2f0000000a097423 */ /* 0x000fca0000000009 */
[----:B------:R-:W-:-:S13]  /*0a30*/  FSETP.GEU.AND P0, PT, R9, 1.175494350822287508e-38, PT ;  /* 0x008000000900780b */ /* 0x000fda0003f0e000 */
[----:B------:R-:W-:-:S05]  /*0a40*/  @!P0 FMUL R9, R9, 8388608 ;  /* 0x4b00000009098820 */ /* 0x000fca0000400000 */
[----:B------:R-:W-:-:S04]  /*0a50*/  IADD3 R10, PT, PT, R9, -0x3f2aaaab, RZ ;  /* 0xc0d55555090a7810 */ /* 0x000fc80007ffe0ff */
[----:B------:R-:W-:-:S04]  /*0a60*/  LOP3.LUT R12, R10, 0xff800000, RZ, 0xc0, !PT ;  /* 0xff8000000a0c7812 */ /* 0x000fc800078ec0ff */
[-C--:B------:R-:W-:Y:S02]  /*0a70*/  IADD3 R10, PT, PT, R9, -R12.reuse, RZ ;  /* 0x8000000c090a7210 */ /* 0x080fe40007ffe0ff */
[----:B------:R-:W-:-:S03]  /*0a80*/  I2FP.F32.S32 R12, R12 ;  /* 0x0000000c000c7245 */ /* 0x000fc60000201400 */
[----:B------:R-:W-:-:S04]  /*0a90*/  FADD R10, R10, -1 ;  /* 0xbf8000000a0a7421 */ /* 0x000fc80000000000 */
[----:B------:R-:W-:-:S04]  /*0aa0*/  FFMA R11, R10, -R11, 0.14084610342979431152 ;  /* 0x3e1039f60a0b7423 */ /* 0x000fc8000000080b */
[----:B------:R-:W-:-:S04]  /*0ab0*/  FFMA R11, R10, R11, -0.12148627638816833496 ;  /* 0xbdf8cdcc0a0b7423 */ /* 0x000fc8000000000b */
[----:B------:R-:W-:-:S04]  /*0ac0*/  FFMA R11, R10, R11, 0.13980610668659210205 ;  /* 0x3e0f29550a0b7423 */ /* 0x000fc8000000000b */
[----:B------:R-:W-:-:S04]  /*0ad0*/  FFMA R11, R10, R11, -0.16684235632419586182 ;  /* 0xbe2ad8b90a0b7423 */ /* 0x000fc8000000000b */
[----:B------:R-:W-:-:S04]  /*0ae0*/  FFMA R11, R10, R11, 0.20012299716472625732 ;  /* 0x3e4ced0b0a0b7423 */ /* 0x000fc8000000000b */
[----:B------:R-:W-:-:S04]  /*0af0*/  FFMA R11, R10, R11, -0.24999669194221496582 ;  /* 0xbe7fff220a0b7423 */ /* 0x000fc8000000000b */
[----:B------:R-:W-:-:S04]  /*0b00*/  FFMA R11, R10, R11, 0.33333182334899902344 ;  /* 0x3eaaaa780a0b7423 */ /* 0x000fc8000000000b */
[C---:B------:R-:W-:Y:S01]  /*0b10*/  FFMA R13, R10.reuse, R11, -0.5 ;  /* 0xbf0000000a0d7423 */ /* 0x040fe2000000000b */
[----:B------:R-:W-:Y:S02]  /*0b20*/  FSEL R11, RZ, -23, P0 ;  /* 0xc1b80000ff0b7808 */ /* 0x000fe40000000000 */
[----:B------:R-:W-:Y:S01]  /*0b30*/  ISETP.GT.U32.AND P0, PT, R9, 0x7f7fffff, PT ;  /* 0x7f7fffff0900780c */ /* 0x000fe20003f04070 */
[----:B------:R-:W-:Y:S02]  /*0b40*/  FMUL R13, R10, R13 ;  /* 0x0000000d0a0d7220 */ /* 0x000fe40000400000 */
[----:B------:R-:W-:Y:S01]  /*0b50*/  FFMA R11, R12, 1.1920928955078125e-07, R11 ;  /* 0x340000000c0b7823 */ /* 0x000fe2000000000b */
[----:B------:R-:W-:Y:S01]  /*0b60*/  MOV R12, 0x7f800000 ;  /* 0x7f800000000c7802 */ /* 0x000fe20000000f00 */
[----:B------:R-:W-:-:S04]  /*0b70*/  FFMA R10, R10, R13, R10 ;  /* 0x0000000d0a0a7223 */ /* 0x000fc8000000000a */
[----:B------:R-:W-:Y:S01]  /*0b80*/  FFMA R10, R11, 0.69314718246459960938, R10 ;  /* 0x3f3172180b0a7823 */ /* 0x000fe2000000000a */
[----:B------:R-:W-:-:S03]  /*0b90*/  FMUL.RZ R11, R3, 0.15915493667125701904 ;  /* 0x3e22f983030b7820 */ /* 0x000fc6000040c000 */
[C---:B------:R-:W-:Y:S01]  /*0ba0*/  @P0 FFMA R10, R9.reuse, R12, +INF ;  /* 0x7f800000090a0423 */ /* 0x040fe2000000000c */
[----:B------:R-:W-:Y:S01]  /*0bb0*/  FSETP.NEU.AND P0, PT, R9, RZ, PT ;  /* 0x000000ff0900720b */ /* 0x000fe20003f0d000 */
[----:B------:R-:W0:Y:S02]  /*0bc0*/  MUFU.SIN R3, R11 ;  /* 0x0000000b00037308 */ /* 0x000e240000000400 */
[----:B------:R-:W-:-:S05]  /*0bd0*/  FMUL R10, R10, -2 ;  /* 0xc00000000a0a7820 */ /* 0x000fca0000400000 */
[----:B------:R-:W-:-:S04]  /*0be0*/  FSEL R13, R10, +INF , P0 ;  /* 0x7f8000000a0d7808 */ /* 0x000fc80000000000 */
[----:B------:R-:W-:Y:S01]  /*0bf0*/  IADD3 R9, PT, PT, R13, -0xd000000, RZ ;  /* 0xf30000000d097810 */ /* 0x000fe20007ffe0ff */
[----:B------:R1:W2:Y:S03]  /*0c00*/  MUFU.RSQ R10, R13 ;  /* 0x0000000d000a7308 */ /* 0x0002a60000001400 */
[----:B------:R-:W-:Y:S01]  /*0c10*/  ISETP.GT.U32.AND P0, PT, R9, 0x727fffff, PT ;  /* 0x727fffff0900780c */ /* 0x000fe20003f04070 */
[----:B------:R-:W-:Y:S02]  /*0c20*/  IMAD.MOV.U32 R9, RZ, RZ, 0x30c90fdb ;  /* 0x30c90fdbff097424 */ /* 0x000fe400078e00ff */
[----:B0-----:R-:W-:Y:S02]  /*0c30*/  FMUL R3, R3, R2 ;  /* 0x0000000203037220 */ /* 0x001fe40000400000 */
[----:B------:R-:W-:-:S08]  /*0c40*/  FFMA R8, R8, R9, 7.314590599882819788e-10 ;  /* 0x30490fdb08087423 */ /* 0x000fd00000000009 */
[----:B-1----:R-:W-:Y:S05]  /*0c50*/  @!P0 BRA `(.L_x_1013) ;  /* 0x0000000000188947 */ /* 0x002fea0003800000 */
[----:B------:R-:W-:Y:S01]  /*0c60*/  BSSY.RECONVERGENT B1, `(.L_x_1014) ;  /* 0x0000004000017945 */ /* 0x000fe20003800200 */
[----:B------:R-:W-:Y:S02]  /*0c70*/  MOV R2, R13 ;  /* 0x0000000d00027202 */ /* 0x000fe40000000f00 */
[----:B------:R-:W-:-:S07]  /*0c80*/  MOV R21, 0xca0 ;  /* 0x00000ca000157802 */ /* 0x000fce0000000f00 */
[----:B--2---:R-:W-:Y:S05]  /*0c90*/  CALL.REL.NOINC `($__internal_2_$__cuda_sm20_sqrt_rn_f32_slowpath) ;  /* 0x0000000000d87944 */ /* 0x004fea0003c00000 */
[----:B------:R-:W-:Y:S05]  /*0ca0*/  BSYNC.RECONVERGENT B1 ;  /* 0x0000000000017941 */ /* 0x000fea0003800200 */
.L_x_1014:
[----:B------:R-:W-:Y:S05]  /*0cb0*/  BRA `(.L_x_1015) ;  /* 0x0000000000107947 */ /* 0x000fea0003800000 */
.L_x_1013:
[----:B--2---:R-:W-:Y:S01]  /*0cc0*/  FMUL.FTZ R2, R13, R10 ;  /* 0x0000000a0d027220 */ /* 0x004fe20000410000 */
[----:B------:R-:W-:-:S03]  /*0cd0*/  FMUL.FTZ R10, R10, 0.5 ;  /* 0x3f0000000a0a7820 */ /* 0x000fc60000410000 */
[----:B------:R-:W-:-:S04]  /*0ce0*/  FFMA R9, -R2, R2, R13 ;  /* 0x0000000202097223 */ /* 0x000fc8000000010d */
[----:B------:R-:W-:-:S07]  /*0cf0*/  FFMA R2, R9, R10, R2 ;  /* 0x0000000a09027223 */ /* 0x000fce0000000002 */
.L_x_1015:
[----:B------:R-:W-:Y:S05]  /*0d00*/  BSYNC.RECONVERGENT B0 ;  /* 0x0000000000007941 */ /* 0x000fea0003800200 */
.L_x_1012:
[----:B------:R-:W-:Y:S01]  /*0d10*/  FMUL.RZ R8, R8, 0.15915493667125701904 ;  /* 0x3e22f98308087820 */ /* 0x000fe2000040c000 */
[----:B------:R-:W-:Y:S02]  /*0d20*/  UIADD3 UR25, UPT, UPT, UR25, 0x1, URZ ;  /* 0x0000000119197890 */ /* 0x000fe4000fffe0ff */
[----:B------:R-:W-:Y:S01]  /*0d30*/  UIADD3 UR4, UPT, UPT, UR4, -0x2daee0ad, URZ ;  /* 0xd2511f5304047890 */ /* 0x000fe2000fffe0ff */
[----:B------:R-:W0:Y:S01]  /*0d40*/  MUFU.COS R9, R8 ;  /* 0x0000000800097308 */ /* 0x000e220000000000 */
[----:B------:R-:W-:Y:S01]  /*0d50*/  UISETP.NE.AND UP0, UPT, UR25, 0xf4243, UPT ;  /* 0x000f42431900788c */ /* 0x000fe2000bf05270 */
[----:B0-----:R-:W-:-:S04]  /*0d60*/  FMUL R2, R9, R2 ;  /* 0x0000000209027220 */ /* 0x001fc80000400000 */
[----:B------:R-:W-:-:S04]  /*0d70*/  FMUL R2, R2, R2 ;  /* 0x0000000202027220 */ /* 0x000fc80000400000 */
[----:B------:R-:W-:-:S04]  /*0d80*/  FFMA R2, R3, R3, R2 ;  /* 0x0000000303027223 */ /* 0x000fc80000000002 */
[----:B------:R-:W0:Y:S02]  /*0d90*/  F2I.TRUNC.NTZ R3, R2 ;  /* 0x0000000200037305 */ /* 0x000e24000020f100 */
[----:B0-----:R-:W-:Y:S01]  /*0da0*/  IADD3 R16, PT, PT, R16, 0x1, -R3 ;  /* 0x0000000110107810 */ /* 0x001fe20007ffe803 */
[----:B------:R-:W-:Y:S06]  /*0db0*/  BRA.U UP0, `(.L_x_1016) ;  /* 0xfffffff5009c7547 */ /* 0x000fec000b83ffff */
[----:B------:R-:W0:Y:S01]  /*0dc0*/  S2UR UR6, SR_CgaCtaId ;  /* 0x00000000000679c3 */ /* 0x000e220000008800 */
[----:B------:R-:W-:Y:S01]  /*0dd0*/  UMOV UR5, 0x400 ;  /* 0x0000040000057882 */ /* 0x000fe20000000000 */
[----:B------:R-:W-:Y:S01]  /*0de0*/  ISETP.NE.AND P0, PT, R15, RZ, PT ;  /* 0x000000ff0f00720c */ /* 0x000fe20003f05270 */
[----:B0-----:R-:W-:-:S06]  /*0df0*/  ULEA UR5, UR6, UR5, 0x18 ;  /* 0x0000000506057291 */ /* 0x001fcc000f8ec0ff */
[----:B------:R-:W-:-:S05]  /*0e00*/  LEA R3, R15, UR5, 0x2 ;  /* 0x000000050f037c11 */ /* 0x000fca000f8e10ff */
[----:B------:R0:W-:Y:S01]  /*0e10*/  STS [R3], R16 ;  /* 0x0000001003007388 */ /* 0x0001e20000000800 */
[----:B------:R-:W-:Y:S05]  /*0e20*/  @P0 EXIT ;  /* 0x000000000000094d */ /* 0x000fea0003800000 */
[----:B------:R-:W1:Y:S01]  /*0e30*/  LDS.128 R4, [UR5] ;  /* 0x00000005ff047984 */ /* 0x000e620008000c00 */
[----:B0-----:R-:W0:Y:S01]  /*0e40*/  LDC.64 R2, c[0x0][0x380] ;  /* 0x0000e000ff027b82 */ /* 0x001e220000000a00 */
[----:B------:R-:W2:Y:S02]  /*0e50*/  LDCU.64 UR6, c[0x0][0x358] ;  /* 0x00006b00ff0677ac */ /* 0x000ea40008000a00 */
[----:B------:R-:W3:Y:S04]  /*0e60*/  LDS.128 R8, [UR5+0x10] ;  /* 0x00001005ff087984 */ /* 0x000ee80008000c00 */
[----:B------:R-:W4:Y:S04]  /*0e70*/  LDS.128 R24, [UR5+0x20] ;  /* 0x00002005ff187984 */ /* 0x000f280008000c00 */
[----:B------:R-:W5:Y:S04]  /*0e80*/  LDS.128 R12, [UR5+0x30] ;  /* 0x00003005ff0c7984 */ /* 0x000f680008000c00 */
[----:B------:R-:W2:Y:S04]  /*0e90*/  LDS.128 R20, [UR5+0x40] ;  /* 0x00004005ff147984 */ /* 0x000ea80008000c00 */
[----:B------:R-:W2:Y:S01]  /*0ea0*/  LDS.128 R16, [UR5+0x50] ;  /* 0x00005005ff107984 */ /* 0x000ea20008000c00 */
[----:B0-----:R-:W-:Y:S01]  /*0eb0*/  IMAD.WIDE.U32 R2, R0, 0x4, R2 ;  /* 0x0000000400027825 */ /* 0x001fe200078e0002 */
[----:B-1----:R-:W-:-:S04]  /*0ec0*/  IADD3 R4, PT, PT, R6, R4, R5 ;  /* 0x0000000406047210 */ /* 0x002fc80007ffe005 */
[----:B---3--:R-:W-:Y:S02]  /*0ed0*/  IADD3 R8, PT, PT, R8, R4, R7 ;  /* 0x0000000408087210 */ /* 0x008fe40007ffe007 */
[----:B------:R-:W0:Y:S02]  /*0ee0*/  LDS.128 R4, [UR5+0x60] ;  /* 0x00006005ff047984 */ /* 0x000e240008000c00 */
[----:B------:R-:W-:-:S04]  /*0ef0*/  IADD3 R8, PT, PT, R10, R8, R9 ;  /* 0x000000080a087210 */ /* 0x000fc80007ffe009 */
[----:B----4-:R-:W-:Y:S02]  /*0f00*/  IADD3 R24, PT, PT, R24, R8, R11 ;  /* 0x0000000818187210 */ /* 0x010fe40007ffe00b */
[----:B------:R-:W1:Y:S02]  /*0f10*/  LDS.128 R8, [UR5+0x70] ;  /* 0x00007005ff087984 */ /* 0x000e640008000c00 */
[----:B------:R-:W-:-:S04]  /*0f20*/  IADD3 R24, PT, PT, R26, R24, R25 ;  /* 0x000000181a187210 */ /* 0x000fc80007ffe019 */
[----:B-----5:R-:W-:-:S04]  /*0f30*/  IADD3 R12, PT, PT, R12, R24, R27 ;  /* 0x000000180c0c7210 */ /* 0x020fc80007ffe01b */
[----:B------:R-:W-:-:S04]  /*0f40*/  IADD3 R12, PT, PT, R14, R12, R13 ;  /* 0x0000000c0e0c7210 */ /* 0x000fc80007ffe00d */
[----:B--2---:R-:W-:-:S04]  /*0f50*/  IADD3 R12, PT, PT, R20, R12, R15 ;  /* 0x0000000c140c7210 */ /* 0x004fc80007ffe00f */
[----:B------:R-:W-:-:S04]  /*0f60*/  IADD3 R12, PT, PT, R22, R12, R21 ;  /* 0x0000000c160c7210 */ /* 0x000fc80007ffe015 */
[----:B------:R-:W-:-:S04]  /*0f70*/  IADD3 R12, PT, PT, R16, R12, R23 ;  /* 0x0000000c100c7210 */ /* 0x000fc80007ffe017 */
[----:B------:R-:W-:-:S04]  /*0f80*/  IADD3 R12, PT, PT, R18, R12, R17 ;  /* 0x0000000c120c7210 */ /* 0x000fc80007ffe011 */
[----:B0-----:R-:W-:-:S04]  /*0f90*/  IADD3 R4, PT, PT, R4, R12, R19 ;  /* 0x0000000c04047210 */ /* 0x001fc80007ffe013 */
[----:B------:R-:W-:-:S04]  /*0fa0*/  IADD3 R4, PT, PT, R6, R4, R5 ;  /* 0x0000000406047210 */ /* 0x000fc80007ffe005 */
[----:B-1----:R-:W-:-:S04]  /*0fb0*/  IADD3 R4, PT, PT, R8, R4, R7 ;  /* 0x0000000408047210 */ /* 0x002fc80007ffe007 */
[----:B------:R-:W-:-:S04]  /*0fc0*/  IADD3 R4, PT, PT, R10, R4, R9 ;  /* 0x000000040a047210 */ /* 0x000fc80007ffe009 */
[----:B------:R-:W-:-:S05]  /*0fd0*/  IADD3 R11, PT, PT, R4, R11, RZ ;  /* 0x0000000b040b7210 */ /* 0x000fca0007ffe0ff */
[----:B------:R-:W-:Y:S01]  /*0fe0*/  STG.E desc[UR6][R2.64], R11 ;  /* 0x0000000b02007986 */ /* 0x000fe2000c101906 */
[----:B------:R-:W-:Y:S05]  /*0ff0*/  EXIT ;  /* 0x000000000000794d */ /* 0x000fea0003800000 */
        .weak           $__internal_2_$__cuda_sm20_sqrt_rn_f32_slowpath
        .type           $__internal_2_$__cuda_sm20_sqrt_rn_f32_slowpath,@function
        .size           $__internal_2_$__cuda_sm20_sqrt_rn_f32_slowpath,(.L_x_1021 - $__internal_2_$__cuda_sm20_sqrt_rn_f32_slowpath)
$__internal_2_$__cuda_sm20_sqrt_rn_f32_slowpath:
[----:B------:R-:W-:-:S13]  /*1000*/  LOP3.LUT P0, RZ, R2, 0x7fffffff, RZ, 0xc0, !PT ;  /* 0x7fffffff02ff7812 */ /* 0x000fda000780c0ff */
[----:B------:R-:W-:Y:S01]  /*1010*/  @!P0 IMAD.MOV.U32 R11, RZ, RZ, R2 ;  /* 0x000000ffff0b8224 */ /* 0x000fe200078e0002 */
[----:B------:R-:W-:Y:S06]  /*1020*/  @!P0 BRA `(.L_x_1017) ;  /* 0x0000000000408947 */ /* 0x000fec0003800000 */
[----:B------:R-:W-:-:S13]  /*1030*/  FSETP.GEU.FTZ.AND P0, PT, R2, RZ, PT ;  /* 0x000000ff0200720b */ /* 0x000fda0003f1e000 */
[----:B------:R-:W-:Y:S01]  /*1040*/  @!P0 MOV R11, 0x7fffffff ;  /* 0x7fffffff000b8802 */ /* 0x000fe20000000f00 */
[----:B------:R-:W-:Y:S06]  /*1050*/  @!P0 BRA `(.L_x_1017) ;  /* 0x0000000000348947 */ /* 0x000fec0003800000 */
[----:B------:R-:W-:-:S13]  /*1060*/  FSETP.GTU.FTZ.AND P0, PT, |R2|, +INF , PT ;  /* 0x7f8000000200780b */ /* 0x000fda0003f1c200 */
[----:B------:R-:W-:Y:S01]  /*1070*/  @P0 FADD.FTZ R11, R2, 1 ;  /* 0x3f800000020b0421 */ /* 0x000fe20000010000 */
[----:B------:R-:W-:Y:S06]  /*1080*/  @P0 BRA `(.L_x_1017) ;  /* 0x0000000000280947 */ /* 0x000fec0003800000 */
[----:B------:R-:W-:-:S13]  /*1090*/  FSETP.NEU.FTZ.AND P0, PT, |R2|, +INF , PT ;  /* 0x7f8000000200780b */ /* 0x000fda0003f1d200 */
[----:B------:R-:W-:-:S04]  /*10a0*/  @P0 FFMA R12, R2, 1.84467440737095516160e+19, RZ ;  /* 0x5f800000020c0823 */ /* 0x000fc800000000ff */
[----:B------:R-:W0:Y:S02]  /*10b0*/  @P0 MUFU.RSQ R11, R12 ;  /* 0x0000000c000b0308 */ /* 0x000e240000001400 */
[----:B0-----:R-:W-:Y:S01]  /*10c0*/  @P0 FMUL.FTZ R13, R12, R11 ;  /* 0x0000000b0c0d0220 */ /* 0x001fe20000410000 */
[----:B------:R-:W-:Y:S01]  /*10d0*/  @P0 FMUL.FTZ R19, R11, 0.5 ;  /* 0x3f0000000b130820 */ /* 0x000fe20000410000 */
[----:B------:R-:W-:Y:S02]  /*10e0*/  @!P0 MOV R11, R2 ;  /* 0x00000002000b8202 */ /* 0x000fe40000000f00 */
[----:B------:R-:W-:-:S04]  /*10f0*/  @P0 FADD.FTZ R17, -R13, -RZ ;  /* 0x800000ff0d110221 */ /* 0x000fc80000010100 */
[----:B------:R-:W-:-:S04]  /*1100*/  @P0 FFMA R22, R13, R17, R12 ;  /* 0x000000110d160223 */ /* 0x000fc8000000000c */
[----:B------:R-:W-:-:S04]  /*1110*/  @P0 FFMA R19, R22, R19, R13 ;  /* 0x0000001316130223 */ /* 0x000fc8000000000d */
[----:B------:R-:W-:-:S07]  /*1120*/  @P0 FMUL.FTZ R11, R19, 2.3283064365386962891e-10 ;  /* 0x2f800000130b0820 */ /* 0x000fce0000410000 */
.L_x_1017:
[----:B------:R-:W-:Y:S01]  /*1130*/  HFMA2 R13, -RZ, RZ, 0, 0 ;  /* 0x00000000ff0d7431 */ /* 0x000fe200000001ff */
[----:B------:R-:W-:Y:S01]  /*1140*/  MOV R12, R21 ;  /* 0x00000015000c7202 */ /* 0x000fe20000000f00 */
[----:B------:R-:W-:-:S03]  /*1150*/  IMAD.MOV.U32 R2, RZ, RZ, R11 ;  /* 0x000000ffff027224 */ /* 0x000fc600078e000b */
[----:B------:R-:W-:Y:S05]  /*1160*/  RET.REL.NODEC R12 `(_Z7picountPi) ;  /* 0xffffffec0ca47950 */ /* 0x000fea0003c3ffff */
.L_x_1018:
        /* <DEDUP_REMOVED lines=9> */
.L_x_1021:


//--------------------- .nv.global.init           --------------------------
	.section	.nv.global.init,"aw",@progbits
	.align	4
.nv.global.init:
	.type		mrg32k3aM1SubSeq,@object
	.size		mrg32k3aM1SubSeq,(mrg32k3aM2SubSeq - mrg32k3aM1SubSeq)
mrg32k3aM1SubSeq:
        /*0000*/ 	.byte	0x0b, 0xcc, 0xee, 0x04, 0x73, 0x29, 0x8b, 0x6f, 0xf6, 0x53, 0x03, 0xf6, 0x23, 0xf6, 0xea, 0xda
        /* <DEDUP_REMOVED lines=125> */
	.type		mrg32k3aM2SubSeq,@object
	.size		mrg32k3aM2SubSeq,(mrg32k3aM1 - mrg32k3aM2SubSeq)
mrg32k3aM2SubSeq:
        /* <DEDUP_REMOVED lines=126> */
	.type		mrg32k3aM1,@object
	.size		mrg32k3aM1,(mrg32k3aM1Seq - mrg32k3aM1)
mrg32k3aM1:
        /* <DEDUP_REMOVED lines=144> */
	.type		mrg32k3aM1Seq,@object
	.size		mrg32k3aM1Seq,(mrg32k3aM2 - mrg32k3aM1Seq)
mrg32k3aM1Seq:
        /* <DEDUP_REMOVED lines=144> */
	.type		mrg32k3aM2,@object
	.size		mrg32k3aM2,(mrg32k3aM2Seq - mrg32k3aM2)
mrg32k3aM2:
        /* <DEDUP_REMOVED lines=144> */
	.type		mrg32k3aM2Seq,@object
	.size		mrg32k3aM2Seq,(precalc_xorwow_matrix - mrg32k3aM2Seq)
mrg32k3aM2Seq:
        /* <DEDUP_REMOVED lines=144> */
	.type		precalc_xorwow_matrix,@object
	.size		precalc_xorwow_matrix,(precalc_xorwow_offset_matrix - precalc_xorwow_matrix)
precalc_xorwow_matrix:
        /* <DEDUP_REMOVED lines=6400> */
	.type		precalc_xorwow_offset_matrix,@object
	.size		precalc_xorwow_offset_matrix,(.L_1 - precalc_xorwow_offset_matrix)
precalc_xorwow_offset_matrix:
        /* <DEDUP_REMOVED lines=6400> */
.L_1:


//--------------------- .nv.shared.reserved.0     --------------------------
	.section	.nv.shared.reserved.0,"aw",@nobits
	.weak		__nv_reservedSMEM_offset_0_alias
	.size		__nv_reservedSMEM_offset_0_alias, 0, 64
	.other		__nv_reservedSMEM_offset_0_alias,@"STO_CUDA_RESERVED_SHARED STV_DEFAULT"
__nv_reservedSMEM_offset_0_alias:
	.zero		0
	.zero		64


//--------------------- .nv.shared._Z7picountPi   --------------------------
	.section	.nv.shared._Z7picountPi,"aw",@nobits
	.sectionflags	@""
	.align	4
.nv.shared._Z7picountPi:
	.zero		1152


//--------------------- .nv.constant0._Z32cuda_kernel_RNDnormalDitributionP7double2P19curandStateMRG32k3a --------------------------
	.section	.nv.constant0._Z32cuda_kernel_RNDnormalDitributionP7double2P19curandStateMRG32k3a,"a",@progbits
	.sectionflags	@""
	.align	4
.nv.constant0._Z32cuda_kernel_RNDnormalDitributionP7double2P19curandStateMRG32k3a:
	.zero		912


//--------------------- .nv.constant0._Z19cuda_kernel_initRNDmP19curandStateMRG32k3a --------------------------
	.section	.nv.constant0._Z19cuda_kernel_initRNDmP19curandStateMRG32k3a,"a",@progbits
	.sectionflags	@""
	.align	4
.nv.constant0._Z19cuda_kernel_initRNDmP19curandStateMRG32k3a:
	.zero		912


//--------------------- .nv.constant0._Z7picountPi --------------------------
	.section	.nv.constant0._Z7picountPi,"a",@progbits
	.sectionflags	@""
	.align	4
.nv.constant0._Z7picountPi:
	.zero		904


//--------------------- SYMBOLS --------------------------

	.type		.nv.reservedSmem.offset0,@object
	.size		.nv.reservedSmem.offset0,0x4
	.type		.nv.reservedSmem.cap,@object
	.size		.nv.reservedSmem.cap,0x4
